	.target	sm_80

	.elftype	@"ET_EXEC"


//--------------------- .note.nv.tkinfo           --------------------------
	.section	.note.nv.tkinfo,"",@"SHT_NOTE"
	.sectionflags	@"SHF_NOTE_NV_TKINFO"
	.tkinfo
        /*0018*/ 	.word	0x00000002
        /*0030*/ 	.string	""
        /*0030*/ 	.string	"ptxas"
        /*0030*/ 	.string	"Cuda compilation tools, release 13.0, V13.0.88"
        /*0030*/ 	.string	"Build cuda_13.0.r13.0/compiler.36424714_0"
        /*0030*/ 	.string	"-v  -suppress-debug-info  -lineinfo  -arch sm_80 "



//--------------------- .note.nv.cuinfo           --------------------------
	.section	.note.nv.cuinfo,"",@"SHT_NOTE"
	.sectionflags	@"SHF_NOTE_NV_CUINFO"
        /*0018*/ 	.short	0x0002
        /*001a*/ 	.short	0x0050
        /*001c*/ 	.short	0x0082
	.zero		2


//--------------------- .nv.info                  --------------------------
	.section	.nv.info,"",@"SHT_CUDA_INFO"
	.align	4


	//----- nvinfo : EIATTR_REGCOUNT
	.align		4
        /*0000*/ 	.byte	0x04, 0x2f
        /*0002*/ 	.short	(.L_2 - .L_1)
	.align		4
.L_1:
        /*0004*/ 	.word	index@(attn_fwd)
        /*0008*/ 	.word	0x00000020


	//----- nvinfo : EIATTR_FRAME_SIZE
	.align		4
.L_2:
        /*000c*/ 	.byte	0x04, 0x11
        /*000e*/ 	.short	(.L_4 - .L_3)
	.align		4
.L_3:
        /*0010*/ 	.word	index@(attn_fwd)
        /*0014*/ 	.word	0x00003878


	//----- nvinfo : EIATTR_MIN_STACK_SIZE
	.align		4
.L_4:
        /*0018*/ 	.byte	0x04, 0x12
        /*001a*/ 	.short	(.L_6 - .L_5)
	.align		4
.L_5:
        /*001c*/ 	.word	index@(attn_fwd)
        /*0020*/ 	.word	0x00003878
.L_6:


//--------------------- .nv.info.attn_fwd         --------------------------
	.section	.nv.info.attn_fwd,"",@"SHT_CUDA_INFO"
	.sectionflags	@""
	.align	4


	//----- nvinfo : EIATTR_CUDA_API_VERSION
	.align		4
        /*0000*/ 	.byte	0x04, 0x37
        /*0002*/ 	.short	(.L_8 - .L_7)
.L_7:
        /*0004*/ 	.word	0x00000082


	//----- nvinfo : EIATTR_SW2861232_WAR
	.align		4
.L_8:
        /*0008*/ 	.byte	0x01, 0x35
	.zero		2


	//----- nvinfo : EIATTR_PARAM_CBANK
	.align		4
        /*000c*/ 	.byte	0x04, 0x0a
        /*000e*/ 	.short	(.L_10 - .L_9)
	.align		4
.L_9:
        /*0010*/ 	.word	index@(.nv.constant0.attn_fwd)
        /*0014*/ 	.short	0x0160
        /*0016*/ 	.short	0x0088


	//----- nvinfo : EIATTR_CBANK_PARAM_SIZE
	.align		4
.L_10:
        /*0018*/ 	.byte	0x03, 0x19
        /*001a*/ 	.short	0x0088


	//----- nvinfo : EIATTR_KPARAM_INFO
	.align		4
        /*001c*/ 	.byte	0x04, 0x17
        /*001e*/ 	.short	(.L_12 - .L_11)
.L_11:
        /*0020*/ 	.word	0x00000000
        /*0024*/ 	.short	0x0019
        /*0026*/ 	.short	0x0080
        /*0028*/ 	.byte	0x00, 0xf4, 0x21, 0x00


	//----- nvinfo : EIATTR_KPARAM_INFO
	.align		4
.L_12:
        /*002c*/ 	.byte	0x04, 0x17
        /*002e*/ 	.short	(.L_14 - .L_13)
.L_13:
        /*0030*/ 	.word	0x00000000
        /*0034*/ 	.short	0x0018
        /*0036*/ 	.short	0x0078
        /*0038*/ 	.byte	0x00, 0xf4, 0x21, 0x00


	//----- nvinfo : EIATTR_KPARAM_INFO
	.align		4
.L_14:
        /*003c*/ 	.byte	0x04, 0x17
        /*003e*/ 	.short	(.L_16 - .L_15)
.L_15:
        /*0040*/ 	.word	0x00000000
        /*0044*/ 	.short	0x0017
        /*0046*/ 	.short	0x0070
        /*0048*/ 	.byte	0x00, 0xf0, 0x11, 0x00


	//----- nvinfo : EIATTR_KPARAM_INFO
	.align		4
.L_16:
        /*004c*/ 	.byte	0x04, 0x17
        /*004e*/ 	.short	(.L_18 - .L_17)
.L_17:
        /*0050*/ 	.word	0x00000000
        /*0054*/ 	.short	0x0016
        /*0056*/ 	.short	0x006c
        /*0058*/ 	.byte	0x00, 0xf0, 0x11, 0x00


	//----- nvinfo : EIATTR_KPARAM_INFO
	.align		4
.L_18:
        /*005c*/ 	.byte	0x04, 0x17
        /*005e*/ 	.short	(.L_20 - .L_19)
.L_19:
        /*0060*/ 	.word	0x00000000
        /*0064*/ 	.short	0x0015
        /*0066*/ 	.short	0x0068
        /*0068*/ 	.byte	0x00, 0xf0, 0x11, 0x00


	//----- nvinfo : EIATTR_KPARAM_INFO
	.align		4
.L_20:
        /*006c*/ 	.byte	0x04, 0x17
        /*006e*/ 	.short	(.L_22 - .L_21)
.L_21:
        /*0070*/ 	.word	0x00000000
        /*0074*/ 	.short	0x0014
        /*0076*/ 	.short	0x0064
        /*0078*/ 	.byte	0x00, 0xf0, 0x11, 0x00


	//----- nvinfo : EIATTR_KPARAM_INFO
	.align		4
.L_22:
        /*007c*/ 	.byte	0x04, 0x17
        /*007e*/ 	.short	(.L_24 - .L_23)
.L_23:
        /*0080*/ 	.word	0x00000000
        /*0084*/ 	.short	0x0013
        /*0086*/ 	.short	0x0060
        /*0088*/ 	.byte	0x00, 0xf0, 0x11, 0x00


	//----- nvinfo : EIATTR_KPARAM_INFO
	.align		4
.L_24:
        /*008c*/ 	.byte	0x04, 0x17
        /*008e*/ 	.short	(.L_26 - .L_25)
.L_25:
        /*0090*/ 	.word	0x00000000
        /*0094*/ 	.short	0x0012
        /*0096*/ 	.short	0x005c
        /*0098*/ 	.byte	0x00, 0xf0, 0x11, 0x00


	//----- nvinfo : EIATTR_KPARAM_INFO
	.align		4
.L_26:
        /*009c*/ 	.byte	0x04, 0x17
        /*009e*/ 	.short	(.L_28 - .L_27)
.L_27:
        /*00a0*/ 	.word	0x00000000
        /*00a4*/ 	.short	0x0011
        /*00a6*/ 	.short	0x0058
        /*00a8*/ 	.byte	0x00, 0xf0, 0x11, 0x00


	//----- nvinfo : EIATTR_KPARAM_INFO
	.align		4
.L_28:
        /*00ac*/ 	.byte	0x04, 0x17
        /*00ae*/ 	.short	(.L_30 - .L_29)
.L_29:
        /*00b0*/ 	.word	0x00000000
        /*00b4*/ 	.short	0x0010
        /*00b6*/ 	.short	0x0054
        /*00b8*/ 	.byte	0x00, 0xf0, 0x11, 0x00


	//----- nvinfo : EIATTR_KPARAM_INFO
	.align		4
.L_30:
        /*00bc*/ 	.byte	0x04, 0x17
        /*00be*/ 	.short	(.L_32 - .L_31)
.L_31:
        /*00c0*/ 	.word	0x00000000
        /*00c4*/ 	.short	0x000f
        /*00c6*/ 	.short	0x0050
        /*00c8*/ 	.byte	0x00, 0xf0, 0x11, 0x00


	//----- nvinfo : EIATTR_KPARAM_INFO
	.align		4
.L_32:
        /*00cc*/ 	.byte	0x04, 0x17
        /*00ce*/ 	.short	(.L_34 - .L_33)
.L_33:
        /*00d0*/ 	.word	0x00000000
        /*00d4*/ 	.short	0x000e
        /*00d6*/ 	.short	0x004c
        /*00d8*/ 	.byte	0x00, 0xf0, 0x11, 0x00


	//----- nvinfo : EIATTR_KPARAM_INFO
	.align		4
.L_34:
        /*00dc*/ 	.byte	0x04, 0x17
        /*00de*/ 	.short	(.L_36 - .L_35)
.L_35:
        /*00e0*/ 	.word	0x00000000
        /*00e4*/ 	.short	0x000d
        /*00e6*/ 	.short	0x0048
        /*00e8*/ 	.byte	0x00, 0xf0, 0x11, 0x00


	//----- nvinfo : EIATTR_KPARAM_INFO
	.align		4
.L_36:
        /*00ec*/ 	.byte	0x04, 0x17
        /*00ee*/ 	.short	(.L_38 - .L_37)
.L_37:
        /*00f0*/ 	.word	0x00000000
        /*00f4*/ 	.short	0x000c
        /*00f6*/ 	.short	0x0044
        /*00f8*/ 	.byte	0x00, 0xf0, 0x11, 0x00


	//----- nvinfo : EIATTR_KPARAM_INFO
	.align		4
.L_38:
        /*00fc*/ 	.byte	0x04, 0x17
        /*00fe*/ 	.short	(.L_40 - .L_39)
.L_39:
        /*0100*/ 	.word	0x00000000
        /*0104*/ 	.short	0x000b
        /*0106*/ 	.short	0x0040
        /*0108*/ 	.byte	0x00, 0xf0, 0x11, 0x00


	//----- nvinfo : EIATTR_KPARAM_INFO
	.align		4
.L_40:
        /*010c*/ 	.byte	0x04, 0x17
        /*010e*/ 	.short	(.L_42 - .L_41)
.L_41:
        /*0110*/ 	.word	0x00000000
        /*0114*/ 	.short	0x000a
        /*0116*/ 	.short	0x003c
        /*0118*/ 	.byte	0x00, 0xf0, 0x11, 0x00


	//----- nvinfo : EIATTR_KPARAM_INFO
	.align		4
.L_42:
        /*011c*/ 	.byte	0x04, 0x17
        /*011e*/ 	.short	(.L_44 - .L_43)
.L_43:
        /*0120*/ 	.word	0x00000000
        /*0124*/ 	.short	0x0009
        /*0126*/ 	.short	0x0038
        /*0128*/ 	.byte	0x00, 0xf0, 0x11, 0x00


	//----- nvinfo : EIATTR_KPARAM_INFO
	.align		4
.L_44:
        /*012c*/ 	.byte	0x04, 0x17
        /*012e*/ 	.short	(.L_46 - .L_45)
.L_45:
        /*0130*/ 	.word	0x00000000
        /*0134*/ 	.short	0x0008
        /*0136*/ 	.short	0x0034
        /*0138*/ 	.byte	0x00, 0xf0, 0x11, 0x00


	//----- nvinfo : EIATTR_KPARAM_INFO
	.align		4
.L_46:
        /*013c*/ 	.byte	0x04, 0x17
        /*013e*/ 	.short	(.L_48 - .L_47)
.L_47:
        /*0140*/ 	.word	0x00000000
        /*0144*/ 	.short	0x0007
        /*0146*/ 	.short	0x0030
        /*0148*/ 	.byte	0x00, 0xf0, 0x11, 0x00


	//----- nvinfo : EIATTR_KPARAM_INFO
	.align		4
.L_48:
        /*014c*/ 	.byte	0x04, 0x17
        /*014e*/ 	.short	(.L_50 - .L_49)
.L_49:
        /*0150*/ 	.word	0x00000000
        /*0154*/ 	.short	0x0006
        /*0156*/ 	.short	0x002c
        /*0158*/ 	.byte	0x00, 0xf0, 0x11, 0x00


	//----- nvinfo : EIATTR_KPARAM_INFO
	.align		4
.L_50:
        /*015c*/ 	.byte	0x04, 0x17
        /*015e*/ 	.short	(.L_52 - .L_51)
.L_51:
        /*0160*/ 	.word	0x00000000
        /*0164*/ 	.short	0x0005
        /*0166*/ 	.short	0x0028
        /*0168*/ 	.byte	0x00, 0xf0, 0x11, 0x00


	//----- nvinfo : EIATTR_KPARAM_INFO
	.align		4
.L_52:
        /*016c*/ 	.byte	0x04, 0x17
        /*016e*/ 	.short	(.L_54 - .L_53)
.L_53:
        /*0170*/ 	.word	0x00000000
        /*0174*/ 	.short	0x0004
        /*0176*/ 	.short	0x0020
        /*0178*/ 	.byte	0x00, 0xf4, 0x21, 0x00


	//----- nvinfo : EIATTR_KPARAM_INFO
	.align		4
.L_54:
        /*017c*/ 	.byte	0x04, 0x17
        /*017e*/ 	.short	(.L_56 - .L_55)
.L_55:
        /*0180*/ 	.word	0x00000000
        /*0184*/ 	.short	0x0003
        /*0186*/ 	.short	0x0018
        /*0188*/ 	.byte	0x00, 0xf4, 0x21, 0x00


	//----- nvinfo : EIATTR_KPARAM_INFO
	.align		4
.L_56:
        /*018c*/ 	.byte	0x04, 0x17
        /*018e*/ 	.short	(.L_58 - .L_57)
.L_57:
        /*0190*/ 	.word	0x00000000
        /*0194*/ 	.short	0x0002
        /*0196*/ 	.short	0x0010
        /*0198*/ 	.byte	0x00, 0xf4, 0x21, 0x00


	//----- nvinfo : EIATTR_KPARAM_INFO
	.align		4
.L_58:
        /*019c*/ 	.byte	0x04, 0x17
        /*019e*/ 	.short	(.L_60 - .L_59)
.L_59:
        /*01a0*/ 	.word	0x00000000
        /*01a4*/ 	.short	0x0001
        /*01a6*/ 	.short	0x0008
        /*01a8*/ 	.byte	0x00, 0xf4, 0x21, 0x00


	//----- nvinfo : EIATTR_KPARAM_INFO
	.align		4
.L_60:
        /*01ac*/ 	.byte	0x04, 0x17
        /*01ae*/ 	.short	(.L_62 - .L_61)
.L_61:
        /*01b0*/ 	.word	0x00000000
        /*01b4*/ 	.short	0x0000
        /*01b6*/ 	.short	0x0000
        /*01b8*/ 	.byte	0x00, 0xf4, 0x21, 0x00


	//----- nvinfo : EIATTR_MAXREG_COUNT
	.align		4
.L_62:
        /*01bc*/ 	.byte	0x03, 0x1b
        /*01be*/ 	.short	0x00ff


	//----- nvinfo : EIATTR_NUM_BARRIERS
	.align		4
        /*01c0*/ 	.byte	0x02, 0x4c
        /*01c2*/ 	.byte	0x01
	.zero		1


	//----- nvinfo : EIATTR_ANNOTATIONS
	.align		4
        /*01c4*/ 	.byte	0x04, 0x55
        /*01c6*/ 	.short	(.L_64 - .L_63)


	//   ....[0]....
.L_63:
        /*01c8*/ 	.word	0x00000001
        /*01cc*/ 	.byte	0xd0, 0x01, 0x00, 0x00, 0x01, 0x00, 0x00, 0x00, 0x10, 0x02, 0x00, 0x00, 0x01, 0x00, 0x00, 0x00
        /* <DEDUP_REMOVED lines=3736> */
        /*eb5c*/ 	.byte	0x60, 0xc6, 0x03, 0x00, 0x01, 0x00, 0x00, 0x00, 0x80, 0xc6, 0x03, 0x00


	//----- nvinfo : EIATTR_MERCURY_ISA_VERSION
	.align		4
.L_64:
        /*eb68*/ 	.byte	0x03, 0x5f
        /*eb6a*/ 	.short	0x0000


	//----- nvinfo : EIATTR_COOP_GROUP_MASK_REGIDS
	.align		4
        /*eb6c*/ 	.byte	0x04, 0x29
        /*eb6e*/ 	.short	(.L_66 - .L_65)


	//   ....[0]....
.L_65:
        /*eb70*/ 	.word	0xffffffff


	//   ....[1]....
        /*eb74*/ 	.word	0xffffffff


	//   ....[2]....
        /*eb78*/ 	.word	0xffffffff


	//   ....[3]....
        /*eb7c*/ 	.word	0xffffffff


	//   ....[4]....
        /*eb80*/ 	.word	0xffffffff


	//   ....[5]....
        /*eb84*/ 	.word	0xffffffff


	//   ....[6]....
        /*eb88*/ 	.word	0xffffffff


	//   ....[7]....
        /*eb8c*/ 	.word	0xffffffff


	//   ....[8]....
        /*eb90*/ 	.word	0xffffffff


	//   ....[9]....
        /*eb94*/ 	.word	0xffffffff


	//   ....[10]....
        /*eb98*/ 	.word	0xffffffff


	//   ....[11]....
        /*eb9c*/ 	.word	0xffffffff


	//   ....[12]....
        /*eba0*/ 	.word	0xffffffff


	//   ....[13]....
        /*eba4*/ 	.word	0xffffffff


	//   ....[14]....
        /*eba8*/ 	.word	0xffffffff


	//   ....[15]....
        /*ebac*/ 	.word	0xffffffff


	//   ....[16]....
        /*ebb0*/ 	.word	0xffffffff


	//   ....[17]....
        /*ebb4*/ 	.word	0xffffffff


	//   ....[18]....
        /*ebb8*/ 	.word	0xffffffff


	//   ....[19]....
        /*ebbc*/ 	.word	0xffffffff


	//   ....[20]....
        /*ebc0*/ 	.word	0xffffffff


	//   ....[21]....
        /*ebc4*/ 	.word	0xffffffff


	//   ....[22]....
        /*ebc8*/ 	.word	0xffffffff


	//   ....[23]....
        /*ebcc*/ 	.word	0xffffffff


	//   ....[24]....
        /*ebd0*/ 	.word	0xffffffff


	//   ....[25]....
        /*ebd4*/ 	.word	0xffffffff


	//   ....[26]....
        /*ebd8*/ 	.word	0xffffffff


	//   ....[27]....
        /*ebdc*/ 	.word	0xffffffff


	//   ....[28]....
        /*ebe0*/ 	.word	0xffffffff


	//   ....[29]....
        /*ebe4*/ 	.word	0xffffffff


	//   ....[30]....
        /*ebe8*/ 	.word	0xffffffff


	//   ....[31]....
        /*ebec*/ 	.word	0xffffffff


	//   ....[32]....
        /*ebf0*/ 	.word	0xffffffff


	//   ....[33]....
        /*ebf4*/ 	.word	0xffffffff


	//   ....[34]....
        /*ebf8*/ 	.word	0xffffffff


	//   ....[35]....
        /*ebfc*/ 	.word	0xffffffff


	//   ....[36]....
        /*ec00*/ 	.word	0xffffffff


	//   ....[37]....
        /*ec04*/ 	.word	0xffffffff


	//   ....[38]....
        /*ec08*/ 	.word	0xffffffff


	//   ....[39]....
        /*ec0c*/ 	.word	0xffffffff


	//   ....[40]....
        /*ec10*/ 	.word	0xffffffff


	//   ....[41]....
        /*ec14*/ 	.word	0xffffffff


	//   ....[42]....
        /*ec18*/ 	.word	0xffffffff


	//   ....[43]....
        /*ec1c*/ 	.word	0xffffffff


	//   ....[44]....
        /*ec20*/ 	.word	0xffffffff


	//   ....[45]....
        /*ec24*/ 	.word	0xffffffff


	//   ....[46]....
        /*ec28*/ 	.word	0xffffffff


	//   ....[47]....
        /*ec2c*/ 	.word	0xffffffff


	//   ....[48]....
        /*ec30*/ 	.word	0xffffffff


	//   ....[49]....
        /*ec34*/ 	.word	0xffffffff


	//   ....[50]....
        /*ec38*/ 	.word	0xffffffff


	//   ....[51]....
        /*ec3c*/ 	.word	0xffffffff


	//   ....[52]....
        /*ec40*/ 	.word	0xffffffff


	//   ....[53]....
        /*ec44*/ 	.word	0xffffffff


	//   ....[54]....
        /*ec48*/ 	.word	0xffffffff


	//   ....[55]....
        /*ec4c*/ 	.word	0xffffffff


	//   ....[56]....
        /*ec50*/ 	.word	0xffffffff


	//   ....[57]....
        /*ec54*/ 	.word	0xffffffff


	//   ....[58]....
        /*ec58*/ 	.word	0xffffffff


	//   ....[59]....
        /*ec5c*/ 	.word	0xffffffff


	//   ....[60]....
        /*ec60*/ 	.word	0xffffffff


	//   ....[61]....
        /*ec64*/ 	.word	0xffffffff


	//   ....[62]....
        /*ec68*/ 	.word	0xffffffff


	//   ....[63]....
        /*ec6c*/ 	.word	0xffffffff


	//   ....[64]....
        /*ec70*/ 	.word	0xffffffff


	//   ....[65]....
        /*ec74*/ 	.word	0xffffffff


	//   ....[66]....
        /*ec78*/ 	.word	0xffffffff


	//   ....[67]....
        /*ec7c*/ 	.word	0xffffffff


	//   ....[68]....
        /*ec80*/ 	.word	0xffffffff


	//   ....[69]....
        /*ec84*/ 	.word	0xffffffff


	//   ....[70]....
        /*ec88*/ 	.word	0xffffffff


	//----- nvinfo : EIATTR_COOP_GROUP_INSTR_OFFSETS
	.align		4
.L_66:
        /*ec8c*/ 	.byte	0x04, 0x28
        /*ec8e*/ 	.short	(.L_68 - .L_67)


	//   ....[0]....
.L_67:
        /*ec90*/ 	.word	0x00034450


	//   ....[1]....
        /*ec94*/ 	.word	0x00035650


	//   ....[2]....
        /*ec98*/ 	.word	0x00035670


	//   ....[3]....
        /*ec9c*/ 	.word	0x00035680


	//   ....[4]....
        /*eca0*/ 	.word	0x00035960


	//   ....[5]....
        /*eca4*/ 	.word	0x000359b0


	//   ....[6]....
        /*eca8*/ 	.word	0x000359f0


	//   ....[7]....
        /*ecac*/ 	.word	0x00035a10


	//   ....[8]....
        /*ecb0*/ 	.word	0x00035a30


	//   ....[9]....
        /*ecb4*/ 	.word	0x00035a40


	//   ....[10]....
        /*ecb8*/ 	.word	0x00035a60


	//   ....[11]....
        /*ecbc*/ 	.word	0x00035a70


	//   ....[12]....
        /*ecc0*/ 	.word	0x00035ac0


	//   ....[13]....
        /*ecc4*/ 	.word	0x00035ad0


	//   ....[14]....
        /*ecc8*/ 	.word	0x00035ae0


	//   ....[15]....
        /*eccc*/ 	.word	0x00035b20


	//   ....[16]....
        /*ecd0*/ 	.word	0x00035b30


	//   ....[17]....
        /*ecd4*/ 	.word	0x00035b40


	//   ....[18]....
        /*ecd8*/ 	.word	0x00035c10


	//   ....[19]....
        /*ecdc*/ 	.word	0x00035c20


	//   ....[20]....
        /*ece0*/ 	.word	0x00035c30


	//   ....[21]....
        /*ece4*/ 	.word	0x00035c40


	//   ....[22]....
        /*ece8*/ 	.word	0x00035c50


	//   ....[23]....
        /*ecec*/ 	.word	0x00035cd0


	//   ....[24]....
        /*ecf0*/ 	.word	0x00035d20


	//   ....[25]....
        /*ecf4*/ 	.word	0x00035d30


	//   ....[26]....
        /*ecf8*/ 	.word	0x00035d40


	//   ....[27]....
        /*ecfc*/ 	.word	0x00035d60


	//   ....[28]....
        /*ed00*/ 	.word	0x00035da0


	//   ....[29]....
        /*ed04*/ 	.word	0x00035ed0


	//   ....[30]....
        /*ed08*/ 	.word	0x00035ee0


	//   ....[31]....
        /*ed0c*/ 	.word	0x00035f10


	//   ....[32]....
        /*ed10*/ 	.word	0x00035f20


	//   ....[33]....
        /*ed14*/ 	.word	0x00035f40


	//   ....[34]....
        /*ed18*/ 	.word	0x00035f50


	//   ....[35]....
        /*ed1c*/ 	.word	0x00036100


	//   ....[36]....
        /*ed20*/ 	.word	0x00036110


	//   ....[37]....
        /*ed24*/ 	.word	0x00036a60


	//   ....[38]....
        /*ed28*/ 	.word	0x00036be0


	//   ....[39]....
        /*ed2c*/ 	.word	0x00036f30


	//   ....[40]....
        /*ed30*/ 	.word	0x000370a0


	//   ....[41]....
        /*ed34*/ 	.word	0x000370b0


	//   ....[42]....
        /*ed38*/ 	.word	0x000370c0


	//   ....[43]....
        /*ed3c*/ 	.word	0x00037180


	//   ....[44]....
        /*ed40*/ 	.word	0x00037190


	//   ....[45]....
        /*ed44*/ 	.word	0x00037330


	//   ....[46]....
        /*ed48*/ 	.word	0x000373f0


	//   ....[47]....
        /*ed4c*/ 	.word	0x00037400


	//   ....[48]....
        /*ed50*/ 	.word	0x00037410


	//   ....[49]....
        /*ed54*/ 	.word	0x00037440


	//   ....[50]....
        /*ed58*/ 	.word	0x00037500


	//   ....[51]....
        /*ed5c*/ 	.word	0x00037550


	//   ....[52]....
        /*ed60*/ 	.word	0x00037560


	//   ....[53]....
        /*ed64*/ 	.word	0x00037570


	//   ....[54]....
        /*ed68*/ 	.word	0x000375e0


	//   ....[55]....
        /*ed6c*/ 	.word	0x000375f0


	//   ....[56]....
        /*ed70*/ 	.word	0x00037620


	//   ....[57]....
        /*ed74*/ 	.word	0x00037630


	//   ....[58]....
        /*ed78*/ 	.word	0x00037640


	//   ....[59]....
        /*ed7c*/ 	.word	0x00037650


	//   ....[60]....
        /*ed80*/ 	.word	0x00037690


	//   ....[61]....
        /*ed84*/ 	.word	0x000376a0


	//   ....[62]....
        /*ed88*/ 	.word	0x000377e0


	//   ....[63]....
        /*ed8c*/ 	.word	0x000377f0


	//   ....[64]....
        /*ed90*/ 	.word	0x00037800


	//   ....[65]....
        /*ed94*/ 	.word	0x00037830


	//   ....[66]....
        /*ed98*/ 	.word	0x00037840


	//   ....[67]....
        /*ed9c*/ 	.word	0x00037850


	//   ....[68]....
        /*eda0*/ 	.word	0x00037860


	//   ....[69]....
        /*eda4*/ 	.word	0x00037a00


	//   ....[70]....
        /*eda8*/ 	.word	0x00037a10


	//----- nvinfo : EIATTR_EXIT_INSTR_OFFSETS
	.align		4
.L_68:
        /*edac*/ 	.byte	0x04, 0x1c
        /*edae*/ 	.short	(.L_70 - .L_69)


	//   ....[0]....
.L_69:
        /*edb0*/ 	.word	0x00074140


	//----- nvinfo : EIATTR_REQNTID
	.align		4
.L_70:
        /*edb4*/ 	.byte	0x04, 0x10
        /*edb6*/ 	.short	(.L_72 - .L_71)
.L_71:
        /*edb8*/ 	.word	0x00000080
        /*edbc*/ 	.word	0x00000001
        /*edc0*/ 	.word	0x00000001
.L_72:


//--------------------- .nv.callgraph             --------------------------
	.section	.nv.callgraph,"",@"SHT_CUDA_CALLGRAPH"
	.align	4
	.sectionentsize	8
	.align		4
        /*0000*/ 	.word	0x00000000
	.align		4
        /*0004*/ 	.word	0xffffffff
	.align		4
        /*0008*/ 	.word	0x00000000
	.align		4
        /*000c*/ 	.word	0xfffffffe
	.align		4
        /*0010*/ 	.word	0x00000000
	.align		4
        /*0014*/ 	.word	0xfffffffd
	.align		4
        /*0018*/ 	.word	0x00000000
	.align		4
        /*001c*/ 	.word	0xfffffffc


//--------------------- .nv.rel.action            --------------------------
	.section	.nv.rel.action,"",@"SHT_CUDA_RELOCINFO"
	.align	8
	.sectionentsize	8
        /*0000*/ 	.byte	0x73, 0x00, 0x00, 0x00, 0x00, 0x00, 0x00, 0x00, 0x00, 0x00, 0x00, 0x11, 0x25, 0x00, 0x05, 0x36


//--------------------- .nv.constant4             --------------------------
	.section	.nv.constant4,"a",@progbits
	.align	8
	.align		8
.nv.constant4:
        /*0000*/ 	.dword	_$_str


//--------------------- .nv.constant0.attn_fwd    --------------------------
	.section	.nv.constant0.attn_fwd,"a",@progbits
	.sectionflags	@""
	.align	4
.nv.constant0.attn_fwd:
	.zero		488


//--------------------- .text.attn_fwd            --------------------------
	.section	.text.attn_fwd,"ax",@progbits
	.sectioninfo	@"SHI_REGISTERS=32"
	.align	128
        .global         attn_fwd
        .type           attn_fwd,@function
        .size           attn_fwd,(.L_x_3 - attn_fwd)
        .other          attn_fwd,@"STO_CUDA_ENTRY STV_DEFAULT"
attn_fwd:
.text.attn_fwd:
[----:B------:R-:W-:-:S03]  /*0000*/  MOV R1, c[0x0][0x28] ;  /* 0x00000a0000017a02 */ /* 0x000fc60000000f00 */
[----:B------:R-:W0:Y:S01]  /*0010*/  S2R R0, SR_CTAID.X ;  /* 0x0000000000007919 */ /* 0x000e220000002500 */
[----:B------:R-:W-:Y:S01]  /*0020*/  IADD3 R1, R1, -0x3878, RZ ;  /* 0xffffc78801017810 */ /* 0x000fe20007ffe0ff */
[----:B------:R-:W-:Y:S02]  /*0030*/  ULDC.64 UR6, c[0x0][0x118] ;  /* 0x0000460000067ab9 */ /* 0x000fe40000000a00 */
[----:B------:R-:W1:Y:S04]  /*0040*/  S2R R5, SR_TID.X ;  /* 0x0000000000057919 */ /* 0x000e680000002100 */
[----:B------:R-:W2:Y:S01]  /*0050*/  S2R R10, SR_CTAID.Y ;  /* 0x00000000000a7919 */ /* 0x000ea20000002600 */
[----:B0-----:R-:W-:Y:S02]  /*0060*/  SHF.L.U32 R7, R0, 0x7, RZ ;  /* 0x0000000700077819 */ /* 0x001fe400000006ff */
[C---:B-1----:R-:W-:Y:S01]  /*0070*/  LOP3.LUT R6, R5.reuse, 0x3, RZ, 0xc0, !PT ;  /* 0x0000000305067812 */ /* 0x042fe200078ec0ff */
[C---:B------:R-:W-:Y:S01]  /*0080*/  IMAD.SHL.U32 R3, R5.reuse, 0x10, RZ ;  /* 0x0000001005037824 */ /* 0x040fe200078e00ff */
[----:B------:R-:W-:-:S02]  /*0090*/  LOP3.LUT R4, R5, 0x1c, RZ, 0xc0, !PT ;  /* 0x0000001c05047812 */ /* 0x000fc400078ec0ff */
[----:B------:R-:W-:Y:S01]  /*00a0*/  LOP3.LUT R0, R5, 0x18, RZ, 0xc0, !PT ;  /* 0x0000001805007812 */ /* 0x000fe200078ec0ff */
[----:B--2---:R-:W-:Y:S01]  /*00b0*/  IMAD R2, R10, c[0x0][0x190], RZ ;  /* 0x000064000a027a24 */ /* 0x004fe200078e02ff */
[----:B------:R-:W-:Y:S02]  /*00c0*/  LOP3.LUT R9, R7, 0x7f, R5, 0xf8, !PT ;  /* 0x0000007f07097812 */ /* 0x000fe400078ef805 */
[----:B------:R-:W-:Y:S02]  /*00d0*/  SHF.L.U32 R11, R6, 0x5, RZ ;  /* 0x00000005060b7819 */ /* 0x000fe400000006ff */
[----:B------:R-:W-:Y:S02]  /*00e0*/  LOP3.LUT R5, R5, 0x60, RZ, 0xc0, !PT ;  /* 0x0000006005057812 */ /* 0x000fe400078ec0ff */
[----:B------:R-:W-:Y:S01]  /*00f0*/  SHF.L.U32 R6, R4, 0x2, RZ ;  /* 0x0000000204067819 */ /* 0x000fe200000006ff */
[----:B------:R-:W-:Y:S01]  /*0100*/  IMAD R4, R9, c[0x0][0x194], RZ ;  /* 0x0000650009047a24 */ /* 0x000fe200078e02ff */
[----:B------:R-:W-:-:S02]  /*0110*/  LOP3.LUT R8, R3, 0x70, RZ, 0xc0, !PT ;  /* 0x0000007003087812 */ /* 0x000fc400078ec0ff */
[----:B------:R-:W-:Y:S01]  /*0120*/  LEA R7, R0, R5, 0x4 ;  /* 0x0000000500077211 */ /* 0x000fe200078e20ff */
[----:B------:R-:W-:Y:S01]  /*0130*/  IMAD.SHL.U32 R27, R4, 0x2, RZ ;  /* 0x00000002041b7824 */ /* 0x000fe200078e00ff */
[----:B------:R-:W-:Y:S01]  /*0140*/  LOP3.LUT R6, R11, R6, RZ, 0x3c, !PT ;  /* 0x000000060b067212 */ /* 0x000fe200078e3cff */
[----:B------:R-:W-:Y:S01]  /*0150*/  IMAD R3, R5, 0x4, R8 ;  /* 0x0000000405037824 */ /* 0x000fe200078e0208 */
[----:B------:R-:W-:Y:S01]  /*0160*/  SHF.L.U32 R26, R2, 0x1, RZ ;  /* 0x00000001021a7819 */ /* 0x000fe200000006ff */
[----:B------:R-:W-:Y:S01]  /*0170*/  IMAD R5, R10, c[0x0][0x1c0], RZ ;  /* 0x000070000a057a24 */ /* 0x000fe200078e02ff */
[----:B------:R-:W-:Y:S01]  /*0180*/  LEA R6, R7, R6, 0x6 ;  /* 0x0000000607067211 */ /* 0x000fe200078e30ff */
[----:B------:R-:W-:Y:S01]  /*0190*/  IMAD R8, R9, c[0x0][0x1c4], RZ ;  /* 0x0000710009087a24 */ /* 0x000fe200078e02ff */
[----:B------:R-:W-:Y:S01]  /*01a0*/  LEA.HI R3, R0, R3, RZ, 0x1f ;  /* 0x0000000300037211 */ /* 0x000fe200078ff8ff */
[----:B------:R-:W-:Y:S01]  /*01b0*/  IMAD.HI R7, R5, 0x2, RZ ;  /* 0x0000000205077827 */ /* 0x000fe200078e02ff */
[----:B------:R-:W-:Y:S01]  /*01c0*/  IADD3 R26, P0, P1, R27, c[0x0][0x160], R26 ;  /* 0x000058001b1a7a10 */ /* 0x000fe2000791e01a */
[----:B------:R0:W-:Y:S01]  /*01d0*/  STL [R1+0xa1c], R6 ;  /* 0x000a1c0601007387 */ /* 0x0001e20000100800 */
[----:B------:R-:W-:Y:S01]  /*01e0*/  MOV R0, c[0x0][0x198] ;  /* 0x0000660000007a02 */ /* 0x000fe20000000f00 */
[----:B------:R-:W-:-:S02]  /*01f0*/  IMAD.SHL.U32 R9, R8, 0x2, RZ ;  /* 0x0000000208097824 */ /* 0x000fc400078e00ff */
[----:B------:R-:W-:Y:S01]  /*0200*/  IMAD.HI R2, R2, 0x2, RZ ;  /* 0x0000000202027827 */ /* 0x000fe200078e02ff */
[----:B------:R1:W-:Y:S01]  /*0210*/  STL [R1+0x1754], R3 ;  /* 0x0017540301007387 */ /* 0x0003e20000100800 */
[----:B------:R-:W-:Y:S02]  /*0220*/  SHF.L.U32 R21, R0, 0x5, RZ ;  /* 0x0000000500157819 */ /* 0x000fe400000006ff */
[----:B------:R-:W-:Y:S01]  /*0230*/  IMAD.HI R8, R8, 0x2, RZ ;  /* 0x0000000208087827 */ /* 0x000fe200078e02ff */
[----:B------:R-:W-:Y:S02]  /*0240*/  SHF.L.U32 R29, R0, 0x6, RZ ;  /* 0x00000006001d7819 */ /* 0x000fe400000006ff */
[----:B0-----:R-:W-:Y:S01]  /*0250*/  SHF.L.U32 R6, R5, 0x1, RZ ;  /* 0x0000000105067819 */ /* 0x001fe200000006ff */
[----:B------:R-:W-:-:S03]  /*0260*/  IMAD.HI R5, R4, 0x2, RZ ;  /* 0x0000000204057827 */ /* 0x000fc600078e02ff */
[----:B------:R-:W-:Y:S01]  /*0270*/  IADD3 R10, P2, P3, R9, c[0x0][0x178], R6 ;  /* 0x00005e00090a7a10 */ /* 0x000fe20007b5e006 */
[C---:B-1----:R-:W-:Y:S01]  /*0280*/  IMAD R3, R0.reuse, 0x84, RZ ;  /* 0x0000008400037824 */ /* 0x042fe200078e02ff */
[----:B------:R-:W-:Y:S01]  /*0290*/  IADD3.X R27, R5, c[0x0][0x164], R2, P0, P1 ;  /* 0x00005900051b7a10 */ /* 0x000fe200007e2402 */
[----:B------:R-:W-:Y:S01]  /*02a0*/  IMAD R2, R0, 0x42, RZ ;  /* 0x0000004200027824 */ /* 0x000fe200078e02ff */
[----:B------:R-:W-:Y:S01]  /*02b0*/  IADD3.X R11, R8, c[0x0][0x17c], R7, P2, P3 ;  /* 0x00005f00080b7a10 */ /* 0x000fe200017e6407 */
[C---:B------:R-:W-:Y:S02]  /*02c0*/  IMAD R4, R0.reuse, 0x108, RZ ;  /* 0x0000010800047824 */ /* 0x040fe400078e02ff */
[C---:B------:R-:W-:Y:S02]  /*02d0*/  IMAD R5, R0.reuse, 0x22, RZ ;  /* 0x0000002200057824 */ /* 0x040fe400078e02ff */
[C---:B------:R-:W-:Y:S01]  /*02e0*/  IMAD R6, R0.reuse, 0x44, RZ ;  /* 0x0000004400067824 */ /* 0x040fe200078e02ff */
[----:B------:R0:W-:Y:S01]  /*02f0*/  STL.64 [R1+0x438], R10 ;  /* 0x0004380a01007387 */ /* 0x0001e20000100a00 */
[----:B------:R-:W-:-:S02]  /*0300*/  IMAD R7, R0, 0x88, RZ ;  /* 0x0000008800077824 */ /* 0x000fc400078e02ff */
[C---:B------:R-:W-:Y:S01]  /*0310*/  IMAD R14, R0.reuse, 0x12, RZ ;  /* 0x00000012000e7824 */ /* 0x040fe200078e02ff */
[----:B------:R1:W-:Y:S01]  /*0320*/  STL.64 [R1+0x1f90], R2 ;  /* 0x001f900201007387 */ /* 0x0003e20000100a00 */
[C---:B------:R-:W-:Y:S02]  /*0330*/  IMAD R15, R0.reuse, 0x24, RZ ;  /* 0x00000024000f7824 */ /* 0x040fe400078e02ff */
[C---:B------:R-:W-:Y:S01]  /*0340*/  IMAD R24, R0.reuse, 0x210, RZ ;  /* 0x0000021000187824 */ /* 0x040fe200078e02ff */
[----:B------:R2:W-:Y:S01]  /*0350*/  STL.64 [R1+0x1f98], R4 ;  /* 0x001f980401007387 */ /* 0x0005e20000100a00 */
[C---:B------:R-:W-:Y:S02]  /*0360*/  IMAD R18, R0.reuse, 0x90, RZ ;  /* 0x0000009000127824 */ /* 0x040fe400078e02ff */
[C---:B------:R-:W-:Y:S01]  /*0370*/  IMAD R19, R0.reuse, 0x120, RZ ;  /* 0x0000012000137824 */ /* 0x040fe200078e02ff */
[----:B------:R3:W-:Y:S01]  /*0380*/  STL.64 [R1+0x1f88], R6 ;  /* 0x001f880601007387 */ /* 0x0007e20000100a00 */
[C---:B------:R-:W-:Y:S01]  /*0390*/  IMAD R20, R0.reuse, 0x230, RZ ;  /* 0x0000023000147824 */ /* 0x040fe200078e02ff */
[C---:B0-----:R-:W-:Y:S01]  /*03a0*/  SHF.L.U32 R10, R0.reuse, 0x3, RZ ;  /* 0x00000003000a7819 */ /* 0x041fe200000006ff */
[C---:B------:R-:W-:Y:S01]  /*03b0*/  IMAD R25, R0.reuse, 0x94, RZ ;  /* 0x0000009400197824 */ /* 0x040fe200078e02ff */
[----:B------:R0:W-:Y:S01]  /*03c0*/  STL.64 [R1+0x1f70], R14 ;  /* 0x001f700e01007387 */ /* 0x0001e20000100a00 */
[----:B------:R-:W-:Y:S01]  /*03d0*/  IMAD R23, R0, 0x4a, RZ ;  /* 0x0000004a00177824 */ /* 0x000fe200078e02ff */
[-C--:B-1----:R-:W-:Y:S01]  /*03e0*/  IADD3 R2, P3, R24, R26.reuse, RZ ;  /* 0x0000001a18027210 */ /* 0x082fe20007f7e0ff */
[C---:B------:R-:W-:Y:S01]  /*03f0*/  IMAD R22, R0.reuse, 0x220, RZ ;  /* 0x0000022000167824 */ /* 0x040fe200078e02ff */
[----:B------:R1:W-:Y:S01]  /*0400*/  STL.64 [R1+0x1f60], R18 ;  /* 0x001f601201007387 */ /* 0x0003e20000100a00 */
[C---:B------:R-:W-:Y:S01]  /*0410*/  IMAD R16, R0.reuse, 0x240, RZ ;  /* 0x0000024000107824 */ /* 0x040fe200078e02ff */
[CC--:B--2---:R-:W-:Y:S01]  /*0420*/  LEA R4, P6, R0.reuse, R26.reuse, 0x5 ;  /* 0x0000001a00047211 */ /* 0x0c4fe200078c28ff */
[C---:B------:R-:W-:Y:S01]  /*0430*/  IMAD.SHL.U32 R13, R0.reuse, 0x10, RZ ;  /* 0x00000010000d7824 */ /* 0x040fe200078e00ff */
[----:B------:R-:W-:Y:S01]  /*0440*/  STL [R1+0x1f68], R25 ;  /* 0x001f681901007387 */ /* 0x000fe20000100800 */
[CC--:B---3--:R-:W-:Y:S01]  /*0450*/  LEA R6, P5, R0.reuse, R26.reuse, 0x4 ;  /* 0x0000001a00067211 */ /* 0x0c8fe200078a20ff */
[----:B------:R-:W-:Y:S01]  /*0460*/  IMAD R17, R0, 0x48, RZ ;  /* 0x0000004800117824 */ /* 0x000fe200078e02ff */
[-C--:B------:R-:W-:Y:S01]  /*0470*/  IADD3 R24, P2, R22, R26.reuse, RZ ;  /* 0x0000001a16187210 */ /* 0x080fe20007f5e0ff */
[----:B------:R-:W-:Y:S01]  /*0480*/  STL [R1+0x1f7c], R23 ;  /* 0x001f7c1701007387 */ /* 0x000fe20000100800 */
[-C--:B------:R-:W-:Y:S01]  /*0490*/  IADD3 R22, P0, R16, R26.reuse, RZ ;  /* 0x0000001a10167210 */ /* 0x080fe20007f1e0ff */
[----:B0-----:R-:W-:Y:S01]  /*04a0*/  IMAD R14, R0, 0x250, RZ ;  /* 0x00000250000e7824 */ /* 0x001fe200078e02ff */
[-C--:B------:R-:W-:Y:S01]  /*04b0*/  LEA.HI.X.SX32 R7, R10, R27.reuse, 0x1, P5 ;  /* 0x0000001b0a077211 */ /* 0x080fe200028f0eff */
[----:B------:R-:W-:Y:S01]  /*04c0*/  STL [R1+0x390], R2 ;  /* 0x0003900201007387 */ /* 0x000fe20000100800 */
[----:B-1----:R-:W-:Y:S01]  /*04d0*/  IADD3 R18, P1, R20, R26, RZ ;  /* 0x0000001a14127210 */ /* 0x002fe20007f3e0ff */
[C---:B------:R-:W-:Y:S01]  /*04e0*/  IMAD R8, R0.reuse, 0x110, RZ ;  /* 0x0000011000087824 */ /* 0x040fe200078e02ff */
[----:B------:R-:W-:Y:S01]  /*04f0*/  LEA.HI.X.SX32 R5, R13, R27, 0x1, P6 ;  /* 0x0000001b0d057211 */ /* 0x000fe200030f0eff */
[C---:B------:R-:W-:Y:S01]  /*0500*/  IMAD R9, R0.reuse, 0x46, RZ ;  /* 0x0000004600097824 */ /* 0x040fe200078e02ff */
[----:B------:R-:W-:Y:S01]  /*0510*/  MOV R19, R3 ;  /* 0x0000000300137202 */ /* 0x000fe20000000f00 */
[----:B------:R0:W-:Y:S01]  /*0520*/  STL [R1+0x1f78], R18 ;  /* 0x001f781201007387 */ /* 0x0001e20000100800 */
[----:B------:R-:W-:-:S02]  /*0530*/  IMAD R11, R0, 0x8c, RZ ;  /* 0x0000008c000b7824 */ /* 0x000fc400078e02ff */
[C---:B------:R-:W-:Y:S01]  /*0540*/  IMAD R12, R0.reuse, 0x118, RZ ;  /* 0x00000118000c7824 */ /* 0x040fe200078e02ff */
[----:B------:R-:W-:Y:S01]  /*0550*/  STL [R1+0x1f80], R17 ;  /* 0x001f801101007387 */ /* 0x000fe20000100800 */
[----:B------:R-:W-:-:S03]  /*0560*/  IMAD R28, R0, 0x128, RZ ;  /* 0x00000128001c7824 */ /* 0x000fc600078e02ff */
[----:B------:R-:W-:Y:S01]  /*0570*/  STL [R1+0x328], R22 ;  /* 0x0003281601007387 */ /* 0x000fe20000100800 */
[----:B0-----:R-:W-:Y:S01]  /*0580*/  IMAD.MOV.U32 R18, RZ, RZ, R2 ;  /* 0x000000ffff127224 */ /* 0x001fe200078e0002 */
[CC--:B------:R-:W-:Y:S02]  /*0590*/  LEA R2, P4, R0.reuse, R26.reuse, 0x6 ;  /* 0x0000001a00027211 */ /* 0x0c0fe400078830ff */
[----:B------:R0:W-:Y:S02]  /*05a0*/  STL.64 [R1+0xae0], R6 ;  /* 0x000ae00601007387 */ /* 0x0001e40000100a00 */
[----:B------:R-:W-:Y:S02]  /*05b0*/  LEA.HI.X.SX32 R3, R21, R27, 0x1, P4 ;  /* 0x0000001b15037211 */ /* 0x000fe400020f0eff */
[----:B------:R1:W-:Y:S01]  /*05c0*/  STL.64 [R1+0xaa0], R4 ;  /* 0x000aa00401007387 */ /* 0x0003e20000100a00 */
[C---:B------:R-:W-:Y:S02]  /*05d0*/  LEA R16, P6, R0.reuse, R26, 0x8 ;  /* 0x0000001a00107211 */ /* 0x040fe400078c40ff */
[----:B------:R-:W-:-:S02]  /*05e0*/  SHF.L.U32 R25, R0, 0x7, RZ ;  /* 0x0000000700197819 */ /* 0x000fc400000006ff */
[C---:B0-----:R-:W-:Y:S01]  /*05f0*/  LEA R6, P5, R0.reuse, R26, 0x7 ;  /* 0x0000001a00067211 */ /* 0x041fe200078a38ff */
[----:B-1----:R-:W2:Y:S04]  /*0600*/  LDL.LU.64 R4, [R1+0x1f98] ;  /* 0x001f980001047983 */ /* 0x002ea80000300a00 */
[----:B------:R0:W-:Y:S04]  /*0610*/  STL.64 [R1+0xa20], R2 ;  /* 0x000a200201007387 */ /* 0x0001e80000100a00 */
[----:B0-----:R-:W3:Y:S01]  /*0620*/  LDL.LU.64 R2, [R1+0x1f90] ;  /* 0x001f900001027983 */ /* 0x001ee20000300a00 */
[-C--:B------:R-:W-:Y:S01]  /*0630*/  LEA.HI.X.SX32 R7, R29, R27.reuse, 0x1, P5 ;  /* 0x0000001b1d077211 */ /* 0x080fe200028f0eff */
[----:B------:R-:W-:Y:S01]  /*0640*/  IMAD.MOV.U32 R21, RZ, RZ, R17 ;  /* 0x000000ffff157224 */ /* 0x000fe200078e0011 */
[----:B------:R-:W-:Y:S01]  /*0650*/  MOV R20, R16 ;  /* 0x0000001000147202 */ /* 0x000fe20000000f00 */
[----:B------:R0:W-:Y:S01]  /*0660*/  STL [R1+0x748], R16 ;  /* 0x0007481001007387 */ /* 0x0001e20000100800 */
[----:B------:R-:W-:Y:S01]  /*0670*/  LEA.HI.X.SX32 R21, R25, R27, 0x1, P6 ;  /* 0x0000001b19157211 */ /* 0x000fe200030f0eff */
[C---:B------:R-:W-:Y:S01]  /*0680*/  IMAD R25, R0.reuse, 0x21, RZ ;  /* 0x0000002100197824 */ /* 0x040fe200078e02ff */
[C---:B------:R-:W-:Y:S01]  /*0690*/  SHF.L.U32 R19, R0.reuse, 0x8, RZ ;  /* 0x0000000800137819 */ /* 0x040fe200000006ff */
[----:B------:R-:W-:Y:S04]  /*06a0*/  STL.64 [R1+0x918], R6 ;  /* 0x0009180601007387 */ /* 0x000fe80000100a00 */
[----:B------:R-:W-:Y:S01]  /*06b0*/  STL [R1+0x74c], R21 ;  /* 0x00074c1501007387 */ /* 0x000fe20000100800 */
[----:B0-----:R-:W-:-:S04]  /*06c0*/  LEA R16, P4, R0, R26, 0x9 ;  /* 0x0000001a00107211 */ /* 0x001fc800078848ff */
[----:B------:R-:W-:-:S05]  /*06d0*/  LEA.HI.X.SX32 R17, R19, R27, 0x1, P4 ;  /* 0x0000001b13117211 */ /* 0x000fca00020f0eff */
[----:B------:R2:W-:Y:S02]  /*06e0*/  STL.64 [R1+0x3d0], R16 ;  /* 0x0003d01001007387 */ /* 0x0005e40000100a00 */
[-C--:B--2---:R-:W-:Y:S02]  /*06f0*/  IADD3 R16, P4, R4, R26.reuse, RZ ;  /* 0x0000001a04107210 */ /* 0x084fe40007f9e0ff */
[-C--:B---3--:R-:W-:Y:S02]  /*0700*/  IADD3 R6, P5, R2, R26.reuse, RZ ;  /* 0x0000001a02067210 */ /* 0x088fe40007fbe0ff */
[----:B------:R-:W-:Y:S02]  /*0710*/  IADD3 R20, P6, R3, R26, RZ ;  /* 0x0000001a03147210 */ /* 0x000fe40007fde0ff */
[----:B------:R-:W-:-:S05]  /*0720*/  LEA.HI.X.SX32 R7, R25, R27, 0x1, P5 ;  /* 0x0000001b19077211 */ /* 0x000fca00028f0eff */
[----:B------:R0:W-:Y:S04]  /*0730*/  STL.64 [R1+0xa10], R6 ;  /* 0x000a100601007387 */ /* 0x0001e80000100a00 */
[----:B0-----:R-:W2:Y:S01]  /*0740*/  LDL.LU.64 R6, [R1+0x1f88] ;  /* 0x001f880001067983 */ /* 0x001ea20000300a00 */
[-C--:B------:R-:W-:Y:S01]  /*0750*/  LEA.HI.X.SX32 R21, R2, R27.reuse, 0x1, P6 ;  /* 0x0000001b02157211 */ /* 0x080fe200030f0eff */
[----:B------:R-:W-:Y:S01]  /*0760*/  IMAD R25, R0, 0x11, RZ ;  /* 0x0000001100197824 */ /* 0x000fe200078e02ff */
[----:B------:R-:W-:Y:S02]  /*0770*/  IADD3 R14, P5, R14, R26, RZ ;  /* 0x0000001a0e0e7210 */ /* 0x000fe40007fbe0ff */
[-C--:B------:R-:W-:Y:S01]  /*0780*/  LEA.HI.X.SX32 R17, R3, R27.reuse, 0x1, P4 ;  /* 0x0000001b03117211 */ /* 0x080fe200020f0eff */
[----:B------:R0:W-:Y:S01]  /*0790*/  STL.64 [R1+0x908], R20 ;  /* 0x0009081401007387 */ /* 0x0001e20000100a00 */
[----:B------:R-:W-:-:S03]  /*07a0*/  LEA.HI.X.SX32 R19, R4, R27, 0x1, P3 ;  /* 0x0000001b04137211 */ /* 0x000fc600018f0eff */
[----:B------:R-:W-:Y:S04]  /*07b0*/  STL [R1+0x308], R14 ;  /* 0x0003080e01007387 */ /* 0x000fe80000100800 */
[----:B------:R-:W-:Y:S01]  /*07c0*/  STL.64 [R1+0x730], R16 ;  /* 0x0007301001007387 */ /* 0x000fe20000100a00 */
[----:B0-----:R-:W-:-:S03]  /*07d0*/  IADD3 R20, P6, R5, R26, RZ ;  /* 0x0000001a05147210 */ /* 0x001fc60007fde0ff */
[----:B------:R-:W-:Y:S01]  /*07e0*/  STL [R1+0x394], R19 ;  /* 0x0003941301007387 */ /* 0x000fe20000100800 */
[----:B------:R-:W-:Y:S01]  /*07f0*/  LEA.HI.X.SX32 R21, R25, R27, 0x1, P6 ;  /* 0x0000001b19157211 */ /* 0x000fe200030f0eff */
[----:B------:R-:W-:-:S04]  /*0800*/  IMAD R25, R0, 0x260, RZ ;  /* 0x0000026000197824 */ /* 0x000fc800078e02ff */
[----:B------:R0:W-:Y:S02]  /*0810*/  STL.64 [R1+0xa98], R20 ;  /* 0x000a981401007387 */ /* 0x0001e40000100a00 */
[----:B0-----:R-:W-:Y:S01]  /*0820*/  IMAD.MOV.U32 R20, RZ, RZ, R22 ;  /* 0x000000ffff147224 */ /* 0x001fe200078e0016 */
[-C--:B------:R-:W-:Y:S02]  /*0830*/  IADD3 R22, P6, R8, R26.reuse, RZ ;  /* 0x0000001a08167210 */ /* 0x080fe40007fde0ff */
[----:B------:R-:W-:Y:S02]  /*0840*/  MOV R21, R23 ;  /* 0x0000001700157202 */ /* 0x000fe40000000f00 */
[-C--:B--2---:R-:W-:Y:S02]  /*0850*/  IADD3 R16, P4, R6, R26.reuse, RZ ;  /* 0x0000001a06107210 */ /* 0x084fe40007f9e0ff */
[----:B------:R-:W-:Y:S02]  /*0860*/  IADD3 R18, P3, R7, R26, RZ ;  /* 0x0000001a07127210 */ /* 0x000fe40007f7e0ff */
[----:B------:R-:W-:-:S02]  /*0870*/  LEA.HI.X.SX32 R17, R5, R27, 0x1, P4 ;  /* 0x0000001b05117211 */ /* 0x000fc400020f0eff */
[----:B------:R-:W-:-:S03]  /*0880*/  LEA.HI.X.SX32 R19, R6, R27, 0x1, P3 ;  /* 0x0000001b06137211 */ /* 0x000fc600018f0eff */
[----:B------:R0:W-:Y:S01]  /*0890*/  STL.64 [R1+0xa08], R16 ;  /* 0x000a081001007387 */ /* 0x0001e20000100a00 */
[-C--:B------:R-:W-:Y:S02]  /*08a0*/  LEA.HI.X.SX32 R23, R7, R27.reuse, 0x1, P6 ;  /* 0x0000001b07177211 */ /* 0x080fe400030f0eff */
[----:B------:R-:W-:Y:S02]  /*08b0*/  IADD3 R4, P4, R25, R26, RZ ;  /* 0x0000001a19047210 */ /* 0x000fe40007f9e0ff */
[----:B------:R-:W-:Y:S01]  /*08c0*/  LEA.HI.X.SX32 R25, R8, R27, 0x1, P2 ;  /* 0x0000001b08197211 */ /* 0x000fe200010f0eff */
[----:B0-----:R-:W2:Y:S01]  /*08d0*/  LDL.LU R17, [R1+0x1f80] ;  /* 0x001f800001117983 */ /* 0x001ea20000300800 */
[----:B------:R-:W-:-:S03]  /*08e0*/  IMAD R16, R0, 0x23, RZ ;  /* 0x0000002300107824 */ /* 0x000fc600078e02ff */
[----:B------:R0:W-:Y:S04]  /*08f0*/  STL.64 [R1+0x8f8], R18 ;  /* 0x0008f81201007387 */ /* 0x0001e80000100a00 */
[----:B------:R1:W-:Y:S01]  /*0900*/  STL.64 [R1+0x710], R22 ;  /* 0x0007101601007387 */ /* 0x0003e20000100a00 */
[----:B0-----:R-:W-:-:S04]  /*0910*/  IADD3 R18, P3, R9, R26, RZ ;  /* 0x0000001a09127210 */ /* 0x001fc80007f7e0ff */
[----:B------:R-:W-:Y:S01]  /*0920*/  LEA.HI.X.SX32 R19, R16, R27, 0x1, P3 ;  /* 0x0000001b10137211 */ /* 0x000fe200018f0eff */
[----:B-1----:R-:W3:Y:S01]  /*0930*/  LDL.LU R23, [R1+0x1f7c] ;  /* 0x001f7c0001177983 */ /* 0x002ee20000300800 */
[----:B------:R-:W-:Y:S01]  /*0940*/  MOV R6, R14 ;  /* 0x0000000e00067202 */ /* 0x000fe20000000f00 */
[----:B------:R-:W-:Y:S01]  /*0950*/  IMAD.MOV.U32 R7, RZ, RZ, R15 ;  /* 0x000000ffff077224 */ /* 0x000fe200078e000f */
[----:B------:R-:W-:Y:S01]  /*0960*/  IADD3 R14, P6, R11, R26, RZ ;  /* 0x0000001a0b0e7210 */ /* 0x000fe20007fde0ff */
[----:B------:R0:W-:Y:S01]  /*0970*/  STL.64 [R1+0x368], R24 ;  /* 0x0003681801007387 */ /* 0x0001e20000100a00 */
[----:B------:R-:W-:-:S03]  /*0980*/  IMAD R22, R0, 0x270, RZ ;  /* 0x0000027000167824 */ /* 0x000fc600078e02ff */
[----:B------:R1:W-:Y:S01]  /*0990*/  STL.64 [R1+0xa00], R18 ;  /* 0x000a001201007387 */ /* 0x0003e20000100a00 */
[----:B------:R-:W-:Y:S02]  /*09a0*/  LEA.HI.X.SX32 R15, R9, R27, 0x1, P6 ;  /* 0x0000001b090f7211 */ /* 0x000fe400030f0eff */
[-C--:B0-----:R-:W-:Y:S01]  /*09b0*/  IADD3 R24, P2, R12, R26.reuse, RZ ;  /* 0x0000001a0c187210 */ /* 0x081fe20007f5e0ff */
[----:B-1----:R-:W4:Y:S01]  /*09c0*/  LDL.LU R18, [R1+0x1f78] ;  /* 0x001f780001127983 */ /* 0x002f220000300800 */
[----:B------:R-:W-:-:S03]  /*09d0*/  IADD3 R2, P3, R22, R26, RZ ;  /* 0x0000001a16027210 */ /* 0x000fc60007f7e0ff */
[----:B------:R0:W-:Y:S01]  /*09e0*/  STL.64 [R1+0x8f0], R14 ;  /* 0x0008f00e01007387 */ /* 0x0001e20000100a00 */
[-C--:B------:R-:W-:Y:S02]  /*09f0*/  LEA.HI.X.SX32 R25, R11, R27.reuse, 0x1, P2 ;  /* 0x0000001b0b197211 */ /* 0x080fe400010f0eff */
[----:B------:R-:W-:Y:S01]  /*0a00*/  LEA.HI.X.SX32 R19, R12, R27, 0x1, P1 ;  /* 0x0000001b0c137211 */ /* 0x000fe200008f0eff */
[----:B0-----:R-:W5:Y:S01]  /*0a10*/  LDL.LU.64 R14, [R1+0x1f70] ;  /* 0x001f7000010e7983 */ /* 0x001f620000300a00 */
[----:B------:R-:W-:Y:S02]  /*0a20*/  MOV R8, R2 ;  /* 0x0000000200087202 */ /* 0x000fe40000000f00 */
[----:B------:R-:W-:Y:S01]  /*0a30*/  MOV R9, R3 ;  /* 0x0000000300097202 */ /* 0x000fe20000000f00 */
[----:B------:R-:W-:Y:S04]  /*0a40*/  STL [R1+0x2c8], R2 ;  /* 0x0002c80201007387 */ /* 0x000fe80000100800 */
[----:B------:R0:W-:Y:S04]  /*0a50*/  STL.64 [R1+0x6f8], R24 ;  /* 0x0006f81801007387 */ /* 0x0001e80000100a00 */
[----:B0-----:R-:W3:Y:S04]  /*0a60*/  LDL.LU R25, [R1+0x1f68] ;  /* 0x001f680001197983 */ /* 0x001ee80000300800 */
[----:B----4-:R0:W-:Y:S04]  /*0a70*/  STL.64 [R1+0x348], R18 ;  /* 0x0003481201007387 */ /* 0x0101e80000100a00 */
[----:B0-----:R-:W4:Y:S01]  /*0a80*/  LDL.LU.64 R18, [R1+0x1f60] ;  /* 0x001f600001127983 */ /* 0x001f220000300a00 */
[----:B------:R-:W-:Y:S01]  /*0a90*/  IMAD R24, R0, 0x9, RZ ;  /* 0x0000000900187824 */ /* 0x000fe200078e02ff */
[----:B-----5:R-:W-:-:S02]  /*0aa0*/  IADD3 R2, P6, R14, R26, RZ ;  /* 0x0000001a0e027210 */ /* 0x020fc40007fde0ff */
[----:B------:R-:W-:Y:S02]  /*0ab0*/  IADD3 R10, P2, R15, R26, RZ ;  /* 0x0000001a0f0a7210 */ /* 0x000fe40007f5e0ff */
[-C--:B------:R-:W-:Y:S02]  /*0ac0*/  LEA.HI.X.SX32 R3, R24, R27.reuse, 0x1, P6 ;  /* 0x0000001b18037211 */ /* 0x080fe400030f0eff */
[----:B------:R-:W-:-:S03]  /*0ad0*/  LEA.HI.X.SX32 R11, R14, R27, 0x1, P2 ;  /* 0x0000001b0e0b7211 */ /* 0x000fc600010f0eff */
[----:B------:R4:W-:Y:S01]  /*0ae0*/  STL.64 [R1+0xad8], R2 ;  /* 0x000ad80201007387 */ /* 0x0009e20000100a00 */
[----:B--2---:R-:W-:-:S03]  /*0af0*/  IADD3 R12, P1, R17, R26, RZ ;  /* 0x0000001a110c7210 */ /* 0x004fc60007f3e0ff */
[----:B------:R0:W-:Y:S01]  /*0b00*/  STL.64 [R1+0xa90], R10 ;  /* 0x000a900a01007387 */ /* 0x0001e20000100a00 */
[----:B------:R-:W-:Y:S01]  /*0b10*/  LEA.HI.X.SX32 R13, R15, R27, 0x1, P1 ;  /* 0x0000001b0f0d7211 */ /* 0x000fe200008f0eff */
[C---:B------:R-:W-:Y:S02]  /*0b20*/  IMAD R22, R0.reuse, 0x25, RZ ;  /* 0x0000002500167824 */ /* 0x040fe400078e02ff */
[C---:B------:R-:W-:Y:S02]  /*0b30*/  IMAD R24, R0.reuse, 0x280, RZ ;  /* 0x0000028000187824 */ /* 0x040fe400078e02ff */
[----:B------:R-:W-:-:S03]  /*0b40*/  IMAD R20, R0, 0x13, RZ ;  /* 0x0000001300147824 */ /* 0x000fc600078e02ff */
[----:B------:R-:W-:Y:S01]  /*0b50*/  IADD3 R14, P1, R24, R26, RZ ;  /* 0x0000001a180e7210 */ /* 0x000fe20007f3e0ff */
[----:B------:R-:W-:Y:S01]  /*0b60*/  IMAD R24, R0, 0x290, RZ ;  /* 0x0000029000187824 */ /* 0x000fe200078e02ff */
[----:B------:R-:W-:Y:S01]  /*0b70*/  LEA.HI.X.SX32 R7, R28, R27, 0x1, P5 ;  /* 0x0000001b1c077211 */ /* 0x000fe200028f0eff */
[----:B------:R-:W-:-:S05]  /*0b80*/  IMAD R16, R0, 0x130, RZ ;  /* 0x0000013000107824 */ /* 0x000fca00078e02ff */
[-C--:B------:R-:W-:Y:S01]  /*0b90*/  LEA.HI.X.SX32 R5, R16, R27.reuse, 0x1, P4 ;  /* 0x0000001b10057211 */ /* 0x080fe200020f0eff */
[----:B------:R-:W-:Y:S01]  /*0ba0*/  IMAD R29, R0, 0x148, RZ ;  /* 0x00000148001d7824 */ /* 0x000fe200078e02ff */
[CC--:B----4-:R-:W-:Y:S02]  /*0bb0*/  IADD3 R2, P6, R18.reuse, R26.reuse, RZ ;  /* 0x0000001a12027210 */ /* 0x0d0fe40007fde0ff */
[----:B0-----:R-:W-:Y:S02]  /*0bc0*/  IADD3 R10, P2, R19, R26, RZ ;  /* 0x0000001a130a7210 */ /* 0x001fe40007f5e0ff */
[-C--:B------:R-:W-:Y:S02]  /*0bd0*/  LEA.HI.X.SX32 R3, R17, R27.reuse, 0x1, P6 ;  /* 0x0000001b11037211 */ /* 0x080fe400030f0eff */
[----:B------:R-:W-:-:S03]  /*0be0*/  LEA.HI.X.SX32 R11, R18, R27, 0x1, P2 ;  /* 0x0000001b120b7211 */ /* 0x000fc600010f0eff */
[----:B------:R3:W-:Y:S01]  /*0bf0*/  STL.64 [R1+0x8e0], R2 ;  /* 0x0008e00201007387 */ /* 0x0007e20000100a00 */
[----:B------:R-:W-:-:S03]  /*0c00*/  LEA.HI.X.SX32 R21, R19, R27, 0x1, P0 ;  /* 0x0000001b13157211 */ /* 0x000fc600000f0eff */
[----:B------:R0:W-:Y:S01]  /*0c10*/  STL.64 [R1+0x9f8], R12 ;  /* 0x0009f80c01007387 */ /* 0x0001e20000100a00 */
[-C--:B---3--:R-:W-:Y:S02]  /*0c20*/  IADD3 R2, P6, R23, R26.reuse, RZ ;  /* 0x0000001a17027210 */ /* 0x088fe40007fde0ff */
[-C--:B0-----:R-:W-:Y:S02]  /*0c30*/  IADD3 R12, P2, R25, R26.reuse, RZ ;  /* 0x0000001a190c7210 */ /* 0x081fe40007f5e0ff */
[-C--:B------:R-:W-:Y:S01]  /*0c40*/  LEA.HI.X.SX32 R3, R22, R27.reuse, 0x1, P6 ;  /* 0x0000001b16037211 */ /* 0x080fe200030f0eff */
[----:B------:R-:W-:Y:S01]  /*0c50*/  IMAD R22, R0, 0x26, RZ ;  /* 0x0000002600167824 */ /* 0x000fe200078e02ff */
[----:B------:R-:W-:Y:S01]  /*0c60*/  LEA.HI.X.SX32 R13, R23, R27, 0x1, P2 ;  /* 0x0000001b170d7211 */ /* 0x000fe200010f0eff */
[----:B------:R0:W-:Y:S04]  /*0c70*/  STL.64 [R1+0x6d8], R10 ;  /* 0x0006d80a01007387 */ /* 0x0001e80000100a00 */
[----:B------:R1:W-:Y:S04]  /*0c80*/  STL [R1+0x32c], R21 ;  /* 0x00032c1501007387 */ /* 0x0003e80000100800 */
[----:B------:R2:W-:Y:S01]  /*0c90*/  STL.64 [R1+0x9f0], R2 ;  /* 0x0009f00201007387 */ /* 0x0005e20000100a00 */
[----:B0-----:R-:W-:-:S03]  /*0ca0*/  IADD3 R10, P0, R28, R26, RZ ;  /* 0x0000001a1c0a7210 */ /* 0x001fc60007f1e0ff */
[----:B------:R0:W-:Y:S01]  /*0cb0*/  STL.64 [R1+0x8d0], R12 ;  /* 0x0008d00c01007387 */ /* 0x0001e20000100a00 */
[----:B-1----:R-:W-:Y:S01]  /*0cc0*/  IMAD R21, R0, 0x98, RZ ;  /* 0x0000009800157824 */ /* 0x002fe200078e02ff */
[-C--:B------:R-:W-:Y:S02]  /*0cd0*/  LEA.HI.X.SX32 R11, R25, R27.reuse, 0x1, P0 ;  /* 0x0000001b190b7211 */ /* 0x080fe400000f0eff */
[-C--:B--2---:R-:W-:Y:S01]  /*0ce0*/  IADD3 R2, P6, R24, R26.reuse, RZ ;  /* 0x0000001a18027210 */ /* 0x084fe20007fde0ff */
[----:B------:R-:W-:Y:S01]  /*0cf0*/  IMAD R24, R0, 0x4c, RZ ;  /* 0x0000004c00187824 */ /* 0x000fe200078e02ff */
[-C--:B0-----:R-:W-:Y:S01]  /*0d00*/  IADD3 R12, P2, R22, R26.reuse, RZ ;  /* 0x0000001a160c7210 */ /* 0x081fe20007f5e0ff */
[----:B------:R0:W-:Y:S03]  /*0d10*/  STL.64 [R1+0x6c0], R10 ;  /* 0x0006c00a01007387 */ /* 0x0001e60000100a00 */
[----:B------:R-:W-:Y:S01]  /*0d20*/  LEA.HI.X.SX32 R13, R20, R27, 0x1, P2 ;  /* 0x0000001b140d7211 */ /* 0x000fe200010f0eff */
[----:B------:R1:W-:Y:S01]  /*0d30*/  STL [R1+0x30c], R7 ;  /* 0x00030c0701007387 */ /* 0x0003e20000100800 */
[----:B------:R-:W-:-:S03]  /*0d40*/  IADD3 R6, P5, R21, R26, RZ ;  /* 0x0000001a15067210 */ /* 0x000fc60007fbe0ff */
[----:B------:R2:W-:Y:S01]  /*0d50*/  STL.64 [R1+0xa88], R12 ;  /* 0x000a880c01007387 */ /* 0x0005e20000100a00 */
[-C--:B0-----:R-:W-:Y:S01]  /*0d60*/  IADD3 R10, P0, R24, R26.reuse, RZ ;  /* 0x0000001a180a7210 */ /* 0x081fe20007f1e0ff */
[----:B------:R-:W-:Y:S01]  /*0d70*/  IMAD R20, R0, 0x2a0, RZ ;  /* 0x000002a000147824 */ /* 0x000fe200078e02ff */
[-C--:B-1----:R-:W-:Y:S02]  /*0d80*/  LEA.HI.X.SX32 R7, R24, R27.reuse, 0x1, P5 ;  /* 0x0000001b18077211 */ /* 0x082fe400028f0eff */
[-C--:B------:R-:W-:Y:S02]  /*0d90*/  LEA.HI.X.SX32 R11, R22, R27.reuse, 0x1, P0 ;  /* 0x0000001b160b7211 */ /* 0x080fe400000f0eff */
[----:B--2---:R-:W-:Y:S01]  /*0da0*/  IADD3 R12, P2, R16, R26, RZ ;  /* 0x0000001a100c7210 */ /* 0x004fe20007f5e0ff */
[C---:B------:R-:W-:Y:S02]  /*0db0*/  IMAD R22, R0.reuse, 0x4e, RZ ;  /* 0x0000004e00167824 */ /* 0x040fe400078e02ff */
[C---:B------:R-:W-:Y:S01]  /*0dc0*/  IMAD R24, R0.reuse, 0x9c, RZ ;  /* 0x0000009c00187824 */ /* 0x040fe200078e02ff */
[----:B------:R-:W-:Y:S01]  /*0dd0*/  LEA.HI.X.SX32 R13, R21, R27, 0x1, P2 ;  /* 0x0000001b150d7211 */ /* 0x000fe200010f0eff */
[----:B------:R0:W-:Y:S01]  /*0de0*/  STL.64 [R1+0x9e8], R10 ;  /* 0x0009e80a01007387 */ /* 0x0001e20000100a00 */
[----:B------:R-:W-:-:S03]  /*0df0*/  IMAD R21, R0, 0x27, RZ ;  /* 0x0000002700157824 */ /* 0x000fc600078e02ff */
[----:B------:R1:W-:Y:S04]  /*0e00*/  STL.64 [R1+0x8c0], R6 ;  /* 0x0008c00601007387 */ /* 0x0003e80000100a00 */
[----:B------:R2:W-:Y:S01]  /*0e10*/  STL.64 [R1+0x6a0], R12 ;  /* 0x0006a00c01007387 */ /* 0x0005e20000100a00 */
[-C--:B0-----:R-:W-:Y:S01]  /*0e20*/  IADD3 R10, P0, R20, R26.reuse, RZ ;  /* 0x0000001a140a7210 */ /* 0x081fe20007f1e0ff */
[----:B------:R-:W-:Y:S01]  /*0e30*/  IMAD R20, R0, 0x138, RZ ;  /* 0x0000013800147824 */ /* 0x000fe200078e02ff */
[-C--:B-1----:R-:W-:Y:S02]  /*0e40*/  IADD3 R6, P5, R22, R26.reuse, RZ ;  /* 0x0000001a16067210 */ /* 0x082fe40007fbe0ff */
[----:B--2---:R-:W-:Y:S01]  /*0e50*/  IADD3 R12, P2, R24, R26, RZ ;  /* 0x0000001a180c7210 */ /* 0x004fe20007f5e0ff */
[----:B------:R0:W-:Y:S01]  /*0e60*/  STL.64 [R1+0x2e8], R4 ;  /* 0x0002e80401007387 */ /* 0x0001e20000100a00 */
[-C--:B------:R-:W-:Y:S01]  /*0e70*/  LEA.HI.X.SX32 R7, R21, R27.reuse, 0x1, P5 ;  /* 0x0000001b15077211 */ /* 0x080fe200028f0eff */
[----:B------:R-:W-:Y:S01]  /*0e80*/  IMAD R16, R0, 0x2b0, RZ ;  /* 0x000002b000107824 */ /* 0x000fe200078e02ff */
[----:B------:R-:W-:Y:S01]  /*0e90*/  LEA.HI.X.SX32 R13, R22, R27, 0x1, P2 ;  /* 0x0000001b160d7211 */ /* 0x000fe200010f0eff */
[----:B------:R-:W-:-:S02]  /*0ea0*/  IMAD R21, R0, 0xa, RZ ;  /* 0x0000000a00157824 */ /* 0x000fc400078e02ff */
[----:B------:R1:W-:Y:S01]  /*0eb0*/  STL.64 [R1+0x9e0], R6 ;  /* 0x0009e00601007387 */ /* 0x0003e20000100a00 */
[----:B------:R-:W-:Y:S01]  /*0ec0*/  IMAD R22, R0, 0x5, RZ ;  /* 0x0000000500167824 */ /* 0x000fe200078e02ff */
[-C--:B0-----:R-:W-:Y:S02]  /*0ed0*/  IADD3 R4, P4, R20, R26.reuse, RZ ;  /* 0x0000001a14047210 */ /* 0x081fe40007f9e0ff */
[----:B------:R0:W-:Y:S02]  /*0ee0*/  STL.64 [R1+0x8b8], R12 ;  /* 0x0008b80c01007387 */ /* 0x0001e40000100a00 */
[-C--:B------:R-:W-:Y:S01]  /*0ef0*/  LEA.HI.X.SX32 R5, R24, R27.reuse, 0x1, P4 ;  /* 0x0000001b18057211 */ /* 0x080fe200020f0eff */
[----:B------:R-:W-:Y:S01]  /*0f00*/  IMAD R24, R0, 0x28, RZ ;  /* 0x0000002800187824 */ /* 0x000fe200078e02ff */
[-C--:B-1----:R-:W-:Y:S02]  /*0f10*/  IADD3 R6, P5, R16, R26.reuse, RZ ;  /* 0x0000001a10067210 */ /* 0x082fe40007fbe0ff */
[----:B------:R-:W-:Y:S01]  /*0f20*/  IADD3 R16, P2, R21, R26, RZ ;  /* 0x0000001a15107210 */ /* 0x000fe20007f5e0ff */
[----:B------:R1:W-:Y:S01]  /*0f30*/  STL.64 [R1+0x688], R4 ;  /* 0x0006880401007387 */ /* 0x0003e20000100a00 */
[----:B0-----:R-:W-:Y:S01]  /*0f40*/  IMAD R13, R0, 0x14, RZ ;  /* 0x00000014000d7824 */ /* 0x001fe200078e02ff */
[----:B------:R-:W-:-:S02]  /*0f50*/  LEA.HI.X.SX32 R9, R20, R27, 0x1, P3 ;  /* 0x0000001b14097211 */ /* 0x000fc400018f0eff */
[-C--:B------:R-:W-:Y:S02]  /*0f60*/  LEA.HI.X.SX32 R17, R22, R27.reuse, 0x1, P2 ;  /* 0x0000001b16117211 */ /* 0x080fe400010f0eff */
[-C--:B------:R-:W-:Y:S02]  /*0f70*/  IADD3 R8, P3, R24, R26.reuse, RZ ;  /* 0x0000001a18087210 */ /* 0x080fe40007f7e0ff */
[-C--:B-1----:R-:W-:Y:S01]  /*0f80*/  IADD3 R4, P4, R13, R26.reuse, RZ ;  /* 0x0000001a0d047210 */ /* 0x082fe20007f9e0ff */
[C---:B------:R-:W-:Y:S01]  /*0f90*/  IMAD R20, R0.reuse, 0x50, RZ ;  /* 0x0000005000147824 */ /* 0x040fe200078e02ff */
[----:B------:R0:W-:Y:S01]  /*0fa0*/  STL [R1+0x2cc], R9 ;  /* 0x0002cc0901007387 */ /* 0x0001e20000100800 */
[----:B------:R-:W-:Y:S01]  /*0fb0*/  IMAD R22, R0, 0xa0, RZ ;  /* 0x000000a000167824 */ /* 0x000fe200078e02ff */
[----:B------:R-:W-:Y:S02]  /*0fc0*/  LEA.HI.X.SX32 R5, R21, R27, 0x1, P4 ;  /* 0x0000001b15057211 */ /* 0x000fe400020f0eff */
[----:B------:R1:W-:Y:S01]  /*0fd0*/  STL.64 [R1+0xaf8], R16 ;  /* 0x000af81001007387 */ /* 0x0003e20000100a00 */
[----:B------:R-:W-:-:S02]  /*0fe0*/  IADD3 R18, P2, R20, R26, RZ ;  /* 0x0000001a14127210 */ /* 0x000fc40007f5e0ff */
[----:B0-----:R-:W-:Y:S01]  /*0ff0*/  LEA.HI.X.SX32 R9, R13, R27, 0x1, P3 ;  /* 0x0000001b0d097211 */ /* 0x001fe200018f0eff */
[----:B------:R0:W-:Y:S01]  /*1000*/  STL.64 [R1+0xad0], R4 ;  /* 0x000ad00401007387 */ /* 0x0001e20000100a00 */
[----:B-1----:R-:W-:-:S03]  /*1010*/  IMAD R16, R0, 0x140, RZ ;  /* 0x0000014000107824 */ /* 0x002fc600078e02ff */
[----:B------:R1:W-:Y:S01]  /*1020*/  STL.64 [R1+0xa80], R8 ;  /* 0x000a800801007387 */ /* 0x0003e20000100a00 */
[-C--:B------:R-:W-:Y:S02]  /*1030*/  LEA.HI.X.SX32 R19, R24, R27.reuse, 0x1, P2 ;  /* 0x0000001b18137211 */ /* 0x080fe400010f0eff */
[-C--:B0-----:R-:W-:Y:S01]  /*1040*/  IADD3 R4, P4, R22, R26.reuse, RZ ;  /* 0x0000001a16047210 */ /* 0x081fe20007f9e0ff */
[----:B------:R-:W-:Y:S01]  /*1050*/  IMAD R24, R0, 0x52, RZ ;  /* 0x0000005200187824 */ /* 0x000fe200078e02ff */
[----:B-1----:R-:W-:Y:S02]  /*1060*/  IADD3 R8, P3, R16, R26, RZ ;  /* 0x0000001a10087210 */ /* 0x002fe40007f7e0ff */
[-C--:B------:R-:W-:Y:S01]  /*1070*/  LEA.HI.X.SX32 R5, R20, R27.reuse, 0x1, P4 ;  /* 0x0000001b14057211 */ /* 0x080fe200020f0eff */
[----:B------:R-:W-:Y:S01]  /*1080*/  IMAD R20, R0, 0xa4, RZ ;  /* 0x000000a400147824 */ /* 0x000fe200078e02ff */
[-C--:B------:R-:W-:Y:S01]  /*1090*/  LEA.HI.X.SX32 R9, R22, R27.reuse, 0x1, P3 ;  /* 0x0000001b16097211 */ /* 0x080fe200018f0eff */
[----:B------:R-:W-:Y:S01]  /*10a0*/  STL.64 [R1+0x9d8], R18 ;  /* 0x0009d81201007387 */ /* 0x000fe20000100a00 */
[----:B------:R-:W-:Y:S01]  /*10b0*/  IMAD R22, R0, 0x29, RZ ;  /* 0x0000002900167824 */ /* 0x000fe200078e02ff */
[----:B------:R-:W-:-:S02]  /*10c0*/  LEA.HI.X.SX32 R15, R16, R27, 0x1, P1 ;  /* 0x0000001b100f7211 */ /* 0x000fc400008f0eff */
[----:B------:R0:W-:Y:S04]  /*10d0*/  STL.64 [R1+0x8a8], R4 ;  /* 0x0008a80401007387 */ /* 0x0001e80000100a00 */
[----:B------:R1:W-:Y:S04]  /*10e0*/  STL.64 [R1+0x668], R8 ;  /* 0x0006680801007387 */ /* 0x0003e80000100a00 */
[----:B------:R2:W-:Y:S01]  /*10f0*/  STL.64 [R1+0x2a8], R14 ;  /* 0x0002a80e01007387 */ /* 0x0005e20000100a00 */
[-C--:B0-----:R-:W-:Y:S02]  /*1100*/  IADD3 R4, P4, R24, R26.reuse, RZ ;  /* 0x0000001a18047210 */ /* 0x081fe40007f9e0ff */
[----:B-1----:R-:W-:-:S02]  /*1110*/  IADD3 R8, P3, R20, R26, RZ ;  /* 0x0000001a14087210 */ /* 0x002fc40007f7e0ff */
[-C--:B------:R-:W-:Y:S01]  /*1120*/  LEA.HI.X.SX32 R5, R22, R27.reuse, 0x1, P4 ;  /* 0x0000001b16057211 */ /* 0x080fe200020f0eff */
[----:B------:R-:W-:Y:S01]  /*1130*/  IMAD R22, R0, 0x2a, RZ ;  /* 0x0000002a00167824 */ /* 0x000fe200078e02ff */
[----:B--2---:R-:W-:Y:S02]  /*1140*/  IADD3 R14, P1, R29, R26, RZ ;  /* 0x0000001a1d0e7210 */ /* 0x004fe40007f3e0ff */
[-C--:B------:R-:W-:Y:S01]  /*1150*/  LEA.HI.X.SX32 R9, R24, R27.reuse, 0x1, P3 ;  /* 0x0000001b18097211 */ /* 0x080fe200018f0eff */
[----:B------:R0:W-:Y:S01]  /*1160*/  STL.64 [R1+0x9d0], R4 ;  /* 0x0009d00401007387 */ /* 0x0001e20000100a00 */
[----:B------:R-:W-:Y:S01]  /*1170*/  LEA.HI.X.SX32 R15, R20, R27, 0x1, P1 ;  /* 0x0000001b140f7211 */ /* 0x000fe200008f0eff */
[C---:B------:R-:W-:Y:S02]  /*1180*/  IMAD R16, R0.reuse, 0x2d0, RZ ;  /* 0x000002d000107824 */ /* 0x040fe400078e02ff */
[----:B------:R1:W-:Y:S01]  /*1190*/  STL.64 [R1+0x898], R8 ;  /* 0x0008980801007387 */ /* 0x0003e20000100a00 */
[----:B------:R-:W-:-:S02]  /*11a0*/  IMAD R20, R0, 0x15, RZ ;  /* 0x0000001500147824 */ /* 0x000fc400078e02ff */
[C---:B------:R-:W-:Y:S01]  /*11b0*/  IMAD R24, R0.reuse, 0x54, RZ ;  /* 0x0000005400187824 */ /* 0x040fe200078e02ff */
[----:B------:R-:W-:Y:S01]  /*11c0*/  LEA.HI.X.SX32 R3, R29, R27, 0x1, P6 ;  /* 0x0000001b1d037211 */ /* 0x000fe200030f0eff */
[----:B------:R-:W-:Y:S01]  /*11d0*/  IMAD R21, R0, 0xa8, RZ ;  /* 0x000000a800157824 */ /* 0x000fe200078e02ff */
[----:B------:R2:W-:Y:S01]  /*11e0*/  STL.64 [R1+0x650], R14 ;  /* 0x0006500e01007387 */ /* 0x0005e20000100a00 */
[-C--:B0-----:R-:W-:Y:S02]  /*11f0*/  IADD3 R4, P4, R16, R26.reuse, RZ ;  /* 0x0000001a10047210 */ /* 0x081fe40007f9e0ff */
[----:B-1----:R-:W-:Y:S01]  /*1200*/  IADD3 R8, P3, R22, R26, RZ ;  /* 0x0000001a16087210 */ /* 0x002fe20007f7e0ff */
[----:B------:R-:W-:-:S03]  /*1210*/  IMAD R16, R0, 0x150, RZ ;  /* 0x0000015000107824 */ /* 0x000fc600078e02ff */
[-C--:B------:R-:W-:Y:S02]  /*1220*/  LEA.HI.X.SX32 R9, R20, R27.reuse, 0x1, P3 ;  /* 0x0000001b14097211 */ /* 0x080fe400018f0eff */
[-C--:B--2---:R-:W-:Y:S01]  /*1230*/  IADD3 R14, P1, R24, R26.reuse, RZ ;  /* 0x0000001a180e7210 */ /* 0x084fe20007f3e0ff */
[----:B------:R0:W-:Y:S01]  /*1240*/  STL.64 [R1+0x288], R2 ;  /* 0x0002880201007387 */ /* 0x0001e20000100a00 */
[----:B------:R-:W-:Y:S02]  /*1250*/  IMAD R20, R0, 0x2e0, RZ ;  /* 0x000002e000147824 */ /* 0x000fe400078e02ff */
[----:B------:R-:W-:Y:S01]  /*1260*/  LEA.HI.X.SX32 R15, R22, R27, 0x1, P1 ;  /* 0x0000001b160f7211 */ /* 0x000fe200008f0eff */
[----:B------:R1:W-:Y:S01]  /*1270*/  STL.64 [R1+0xa78], R8 ;  /* 0x000a780801007387 */ /* 0x0003e20000100a00 */
[----:B------:R-:W-:Y:S01]  /*1280*/  IMAD R22, R0, 0x56, RZ ;  /* 0x0000005600167824 */ /* 0x000fe200078e02ff */
[-C--:B0-----:R-:W-:Y:S02]  /*1290*/  IADD3 R2, P6, R21, R26.reuse, RZ ;  /* 0x0000001a15027210 */ /* 0x081fe40007fde0ff */
[----:B-1----:R-:W-:-:S02]  /*12a0*/  IADD3 R8, P3, R16, R26, RZ ;  /* 0x0000001a10087210 */ /* 0x002fc40007f7e0ff */
[-C--:B------:R-:W-:Y:S01]  /*12b0*/  LEA.HI.X.SX32 R3, R24, R27.reuse, 0x1, P6 ;  /* 0x0000001b18037211 */ /* 0x080fe200030f0eff */
[----:B------:R0:W-:Y:S01]  /*12c0*/  STL.64 [R1+0x9c8], R14 ;  /* 0x0009c80e01007387 */ /* 0x0001e20000100a00 */
[-C--:B------:R-:W-:Y:S01]  /*12d0*/  LEA.HI.X.SX32 R9, R21, R27.reuse, 0x1, P3 ;  /* 0x0000001b15097211 */ /* 0x080fe200018f0eff */
[----:B------:R-:W-:Y:S01]  /*12e0*/  IMAD R24, R0, 0xac, RZ ;  /* 0x000000ac00187824 */ /* 0x000fe200078e02ff */
[----:B------:R-:W-:Y:S01]  /*12f0*/  LEA.HI.X.SX32 R11, R16, R27, 0x1, P0 ;  /* 0x0000001b100b7211 */ /* 0x000fe200000f0eff */
[----:B------:R1:W-:Y:S01]  /*1300*/  STL.64 [R1+0x888], R2 ;  /* 0x0008880201007387 */ /* 0x0003e20000100a00 */
[----:B------:R-:W-:-:S03]  /*1310*/  IMAD R21, R0, 0x2b, RZ ;  /* 0x0000002b00157824 */ /* 0x000fc600078e02ff */
[----:B------:R2:W-:Y:S01]  /*1320*/  STL.64 [R1+0x630], R8 ;  /* 0x0006300801007387 */ /* 0x0005e20000100a00 */
[-C--:B0-----:R-:W-:Y:S01]  /*1330*/  IADD3 R14, P1, R20, R26.reuse, RZ ;  /* 0x0000001a140e7210 */ /* 0x081fe20007f3e0ff */
[----:B------:R-:W-:Y:S02]  /*1340*/  IMAD R20, R0, 0x158, RZ ;  /* 0x0000015800147824 */ /* 0x000fe400078e02ff */
[----:B------:R0:W-:Y:S01]  /*1350*/  STL.64 [R1+0x268], R10 ;  /* 0x0002680a01007387 */ /* 0x0001e20000100a00 */
[-C--:B-1----:R-:W-:Y:S02]  /*1360*/  IADD3 R2, P6, R22, R26.reuse, RZ ;  /* 0x0000001a16027210 */ /* 0x082fe40007fde0ff */
[----:B--2---:R-:W-:Y:S02]  /*1370*/  IADD3 R8, P3, R24, R26, RZ ;  /* 0x0000001a18087210 */ /* 0x004fe40007f7e0ff */
[-C--:B------:R-:W-:Y:S01]  /*1380*/  LEA.HI.X.SX32 R3, R21, R27.reuse, 0x1, P6 ;  /* 0x0000001b15037211 */ /* 0x080fe200030f0eff */
[----:B------:R-:W-:Y:S01]  /*1390*/  IMAD R21, R0, 0x16, RZ ;  /* 0x0000001600157824 */ /* 0x000fe200078e02ff */
[----:B------:R-:W-:-:S02]  /*13a0*/  LEA.HI.X.SX32 R9, R22, R27, 0x1, P3 ;  /* 0x0000001b16097211 */ /* 0x000fc400018f0eff */
[-C--:B0-----:R-:W-:Y:S01]  /*13b0*/  IADD3 R10, P0, R20, R26.reuse, RZ ;  /* 0x0000001a140a7210 */ /* 0x081fe20007f1e0ff */
[----:B------:R-:W-:Y:S01]  /*13c0*/  IMAD R22, R0, 0x2c, RZ ;  /* 0x0000002c00167824 */ /* 0x000fe200078e02ff */
[----:B------:R0:W-:Y:S02]  /*13d0*/  STL.64 [R1+0x9c0], R2 ;  /* 0x0009c00201007387 */ /* 0x0001e40000100a00 */
[-C--:B------:R-:W-:Y:S01]  /*13e0*/  LEA.HI.X.SX32 R11, R24, R27.reuse, 0x1, P0 ;  /* 0x0000001b180b7211 */ /* 0x080fe200000f0eff */
[C---:B------:R-:W-:Y:S01]  /*13f0*/  IMAD R16, R0.reuse, 0x2f0, RZ ;  /* 0x000002f000107824 */ /* 0x040fe200078e02ff */
[----:B------:R1:W-:Y:S01]  /*1400*/  STL.64 [R1+0x880], R8 ;  /* 0x0008800801007387 */ /* 0x0003e20000100a00 */
[----:B------:R-:W-:Y:S01]  /*1410*/  IMAD R29, R0, 0xb, RZ ;  /* 0x0000000b001d7824 */ /* 0x000fe200078e02ff */
[----:B------:R-:W-:Y:S02]  /*1420*/  LEA.HI.X.SX32 R7, R20, R27, 0x1, P5 ;  /* 0x0000001b14077211 */ /* 0x000fe400028f0eff */
[----:B------:R2:W-:Y:S01]  /*1430*/  STL.64 [R1+0x618], R10 ;  /* 0x0006180a01007387 */ /* 0x0005e20000100a00 */
[----:B------:R-:W-:Y:S01]  /*1440*/  IMAD R24, R0, 0x58, RZ ;  /* 0x0000005800187824 */ /* 0x000fe200078e02ff */
[----:B0-----:R-:W-:-:S02]  /*1450*/  IADD3 R2, P6, R16, R26, RZ ;  /* 0x0000001a10027210 */ /* 0x001fc40007fde0ff */
[-C--:B-1----:R-:W-:Y:S01]  /*1460*/  IADD3 R8, P3, R21, R26.reuse, RZ ;  /* 0x0000001a15087210 */ /* 0x082fe20007f7e0ff */
[----:B------:R-:W-:Y:S01]  /*1470*/  IMAD R16, R0, 0xb0, RZ ;  /* 0x000000b000107824 */ /* 0x000fe200078e02ff */
[----:B--2---:R-:W-:Y:S02]  /*1480*/  IADD3 R10, P0, R22, R26, RZ ;  /* 0x0000001a160a7210 */ /* 0x004fe40007f1e0ff */
[-C--:B------:R-:W-:Y:S01]  /*1490*/  LEA.HI.X.SX32 R9, R29, R27.reuse, 0x1, P3 ;  /* 0x0000001b1d097211 */ /* 0x080fe200018f0eff */
[C---:B------:R-:W-:Y:S01]  /*14a0*/  IMAD R20, R0.reuse, 0x160, RZ ;  /* 0x0000016000147824 */ /* 0x040fe200078e02ff */
[----:B------:R-:W-:Y:S01]  /*14b0*/  LEA.HI.X.SX32 R11, R21, R27, 0x1, P0 ;  /* 0x0000001b150b7211 */ /* 0x000fe200000f0eff */
[----:B------:R0:W-:Y:S01]  /*14c0*/  STL.64 [R1+0x250], R6 ;  /* 0x0002500601007387 */ /* 0x0001e20000100a00 */
[----:B------:R-:W-:-:S03]  /*14d0*/  IMAD R13, R0, 0x2c0, RZ ;  /* 0x000002c0000d7824 */ /* 0x000fc600078e02ff */
[----:B------:R1:W-:Y:S04]  /*14e0*/  STL.64 [R1+0xac8], R8 ;  /* 0x000ac80801007387 */ /* 0x0003e80000100a00 */
[----:B------:R2:W-:Y:S01]  /*14f0*/  STL.64 [R1+0xa70], R10 ;  /* 0x000a700a01007387 */ /* 0x0005e20000100a00 */
[-C--:B0-----:R-:W-:Y:S02]  /*1500*/  IADD3 R6, P5, R24, R26.reuse, RZ ;  /* 0x0000001a18067210 */ /* 0x081fe40007fbe0ff */
[-C--:B-1----:R-:W-:Y:S02]  /*1510*/  IADD3 R8, P3, R16, R26.reuse, RZ ;  /* 0x0000001a10087210 */ /* 0x082fe40007f7e0ff */
[-C--:B------:R-:W-:Y:S02]  /*1520*/  LEA.HI.X.SX32 R7, R22, R27.reuse, 0x1, P5 ;  /* 0x0000001b16077211 */ /* 0x080fe400028f0eff */
[-C--:B--2---:R-:W-:Y:S01]  /*1530*/  IADD3 R10, P0, R20, R26.reuse, RZ ;  /* 0x0000001a140a7210 */ /* 0x084fe20007f1e0ff */
[----:B------:R-:W-:Y:S01]  /*1540*/  IMAD R22, R0, 0x5a, RZ ;  /* 0x0000005a00167824 */ /* 0x000fe200078e02ff */
[----:B------:R-:W-:Y:S01]  /*1550*/  LEA.HI.X.SX32 R9, R24, R27, 0x1, P3 ;  /* 0x0000001b18097211 */ /* 0x000fe200018f0eff */
[----:B------:R-:W-:Y:S01]  /*1560*/  IMAD R24, R0, 0xb4, RZ ;  /* 0x000000b400187824 */ /* 0x000fe200078e02ff */
[----:B------:R-:W-:-:S02]  /*1570*/  IADD3 R12, P2, R13, R26, RZ ;  /* 0x0000001a0d0c7210 */ /* 0x000fc40007f5e0ff */
[-C--:B------:R-:W-:Y:S01]  /*1580*/  LEA.HI.X.SX32 R11, R16, R27.reuse, 0x1, P0 ;  /* 0x0000001b100b7211 */ /* 0x080fe200000f0eff */
[----:B------:R-:W-:Y:S01]  /*1590*/  STL.64 [R1+0x9b8], R6 ;  /* 0x0009b80601007387 */ /* 0x000fe20000100a00 */
[----:B------:R-:W-:Y:S01]  /*15a0*/  IMAD R16, R0, 0x2d, RZ ;  /* 0x0000002d00107824 */ /* 0x000fe200078e02ff */
[----:B------:R-:W-:Y:S02]  /*15b0*/  LEA.HI.X.SX32 R13, R20, R27, 0x1, P2 ;  /* 0x0000001b140d7211 */ /* 0x000fe400010f0eff */
[----:B------:R0:W-:Y:S01]  /*15c0*/  STL.64 [R1+0x870], R8 ;  /* 0x0008700801007387 */ /* 0x0001e20000100a00 */
[----:B------:R-:W-:-:S03]  /*15d0*/  IMAD R29, R0, 0x168, RZ ;  /* 0x00000168001d7824 */ /* 0x000fc600078e02ff */
[----:B------:R1:W-:Y:S01]  /*15e0*/  STL.64 [R1+0x5f8], R10 ;  /* 0x0005f80a01007387 */ /* 0x0003e20000100a00 */
[----:B------:R-:W-:Y:S01]  /*15f0*/  IMAD R20, R0, 0x310, RZ ;  /* 0x0000031000147824 */ /* 0x000fe200078e02ff */
[-C--:B0-----:R-:W-:Y:S02]  /*1600*/  IADD3 R8, P3, R22, R26.reuse, RZ ;  /* 0x0000001a16087210 */ /* 0x081fe40007f7e0ff */
[----:B------:R0:W-:Y:S01]  /*1610*/  STL.64 [R1+0x238], R12 ;  /* 0x0002380c01007387 */ /* 0x0001e20000100a00 */
[-C--:B-1----:R-:W-:Y:S02]  /*1620*/  IADD3 R10, P0, R24, R26.reuse, RZ ;  /* 0x0000001a180a7210 */ /* 0x082fe40007f1e0ff */
[-C--:B------:R-:W-:Y:S01]  /*1630*/  LEA.HI.X.SX32 R9, R16, R27.reuse, 0x1, P3 ;  /* 0x0000001b10097211 */ /* 0x080fe200018f0eff */
[----:B------:R-:W-:Y:S01]  /*1640*/  IMAD R16, R0, 0x2e, RZ ;  /* 0x0000002e00107824 */ /* 0x000fe200078e02ff */
[----:B------:R-:W-:Y:S02]  /*1650*/  LEA.HI.X.SX32 R11, R22, R27, 0x1, P0 ;  /* 0x0000001b160b7211 */ /* 0x000fe400000f0eff */
[----:B0-----:R-:W-:Y:S01]  /*1660*/  IADD3 R12, P2, R29, R26, RZ ;  /* 0x0000001a1d0c7210 */ /* 0x001fe20007f5e0ff */
[----:B------:R0:W-:Y:S01]  /*1670*/  STL.64 [R1+0x9b0], R8 ;  /* 0x0009b00801007387 */ /* 0x0001e20000100a00 */
[----:B------:R-:W-:-:S02]  /*1680*/  IMAD R21, R0, 0x300, RZ ;  /* 0x0000030000157824 */ /* 0x000fc400078e02ff */
[-C--:B------:R-:W-:Y:S01]  /*1690*/  LEA.HI.X.SX32 R13, R24, R27.reuse, 0x1, P2 ;  /* 0x0000001b180d7211 */ /* 0x080fe200010f0eff */
[C---:B------:R-:W-:Y:S01]  /*16a0*/  IMAD R22, R0.reuse, 0x5c, RZ ;  /* 0x0000005c00167824 */ /* 0x040fe200078e02ff */
[----:B------:R1:W-:Y:S01]  /*16b0*/  STL.64 [R1+0x860], R10 ;  /* 0x0008600a01007387 */ /* 0x0003e20000100a00 */
[-C--:B------:R-:W-:Y:S01]  /*16c0*/  LEA.HI.X.SX32 R5, R29, R27.reuse, 0x1, P4 ;  /* 0x0000001b1d057211 */ /* 0x080fe200020f0eff */
[----:B------:R-:W-:Y:S01]  /*16d0*/  IMAD R24, R0, 0xb8, RZ ;  /* 0x000000b800187824 */ /* 0x000fe200078e02ff */
[-C--:B0-----:R-:W-:Y:S01]  /*16e0*/  IADD3 R8, P3, R20, R26.reuse, RZ ;  /* 0x0000001a14087210 */ /* 0x081fe20007f7e0ff */
[----:B------:R-:W-:Y:S01]  /*16f0*/  IMAD R20, R0, 0x17, RZ ;  /* 0x0000001700147824 */ /* 0x000fe200078e02ff */
[----:B------:R0:W-:Y:S01]  /*1700*/  STL.64 [R1+0x5e0], R12 ;  /* 0x0005e00c01007387 */ /* 0x0001e20000100a00 */
[-C--:B-1----:R-:W-:Y:S02]  /*1710*/  IADD3 R10, P0, R16, R26.reuse, RZ ;  /* 0x0000001a100a7210 */ /* 0x082fe40007f1e0ff */
[-C--:B------:R-:W-:Y:S01]  /*1720*/  IADD3 R6, P5, R21, R26.reuse, RZ ;  /* 0x0000001a15067210 */ /* 0x080fe20007fbe0ff */
[----:B------:R-:W-:Y:S01]  /*1730*/  IMAD R21, R0, 0x170, RZ ;  /* 0x0000017000157824 */ /* 0x000fe200078e02ff */
[----:B------:R-:W-:Y:S01]  /*1740*/  LEA.HI.X.SX32 R11, R20, R27, 0x1, P0 ;  /* 0x0000001b140b7211 */ /* 0x000fe200000f0eff */
[----:B------:R1:W-:Y:S01]  /*1750*/  STL.64 [R1+0x220], R4 ;  /* 0x0002200401007387 */ /* 0x0003e20000100a00 */
[----:B0-----:R-:W-:Y:S01]  /*1760*/  IADD3 R12, P2, R22, R26, RZ ;  /* 0x0000001a160c7210 */ /* 0x001fe20007f5e0ff */
[----:B------:R-:W-:-:S02]  /*1770*/  IMAD R20, R0, 0x320, RZ ;  /* 0x0000032000147824 */ /* 0x000fc400078e02ff */
[----:B------:R0:W-:Y:S01]  /*1780*/  STL.64 [R1+0xa68], R10 ;  /* 0x000a680a01007387 */ /* 0x0001e20000100a00 */
[-C--:B------:R-:W-:Y:S02]  /*1790*/  LEA.HI.X.SX32 R13, R16, R27.reuse, 0x1, P2 ;  /* 0x0000001b100d7211 */ /* 0x080fe400010f0eff */
[-C--:B-1----:R-:W-:Y:S01]  /*17a0*/  IADD3 R4, P4, R24, R26.reuse, RZ ;  /* 0x0000001a18047210 */ /* 0x082fe20007f9e0ff */
[----:B------:R-:W-:Y:S02]  /*17b0*/  IMAD R16, R0, 0x5e, RZ ;  /* 0x0000005e00107824 */ /* 0x000fe400078e02ff */
[----:B------:R1:W-:Y:S01]  /*17c0*/  STL.64 [R1+0x9a8], R12 ;  /* 0x0009a80c01007387 */ /* 0x0003e20000100a00 */
[----:B------:R-:W-:Y:S02]  /*17d0*/  LEA.HI.X.SX32 R5, R22, R27, 0x1, P4 ;  /* 0x0000001b16057211 */ /* 0x000fe400020f0eff */
[----:B0-----:R-:W-:-:S04]  /*17e0*/  IADD3 R10, P0, R21, R26, RZ ;  /* 0x0000001a150a7210 */ /* 0x001fc80007f1e0ff */
[-C--:B------:R-:W-:Y:S01]  /*17f0*/  LEA.HI.X.SX32 R11, R24, R27.reuse, 0x1, P0 ;  /* 0x0000001b180b7211 */ /* 0x080fe200000f0eff */
[----:B------:R0:W-:Y:S01]  /*1800*/  STL.64 [R1+0x850], R4 ;  /* 0x0008500401007387 */ /* 0x0001e20000100a00 */
[-C--:B-1----:R-:W-:Y:S01]  /*1810*/  IADD3 R12, P2, R20, R26.reuse, RZ ;  /* 0x0000001a140c7210 */ /* 0x082fe20007f5e0ff */
[C---:B------:R-:W-:Y:S01]  /*1820*/  IMAD R20, R0.reuse, 0xbc, RZ ;  /* 0x000000bc00147824 */ /* 0x040fe200078e02ff */
[-C--:B------:R-:W-:Y:S01]  /*1830*/  LEA.HI.X.SX32 R15, R21, R27.reuse, 0x1, P1 ;  /* 0x0000001b150f7211 */ /* 0x080fe200008f0eff */
[C---:B------:R-:W-:Y:S01]  /*1840*/  IMAD R24, R0.reuse, 0x2f, RZ ;  /* 0x0000002f00187824 */ /* 0x040fe200078e02ff */
[----:B------:R1:W-:Y:S01]  /*1850*/  STL.64 [R1+0x5c0], R10 ;  /* 0x0005c00a01007387 */ /* 0x0003e20000100a00 */
[----:B------:R-:W-:Y:S01]  /*1860*/  IMAD R22, R0, 0x178, RZ ;  /* 0x0000017800167824 */ /* 0x000fe200078e02ff */
[----:B0-----:R-:W-:Y:S02]  /*1870*/  IADD3 R4, P4, R16, R26, RZ ;  /* 0x0000001a10047210 */ /* 0x001fe40007f9e0ff */
[----:B------:R0:W-:Y:S01]  /*1880*/  STL.64 [R1+0x208], R14 ;  /* 0x0002080e01007387 */ /* 0x0001e20000100a00 */
[----:B------:R-:W-:Y:S01]  /*1890*/  IMAD R21, R0, 0x330, RZ ;  /* 0x0000033000157824 */ /* 0x000fe200078e02ff */
[----:B------:R-:W-:-:S02]  /*18a0*/  LEA.HI.X.SX32 R5, R24, R27, 0x1, P4 ;  /* 0x0000001b18057211 */ /* 0x000fc400020f0eff */
[----:B-1----:R-:W-:Y:S01]  /*18b0*/  IADD3 R10, P0, R20, R26, RZ ;  /* 0x0000001a140a7210 */ /* 0x002fe20007f1e0ff */
[----:B------:R-:W-:-:S03]  /*18c0*/  IMAD R24, R0, 0x6, RZ ;  /* 0x0000000600187824 */ /* 0x000fc600078e02ff */
[-C--:B------:R-:W-:Y:S02]  /*18d0*/  LEA.HI.X.SX32 R11, R16, R27.reuse, 0x1, P0 ;  /* 0x0000001b100b7211 */ /* 0x080fe400000f0eff */
[-C--:B0-----:R-:W-:Y:S01]  /*18e0*/  IADD3 R14, P1, R22, R26.reuse, RZ ;  /* 0x0000001a160e7210 */ /* 0x081fe20007f3e0ff */
[----:B------:R0:W-:Y:S01]  /*18f0*/  STL.64 [R1+0x9a0], R4 ;  /* 0x0009a00401007387 */ /* 0x0001e20000100a00 */
[----:B------:R-:W-:Y:S01]  /*1900*/  IMAD R29, R0, 0xc, RZ ;  /* 0x0000000c001d7824 */ /* 0x000fe200078e02ff */
[-C--:B------:R-:W-:Y:S02]  /*1910*/  LEA.HI.X.SX32 R3, R22, R27.reuse, 0x1, P6 ;  /* 0x0000001b16037211 */ /* 0x080fe400030f0eff */
[----:B------:R-:W-:Y:S01]  /*1920*/  LEA.HI.X.SX32 R15, R20, R27, 0x1, P1 ;  /* 0x0000001b140f7211 */ /* 0x000fe200008f0eff */
[----:B------:R1:W-:Y:S01]  /*1930*/  STL.64 [R1+0x848], R10 ;  /* 0x0008480a01007387 */ /* 0x0003e20000100a00 */
[C---:B------:R-:W-:Y:S01]  /*1940*/  IMAD R20, R0.reuse, 0x3, RZ ;  /* 0x0000000300147824 */ /* 0x040fe200078e02ff */
[-C--:B0-----:R-:W-:Y:S01]  /*1950*/  IADD3 R4, P4, R21, R26.reuse, RZ ;  /* 0x0000001a15047210 */ /* 0x081fe20007f9e0ff */
[----:B------:R-:W-:Y:S01]  /*1960*/  IMAD R21, R0, 0x18, RZ ;  /* 0x0000001800157824 */ /* 0x000fe200078e02ff */
[----:B------:R0:W-:Y:S01]  /*1970*/  STL.64 [R1+0x5a8], R14 ;  /* 0x0005a80e01007387 */ /* 0x0001e20000100a00 */
[----:B-1----:R-:W-:-:S03]  /*1980*/  IADD3 R10, P0, R24, R26, RZ ;  /* 0x0000001a180a7210 */ /* 0x002fc60007f1e0ff */
[----:B------:R1:W-:Y:S01]  /*1990*/  STL.64 [R1+0x1f0], R2 ;  /* 0x0001f00201007387 */ /* 0x0003e20000100a00 */
[----:B------:R-:W-:Y:S01]  /*19a0*/  IMAD R22, R0, 0x30, RZ ;  /* 0x0000003000167824 */ /* 0x000fe200078e02ff */
[-C--:B------:R-:W-:Y:S02]  /*19b0*/  LEA.HI.X.SX32 R11, R20, R27.reuse, 0x1, P0 ;  /* 0x0000001b140b7211 */ /* 0x080fe400000f0eff */
[-C--:B0-----:R-:W-:Y:S02]  /*19c0*/  IADD3 R14, P1, R29, R26.reuse, RZ ;  /* 0x0000001a1d0e7210 */ /* 0x081fe40007f3e0ff */
[----:B-1----:R-:W-:Y:S01]  /*19d0*/  IADD3 R2, P6, R21, R26, RZ ;  /* 0x0000001a15027210 */ /* 0x002fe20007fde0ff */
[----:B------:R-:W-:Y:S01]  /*19e0*/  IMAD R20, R0, 0x60, RZ ;  /* 0x0000006000147824 */ /* 0x000fe200078e02ff */
[-C--:B------:R-:W-:Y:S01]  /*19f0*/  LEA.HI.X.SX32 R15, R24, R27.reuse, 0x1, P1 ;  /* 0x0000001b180f7211 */ /* 0x080fe200008f0eff */
[----:B------:R0:W-:Y:S01]  /*1a00*/  STL.64 [R1+0xb08], R10 ;  /* 0x000b080a01007387 */ /* 0x0001e20000100a00 */
[----:B------:R-:W-:Y:S01]  /*1a10*/  LEA.HI.X.SX32 R3, R29, R27, 0x1, P6 ;  /* 0x0000001b1d037211 */ /* 0x000fe200030f0eff */
[----:B------:R-:W-:-:S02]  /*1a20*/  IMAD R24, R0, 0xc0, RZ ;  /* 0x000000c000187824 */ /* 0x000fc400078e02ff */
[----:B------:R-:W-:Y:S01]  /*1a30*/  IMAD R16, R0, 0x180, RZ ;  /* 0x0000018000107824 */ /* 0x000fe200078e02ff */
[----:B------:R1:W-:Y:S01]  /*1a40*/  STL.64 [R1+0xaf0], R14 ;  /* 0x000af00e01007387 */ /* 0x0003e20000100a00 */
[----:B------:R-:W-:-:S03]  /*1a50*/  IADD3 R18, P1, R20, R26, RZ ;  /* 0x0000001a14127210 */ /* 0x000fc60007f3e0ff */
[----:B------:R2:W-:Y:S01]  /*1a60*/  STL.64 [R1+0xac0], R2 ;  /* 0x000ac00201007387 */ /* 0x0005e20000100a00 */
[----:B0-----:R-:W-:-:S04]  /*1a70*/  IADD3 R10, P0, R22, R26, RZ ;  /* 0x0000001a160a7210 */ /* 0x001fc80007f1e0ff */
[-C--:B------:R-:W-:Y:S02]  /*1a80*/  LEA.HI.X.SX32 R11, R21, R27.reuse, 0x1, P0 ;  /* 0x0000001b150b7211 */ /* 0x080fe400000f0eff */
[-C--:B-1----:R-:W-:Y:S02]  /*1a90*/  IADD3 R14, P0, R16, R26.reuse, RZ ;  /* 0x0000001a100e7210 */ /* 0x082fe40007f1e0ff */
[----:B--2---:R-:W-:Y:S02]  /*1aa0*/  IADD3 R2, P6, R24, R26, RZ ;  /* 0x0000001a18027210 */ /* 0x004fe40007fde0ff */
[-C--:B------:R-:W-:Y:S01]  /*1ab0*/  LEA.HI.X.SX32 R19, R22, R27.reuse, 0x1, P1 ;  /* 0x0000001b16137211 */ /* 0x080fe200008f0eff */
[----:B------:R-:W-:Y:S01]  /*1ac0*/  IMAD R22, R0, 0x62, RZ ;  /* 0x0000006200167824 */ /* 0x000fe200078e02ff */
[-C--:B------:R-:W-:Y:S01]  /*1ad0*/  LEA.HI.X.SX32 R3, R20, R27.reuse, 0x1, P6 ;  /* 0x0000001b14037211 */ /* 0x080fe200030f0eff */
[----:B------:R-:W-:Y:S01]  /*1ae0*/  IMAD R20, R0, 0xc4, RZ ;  /* 0x000000c400147824 */ /* 0x000fe200078e02ff */
[-C--:B------:R-:W-:Y:S01]  /*1af0*/  LEA.HI.X.SX32 R15, R24, R27.reuse, 0x1, P0 ;  /* 0x0000001b180f7211 */ /* 0x080fe200000f0eff */
[----:B------:R-:W-:Y:S01]  /*1b00*/  STL.64 [R1+0xa60], R10 ;  /* 0x000a600a01007387 */ /* 0x000fe20000100a00 */
[----:B------:R-:W-:Y:S01]  /*1b10*/  IMAD R24, R0, 0x31, RZ ;  /* 0x0000003100187824 */ /* 0x000fe200078e02ff */
[----:B------:R-:W-:-:S02]  /*1b20*/  LEA.HI.X.SX32 R7, R16, R27, 0x1, P5 ;  /* 0x0000001b10077211 */ /* 0x000fc400028f0eff */
[----:B------:R-:W-:Y:S01]  /*1b30*/  STL.64 [R1+0x998], R18 ;  /* 0x0009981201007387 */ /* 0x000fe20000100a00 */
[----:B------:R-:W-:-:S03]  /*1b40*/  IMAD R29, R0, 0x188, RZ ;  /* 0x00000188001d7824 */ /* 0x000fc600078e02ff */
[----:B------:R0:W-:Y:S04]  /*1b50*/  STL.64 [R1+0x838], R2 ;  /* 0x0008380201007387 */ /* 0x0001e80000100a00 */
[----:B------:R1:W-:Y:S04]  /*1b60*/  STL.64 [R1+0x588], R14 ;  /* 0x0005880e01007387 */ /* 0x0003e80000100a00 */
[----:B------:R2:W-:Y:S01]  /*1b70*/  STL.64 [R1+0x1d8], R6 ;  /* 0x0001d80601007387 */ /* 0x0005e20000100a00 */
[-C--:B0-----:R-:W-:Y:S02]  /*1b80*/  IADD3 R2, P6, R22, R26.reuse, RZ ;  /* 0x0000001a16027210 */ /* 0x081fe40007fde0ff */
[----:B-1----:R-:W-:-:S02]  /*1b90*/  IADD3 R14, P0, R20, R26, RZ ;  /* 0x0000001a140e7210 */ /* 0x002fc40007f1e0ff */
[-C--:B------:R-:W-:Y:S01]  /*1ba0*/  LEA.HI.X.SX32 R3, R24, R27.reuse, 0x1, P6 ;  /* 0x0000001b18037211 */ /* 0x080fe200030f0eff */
[----:B------:R-:W-:Y:S01]  /*1bb0*/  IMAD R24, R0, 0x32, RZ ;  /* 0x0000003200187824 */ /* 0x000fe200078e02ff */
[CC--:B--2---:R-:W-:Y:S02]  /*1bc0*/  IADD3 R6, P5, R29.reuse, R26.reuse, RZ ;  /* 0x0000001a1d067210 */ /* 0x0c4fe40007fbe0ff */
[-C--:B------:R-:W-:Y:S01]  /*1bd0*/  LEA.HI.X.SX32 R15, R22, R27.reuse, 0x1, P0 ;  /* 0x0000001b160f7211 */ /* 0x080fe200000f0eff */
[----:B------:R-:W-:Y:S01]  /*1be0*/  IMAD R16, R0, 0x350, RZ ;  /* 0x0000035000107824 */ /* 0x000fe200078e02ff */
[----:B------:R0:W-:Y:S01]  /*1bf0*/  STL.64 [R1+0x990], R2 ;  /* 0x0009900201007387 */ /* 0x0001e20000100a00 */
[-C--:B------:R-:W-:Y:S01]  /*1c00*/  LEA.HI.X.SX32 R7, R20, R27.reuse, 0x1, P5 ;  /* 0x0000001b14077211 */ /* 0x080fe200028f0eff */
[C---:B------:R-:W-:Y:S02]  /*1c10*/  IMAD R20, R0.reuse, 0x19, RZ ;  /* 0x0000001900147824 */ /* 0x040fe400078e02ff */
[----:B------:R1:W-:Y:S01]  /*1c20*/  STL.64 [R1+0x828], R14 ;  /* 0x0008280e01007387 */ /* 0x0003e20000100a00 */
[C---:B------:R-:W-:Y:S01]  /*1c30*/  IMAD R22, R0.reuse, 0x64, RZ ;  /* 0x0000006400167824 */ /* 0x040fe200078e02ff */
[----:B------:R-:W-:Y:S01]  /*1c40*/  LEA.HI.X.SX32 R9, R29, R27, 0x1, P3 ;  /* 0x0000001b1d097211 */ /* 0x000fe200018f0eff */
[----:B------:R-:W-:Y:S01]  /*1c50*/  IMAD R21, R0, 0x190, RZ ;  /* 0x0000019000157824 */ /* 0x000fe200078e02ff */
[----:B------:R2:W-:Y:S01]  /*1c60*/  STL.64 [R1+0x570], R6 ;  /* 0x0005700601007387 */ /* 0x0005e20000100a00 */
[----:B0-----:R-:W-:-:S02]  /*1c70*/  IADD3 R2, P6, R16, R26, RZ ;  /* 0x0000001a10027210 */ /* 0x001fc40007fde0ff */
[----:B-1----:R-:W-:Y:S01]  /*1c80*/  IADD3 R14, P0, R24, R26, RZ ;  /* 0x0000001a180e7210 */ /* 0x002fe20007f1e0ff */
[----:B------:R-:W-:-:S03]  /*1c90*/  IMAD R16, R0, 0xc8, RZ ;  /* 0x000000c800107824 */ /* 0x000fc600078e02ff */
[-C--:B------:R-:W-:Y:S02]  /*1ca0*/  LEA.HI.X.SX32 R15, R20, R27.reuse, 0x1, P0 ;  /* 0x0000001b140f7211 */ /* 0x080fe400000f0eff */
[-C--:B--2---:R-:W-:Y:S01]  /*1cb0*/  IADD3 R6, P5, R22, R26.reuse, RZ ;  /* 0x0000001a16067210 */ /* 0x084fe20007fbe0ff */
[----:B------:R0:W-:Y:S01]  /*1cc0*/  STL.64 [R1+0x1c0], R8 ;  /* 0x0001c00801007387 */ /* 0x0001e20000100a00 */
[----:B------:R-:W-:Y:S02]  /*1cd0*/  IMAD R20, R0, 0x360, RZ ;  /* 0x0000036000147824 */ /* 0x000fe400078e02ff */
[-C--:B------:R-:W-:Y:S01]  /*1ce0*/  LEA.HI.X.SX32 R7, R24, R27.reuse, 0x1, P5 ;  /* 0x0000001b18077211 */ /* 0x080fe200028f0eff */
[----:B------:R1:W-:Y:S01]  /*1cf0*/  STL.64 [R1+0xa58], R14 ;  /* 0x000a580e01007387 */ /* 0x0003e20000100a00 */
[----:B------:R-:W-:Y:S01]  /*1d00*/  IMAD R24, R0, 0x66, RZ ;  /* 0x0000006600187824 */ /* 0x000fe200078e02ff */
[----:B------:R-:W-:Y:S02]  /*1d10*/  LEA.HI.X.SX32 R13, R21, R27, 0x1, P2 ;  /* 0x0000001b150d7211 */ /* 0x000fe400010f0eff */
[----:B0-----:R-:W-:-:S02]  /*1d20*/  IADD3 R8, P3, R16, R26, RZ ;  /* 0x0000001a10087210 */ /* 0x001fc40007f7e0ff */
[-C--:B-1----:R-:W-:Y:S01]  /*1d30*/  IADD3 R14, P0, R21, R26.reuse, RZ ;  /* 0x0000001a150e7210 */ /* 0x082fe20007f1e0ff */
[----:B------:R0:W-:Y:S01]  /*1d40*/  STL.64 [R1+0x988], R6 ;  /* 0x0009880601007387 */ /* 0x0001e20000100a00 */
[-C--:B------:R-:W-:Y:S01]  /*1d50*/  LEA.HI.X.SX32 R9, R22, R27.reuse, 0x1, P3 ;  /* 0x0000001b16097211 */ /* 0x080fe200018f0eff */
[----:B------:R-:W-:Y:S01]  /*1d60*/  IMAD R22, R0, 0xcc, RZ ;  /* 0x000000cc00167824 */ /* 0x000fe200078e02ff */
[----:B------:R-:W-:Y:S01]  /*1d70*/  LEA.HI.X.SX32 R15, R16, R27, 0x1, P0 ;  /* 0x0000001b100f7211 */ /* 0x000fe200000f0eff */
[----:B------:R-:W-:Y:S02]  /*1d80*/  IMAD R16, R0, 0x33, RZ ;  /* 0x0000003300107824 */ /* 0x000fe400078e02ff */
[----:B------:R1:W-:Y:S01]  /*1d90*/  STL.64 [R1+0x818], R8 ;  /* 0x0008180801007387 */ /* 0x0003e20000100a00 */
[-C--:B0-----:R-:W-:Y:S01]  /*1da0*/  IADD3 R6, P5, R20, R26.reuse, RZ ;  /* 0x0000001a14067210 */ /* 0x081fe20007fbe0ff */
[----:B------:R-:W-:Y:S02]  /*1db0*/  IMAD R20, R0, 0x198, RZ ;  /* 0x0000019800147824 */ /* 0x000fe400078e02ff */
[----:B------:R0:W-:Y:S01]  /*1dc0*/  STL.64 [R1+0x550], R14 ;  /* 0x0005500e01007387 */ /* 0x0001e20000100a00 */
[----:B-1----:R-:W-:-:S03]  /*1dd0*/  IADD3 R8, P3, R24, R26, RZ ;  /* 0x0000001a18087210 */ /* 0x002fc60007f7e0ff */
[----:B------:R1:W-:Y:S01]  /*1de0*/  STL.64 [R1+0x1a8], R12 ;  /* 0x0001a80c01007387 */ /* 0x0003e20000100a00 */
[-C--:B------:R-:W-:Y:S02]  /*1df0*/  LEA.HI.X.SX32 R9, R16, R27.reuse, 0x1, P3 ;  /* 0x0000001b10097211 */ /* 0x080fe400018f0eff */
[-C--:B0-----:R-:W-:Y:S01]  /*1e00*/  IADD3 R14, P0, R22, R26.reuse, RZ ;  /* 0x0000001a160e7210 */ /* 0x081fe20007f1e0ff */
[----:B------:R-:W-:Y:S01]  /*1e10*/  IMAD R16, R0, 0x1a, RZ ;  /* 0x0000001a00107824 */ /* 0x000fe200078e02ff */
[----:B-1----:R-:W-:Y:S02]  /*1e20*/  IADD3 R12, P2, R20, R26, RZ ;  /* 0x0000001a140c7210 */ /* 0x002fe40007f5e0ff */
[-C--:B------:R-:W-:Y:S01]  /*1e30*/  LEA.HI.X.SX32 R15, R24, R27.reuse, 0x1, P0 ;  /* 0x0000001b180f7211 */ /* 0x080fe200000f0eff */
[----:B------:R-:W-:Y:S01]  /*1e40*/  IMAD R24, R0, 0x34, RZ ;  /* 0x0000003400187824 */ /* 0x000fe200078e02ff */
[----:B------:R-:W-:Y:S01]  /*1e50*/  LEA.HI.X.SX32 R13, R22, R27, 0x1, P2 ;  /* 0x0000001b160d7211 */ /* 0x000fe200010f0eff */
[----:B------:R0:W-:Y:S01]  /*1e60*/  STL.64 [R1+0x980], R8 ;  /* 0x0009800801007387 */ /* 0x0001e20000100a00 */
[----:B------:R-:W-:-:S02]  /*1e70*/  IMAD R21, R0, 0x370, RZ ;  /* 0x0000037000157824 */ /* 0x000fc400078e02ff */
[----:B------:R-:W-:Y:S01]  /*1e80*/  IMAD R29, R0, 0xd, RZ ;  /* 0x0000000d001d7824 */ /* 0x000fe200078e02ff */
[----:B------:R1:W-:Y:S01]  /*1e90*/  STL.64 [R1+0x810], R14 ;  /* 0x0008100e01007387 */ /* 0x0003e20000100a00 */
[----:B------:R-:W-:-:S03]  /*1ea0*/  LEA.HI.X.SX32 R5, R20, R27, 0x1, P4 ;  /* 0x0000001b14057211 */ /* 0x000fc600020f0eff */
[----:B------:R2:W-:Y:S01]  /*1eb0*/  STL.64 [R1+0x538], R12 ;  /* 0x0005380c01007387 */ /* 0x0005e20000100a00 */
[----:B------:R-:W-:Y:S01]  /*1ec0*/  IMAD R22, R0, 0x68, RZ ;  /* 0x0000006800167824 */ /* 0x000fe200078e02ff */
[-C--:B0-----:R-:W-:Y:S02]  /*1ed0*/  IADD3 R8, P3, R21, R26.reuse, RZ ;  /* 0x0000001a15087210 */ /* 0x081fe40007f7e0ff */
[-C--:B-1----:R-:W-:Y:S02]  /*1ee0*/  IADD3 R14, P0, R16, R26.reuse, RZ ;  /* 0x0000001a100e7210 */ /* 0x082fe40007f1e0ff */
[----:B--2---:R-:W-:Y:S01]  /*1ef0*/  IADD3 R12, P2, R24, R26, RZ ;  /* 0x0000001a180c7210 */ /* 0x004fe20007f5e0ff */
[C---:B------:R-:W-:Y:S01]  /*1f00*/  IMAD R21, R0.reuse, 0xd0, RZ ;  /* 0x000000d000157824 */ /* 0x040fe200078e02ff */
[-C--:B------:R-:W-:Y:S01]  /*1f10*/  LEA.HI.X.SX32 R15, R29, R27.reuse, 0x1, P0 ;  /* 0x0000001b1d0f7211 */ /* 0x080fe200000f0eff */
[----:B------:R-:W-:Y:S01]  /*1f20*/  IMAD R20, R0, 0x1a0, RZ ;  /* 0x000001a000147824 */ /* 0x000fe200078e02ff */
[----:B------:R-:W-:Y:S01]  /*1f30*/  LEA.HI.X.SX32 R13, R16, R27, 0x1, P2 ;  /* 0x0000001b100d7211 */ /* 0x000fe200010f0eff */
[----:B------:R0:W-:Y:S01]  /*1f40*/  STL.64 [R1+0x190], R4 ;  /* 0x0001900401007387 */ /* 0x0001e20000100a00 */
[----:B------:R-:W-:-:S03]  /*1f50*/  IMAD R10, R0, 0x340, RZ ;  /* 0x00000340000a7824 */ /* 0x000fc600078e02ff */
[----:B------:R1:W-:Y:S04]  /*1f60*/  STL.64 [R1+0xab8], R14 ;  /* 0x000ab80e01007387 */ /* 0x0003e80000100a00 */
[----:B------:R2:W-:Y:S01]  /*1f70*/  STL.64 [R1+0xa50], R12 ;  /* 0x000a500c01007387 */ /* 0x0005e20000100a00 */
[-C--:B0-----:R-:W-:Y:S02]  /*1f80*/  IADD3 R4, P4, R22, R26.reuse, RZ ;  /* 0x0000001a16047210 */ /* 0x081fe40007f9e0ff */
[-C--:B-1----:R-:W-:Y:S01]  /*1f90*/  IADD3 R14, P0, R21, R26.reuse, RZ ;  /* 0x0000001a150e7210 */ /* 0x082fe20007f1e0ff */
[----:B------:R-:W-:Y:S01]  /*1fa0*/  IMAD R16, R0, 0x3fe, RZ ;  /* 0x000003fe00107824 */ /* 0x000fe200078e02ff */
[-C--:B------:R-:W-:Y:S02]  /*1fb0*/  LEA.HI.X.SX32 R5, R24, R27.reuse, 0x1, P4 ;  /* 0x0000001b18057211 */ /* 0x080fe400020f0eff */
[-C--:B--2---:R-:W-:Y:S01]  /*1fc0*/  IADD3 R12, P2, R20, R26.reuse, RZ ;  /* 0x0000001a140c7210 */ /* 0x084fe20007f5e0ff */
[----:B------:R-:W-:Y:S01]  /*1fd0*/  IMAD R24, R0, 0x6a, RZ ;  /* 0x0000006a00187824 */ /* 0x000fe200078e02ff */
[----:B------:R-:W-:Y:S01]  /*1fe0*/  LEA.HI.X.SX32 R15, R22, R27, 0x1, P0 ;  /* 0x0000001b160f7211 */ /* 0x000fe200000f0eff */
[----:B------:R-:W-:Y:S01]  /*1ff0*/  IMAD R22, R0, 0xd4, RZ ;  /* 0x000000d400167824 */ /* 0x000fe200078e02ff */
[----:B------:R-:W-:-:S02]  /*2000*/  IADD3 R10, P1, R10, R26, RZ ;  /* 0x0000001a0a0a7210 */ /* 0x000fc40007f3e0ff */
[-C--:B------:R-:W-:Y:S01]  /*2010*/  LEA.HI.X.SX32 R13, R21, R27.reuse, 0x1, P2 ;  /* 0x0000001b150d7211 */ /* 0x080fe200010f0eff */
[----:B------:R0:W-:Y:S01]  /*2020*/  STL.64 [R1+0x978], R4 ;  /* 0x0009780401007387 */ /* 0x0001e20000100a00 */
[----:B------:R-:W-:Y:S01]  /*2030*/  IMAD R21, R0, 0x35, RZ ;  /* 0x0000003500157824 */ /* 0x000fe200078e02ff */
[----:B------:R-:W-:Y:S02]  /*2040*/  LEA.HI.X.SX32 R11, R20, R27, 0x1, P1 ;  /* 0x0000001b140b7211 */ /* 0x000fe400008f0eff */
[----:B------:R1:W-:Y:S04]  /*2050*/  STL.64 [R1+0x800], R14 ;  /* 0x0008000e01007387 */ /* 0x0003e80000100a00 */
[----:B------:R2:W-:Y:S01]  /*2060*/  STL.64 [R1+0x518], R12 ;  /* 0x0005180c01007387 */ /* 0x0005e20000100a00 */
[----:B0-----:R-:W-:-:S02]  /*2070*/  IADD3 R4, P4, R16, R26, RZ ;  /* 0x0000001a10047210 */ /* 0x001fc40007f9e0ff */
[-C--:B------:R-:W-:Y:S01]  /*2080*/  IADD3 R16, P0, R24, R26.reuse, RZ ;  /* 0x0000001a18107210 */ /* 0x080fe20007f1e0ff */
[----:B-1----:R-:W-:Y:S01]  /*2090*/  IMAD R14, R0, 0x1a8, RZ ;  /* 0x000001a8000e7824 */ /* 0x002fe200078e02ff */
[----:B------:R0:W-:Y:S01]  /*20a0*/  STL.64 [R1+0x178], R10 ;  /* 0x0001780a01007387 */ /* 0x0001e20000100a00 */
[-C--:B--2---:R-:W-:Y:S02]  /*20b0*/  IADD3 R12, P2, R22, R26.reuse, RZ ;  /* 0x0000001a160c7210 */ /* 0x084fe40007f5e0ff */
[-C--:B------:R-:W-:Y:S01]  /*20c0*/  LEA.HI.X.SX32 R17, R21, R27.reuse, 0x1, P0 ;  /* 0x0000001b15117211 */ /* 0x080fe200000f0eff */
[----:B------:R-:W-:Y:S01]  /*20d0*/  IMAD R20, R0, 0x380, RZ ;  /* 0x0000038000147824 */ /* 0x000fe200078e02ff */
[----:B------:R-:W-:Y:S01]  /*20e0*/  LEA.HI.X.SX32 R13, R24, R27, 0x1, P2 ;  /* 0x0000001b180d7211 */ /* 0x000fe200010f0eff */
[----:B------:R-:W-:Y:S01]  /*20f0*/  IMAD R21, R0, 0x36, RZ ;  /* 0x0000003600157824 */ /* 0x000fe200078e02ff */
[----:B0-----:R-:W-:Y:S01]  /*2100*/  IADD3 R10, P1, R14, R26, RZ ;  /* 0x0000001a0e0a7210 */ /* 0x001fe20007f3e0ff */
[----:B------:R0:W-:Y:S01]  /*2110*/  STL.64 [R1+0x970], R16 ;  /* 0x0009701001007387 */ /* 0x0001e20000100a00 */
[----:B------:R-:W-:-:S02]  /*2120*/  IMAD R24, R0, 0x6c, RZ ;  /* 0x0000006c00187824 */ /* 0x000fc400078e02ff */
[-C--:B------:R-:W-:Y:S01]  /*2130*/  LEA.HI.X.SX32 R11, R22, R27.reuse, 0x1, P1 ;  /* 0x0000001b160b7211 */ /* 0x080fe200008f0eff */
[----:B------:R1:W-:Y:S01]  /*2140*/  STL.64 [R1+0x7f0], R12 ;  /* 0x0007f00c01007387 */ /* 0x0003e20000100a00 */
[----:B------:R-:W-:Y:S01]  /*2150*/  IMAD R22, R0, 0x1b, RZ ;  /* 0x0000001b00167824 */ /* 0x000fe200078e02ff */
[-C--:B------:R-:W-:Y:S01]  /*2160*/  LEA.HI.X.SX32 R3, R14, R27.reuse, 0x1, P6 ;  /* 0x0000001b0e037211 */ /* 0x080fe200030f0eff */
[----:B------:R-:W-:Y:S01]  /*2170*/  IMAD R29, R0, 0x1b0, RZ ;  /* 0x000001b0001d7824 */ /* 0x000fe200078e02ff */
[----:B------:R2:W-:Y:S01]  /*2180*/  STL.64 [R1+0x500], R10 ;  /* 0x0005000a01007387 */ /* 0x0005e20000100a00 */
[-C--:B0-----:R-:W-:Y:S01]  /*2190*/  IADD3 R16, P0, R20, R26.reuse, RZ ;  /* 0x0000001a14107210 */ /* 0x081fe20007f1e0ff */
[----:B------:R-:W-:Y:S01]  /*21a0*/  IMAD R20, R0, 0xd8, RZ ;  /* 0x000000d800147824 */ /* 0x000fe200078e02ff */
[----:B-1----:R-:W-:Y:S01]  /*21b0*/  IADD3 R12, P2, R21, R26, RZ ;  /* 0x0000001a150c7210 */ /* 0x002fe20007f5e0ff */
[----:B------:R0:W-:Y:S03]  /*21c0*/  STL.64 [R1+0x160], R2 ;  /* 0x0001600201007387 */ /* 0x0001e60000100a00 */
[----:B------:R-:W-:-:S02]  /*21d0*/  LEA.HI.X.SX32 R13, R22, R27, 0x1, P2 ;  /* 0x0000001b160d7211 */ /* 0x000fc400010f0eff */
[-C--:B--2---:R-:W-:Y:S01]  /*21e0*/  IADD3 R10, P1, R24, R26.reuse, RZ ;  /* 0x0000001a180a7210 */ /* 0x084fe20007f3e0ff */
[----:B------:R-:W-:Y:S02]  /*21f0*/  IMAD R22, R0, 0x390, RZ ;  /* 0x0000039000167824 */ /* 0x000fe400078e02ff */
[----:B------:R1:W-:Y:S01]  /*2200*/  STL.64 [R1+0xa48], R12 ;  /* 0x000a480c01007387 */ /* 0x0003e20000100a00 */
[----:B------:R-:W-:Y:S02]  /*2210*/  LEA.HI.X.SX32 R11, R21, R27, 0x1, P1 ;  /* 0x0000001b150b7211 */ /* 0x000fe400008f0eff */
[----:B0-----:R-:W-:Y:S01]  /*2220*/  IADD3 R2, P6, R20, R26, RZ ;  /* 0x0000001a14027210 */ /* 0x001fe20007fde0ff */
[----:B------:R-:W-:-:S03]  /*2230*/  IMAD R21, R0, 0x6e, RZ ;  /* 0x0000006e00157824 */ /* 0x000fc600078e02ff */
[-C--:B------:R-:W-:Y:S02]  /*2240*/  LEA.HI.X.SX32 R3, R24, R27.reuse, 0x1, P6 ;  /* 0x0000001b18037211 */ /* 0x080fe400030f0eff */
[CC--:B-1----:R-:W-:Y:S01]  /*2250*/  IADD3 R12, P2, R29.reuse, R26.reuse, RZ ;  /* 0x0000001a1d0c7210 */ /* 0x0c2fe20007f5e0ff */
[----:B------:R0:W-:Y:S01]  /*2260*/  STL.64 [R1+0x968], R10 ;  /* 0x0009680a01007387 */ /* 0x0001e20000100a00 */
[----:B------:R-:W-:Y:S01]  /*2270*/  IMAD R24, R0, 0xdc, RZ ;  /* 0x000000dc00187824 */ /* 0x000fe200078e02ff */
[-C--:B------:R-:W-:Y:S02]  /*2280*/  LEA.HI.X.SX32 R7, R29, R27.reuse, 0x1, P5 ;  /* 0x0000001b1d077211 */ /* 0x080fe400028f0eff */
[----:B------:R-:W-:Y:S01]  /*2290*/  LEA.HI.X.SX32 R13, R20, R27, 0x1, P2 ;  /* 0x0000001b140d7211 */ /* 0x000fe200010f0eff */
[----:B------:R1:W-:Y:S01]  /*22a0*/  STL.64 [R1+0x7e0], R2 ;  /* 0x0007e00201007387 */ /* 0x0003e20000100a00 */
[----:B------:R-:W-:Y:S01]  /*22b0*/  IMAD R20, R0, 0x37, RZ ;  /* 0x0000003700147824 */ /* 0x000fe200078e02ff */
[-C--:B0-----:R-:W-:Y:S01]  /*22c0*/  IADD3 R10, P1, R22, R26.reuse, RZ ;  /* 0x0000001a160a7210 */ /* 0x081fe20007f3e0ff */
[----:B------:R-:W-:Y:S01]  /*22d0*/  IMAD R22, R0, 0x1b8, RZ ;  /* 0x000001b800167824 */ /* 0x000fe200078e02ff */
[----:B------:R0:W-:Y:S01]  /*22e0*/  STL.64 [R1+0x4e0], R12 ;  /* 0x0004e00c01007387 */ /* 0x0001e20000100a00 */
[----:B-1----:R-:W-:-:S03]  /*22f0*/  IADD3 R2, P6, R21, R26, RZ ;  /* 0x0000001a15027210 */ /* 0x002fc60007fde0ff */
[----:B------:R1:W-:Y:S01]  /*2300*/  STL.64 [R1+0x148], R6 ;  /* 0x0001480601007387 */ /* 0x0003e20000100a00 */
[----:B------:R-:W-:Y:S01]  /*2310*/  IMAD R29, R0, 0x3a0, RZ ;  /* 0x000003a0001d7824 */ /* 0x000fe200078e02ff */
[-C--:B------:R-:W-:Y:S01]  /*2320*/  LEA.HI.X.SX32 R3, R20, R27.reuse, 0x1, P6 ;  /* 0x0000001b14037211 */ /* 0x080fe200030f0eff */
[----:B------:R-:W-:Y:S01]  /*2330*/  IMAD R20, R0, 0x3b0, RZ ;  /* 0x000003b000147824 */ /* 0x000fe200078e02ff */
[-C--:B0-----:R-:W-:Y:S02]  /*2340*/  IADD3 R12, P2, R24, R26.reuse, RZ ;  /* 0x0000001a180c7210 */ /* 0x081fe40007f5e0ff */
[-C--:B-1----:R-:W-:Y:S01]  /*2350*/  IADD3 R6, P5, R22, R26.reuse, RZ ;  /* 0x0000001a16067210 */ /* 0x082fe20007fbe0ff */
[----:B------:R0:W-:Y:S01]  /*2360*/  STL.64 [R1+0x960], R2 ;  /* 0x0009600201007387 */ /* 0x0001e20000100a00 */
[-C--:B------:R-:W-:Y:S01]  /*2370*/  LEA.HI.X.SX32 R13, R21, R27.reuse, 0x1, P2 ;  /* 0x0000001b150d7211 */ /* 0x080fe200010f0eff */
[----:B------:R-:W-:Y:S01]  /*2380*/  IMAD R18, R0, 0xe, RZ ;  /* 0x0000000e00127824 */ /* 0x000fe200078e02ff */
[-C--:B------:R-:W-:Y:S01]  /*2390*/  LEA.HI.X.SX32 R7, R24, R27.reuse, 0x1, P5 ;  /* 0x0000001b18077211 */ /* 0x080fe200028f0eff */
[----:B------:R-:W-:Y:S01]  /*23a0*/  IMAD R24, R0, 0x1ff, RZ ;  /* 0x000001ff00187824 */ /* 0x000fe200078e02ff */
[----:B------:R-:W-:Y:S01]  /*23b0*/  LEA.HI.X.SX32 R9, R22, R27, 0x1, P3 ;  /* 0x0000001b16097211 */ /* 0x000fe200018f0eff */
[----:B------:R-:W-:Y:S01]  /*23c0*/  IMAD R22, R0, 0x38, RZ ;  /* 0x0000003800167824 */ /* 0x000fe200078e02ff */
[-C--:B------:R-:W-:Y:S01]  /*23d0*/  IADD3 R14, P2, R20, R26.reuse, RZ ;  /* 0x0000001a140e7210 */ /* 0x080fe20007f5e0ff */
[----:B------:R1:W-:Y:S01]  /*23e0*/  STL.64 [R1+0x7d8], R12 ;  /* 0x0007d80c01007387 */ /* 0x0003e20000100a00 */
[----:B0-----:R-:W-:Y:S01]  /*23f0*/  IADD3 R2, P6, R29, R26, RZ ;  /* 0x0000001a1d027210 */ /* 0x001fe20007fde0ff */
[----:B------:R-:W-:-:S02]  /*2400*/  IMAD R29, R0, 0x1c, RZ ;  /* 0x0000001c001d7824 */ /* 0x000fc400078e02ff */
[----:B------:R0:W-:Y:S01]  /*2410*/  STL.64 [R1+0x4c8], R6 ;  /* 0x0004c80601007387 */ /* 0x0001e20000100a00 */
[----:B------:R-:W-:Y:S01]  /*2420*/  IMAD R20, R0, 0x7, RZ ;  /* 0x0000000700147824 */ /* 0x000fe200078e02ff */
[-C--:B------:R-:W-:Y:S02]  /*2430*/  LEA.HI.X.SX32 R5, R24, R27.reuse, 0x1, P4 ;  /* 0x0000001b18057211 */ /* 0x080fe400020f0eff */
[----:B------:R2:W-:Y:S01]  /*2440*/  STL.64 [R1+0x130], R8 ;  /* 0x0001300801007387 */ /* 0x0005e20000100a00 */
[CC--:B-1----:R-:W-:Y:S01]  /*2450*/  IADD3 R12, P3, R29.reuse, R26.reuse, RZ ;  /* 0x0000001a1d0c7210 */ /* 0x0c2fe20007f7e0ff */
[----:B------:R-:W-:Y:S01]  /*2460*/  IMAD R24, R0, 0x70, RZ ;  /* 0x0000007000187824 */ /* 0x000fe200078e02ff */
[-C--:B0-----:R-:W-:Y:S02]  /*2470*/  IADD3 R6, P5, R18, R26.reuse, RZ ;  /* 0x0000001a12067210 */ /* 0x081fe40007fbe0ff */
[-C--:B--2---:R-:W-:Y:S02]  /*2480*/  IADD3 R8, P4, R22, R26.reuse, RZ ;  /* 0x0000001a16087210 */ /* 0x084fe40007f9e0ff */
[-C--:B------:R-:W-:Y:S01]  /*2490*/  LEA.HI.X.SX32 R7, R20, R27.reuse, 0x1, P5 ;  /* 0x0000001b14077211 */ /* 0x080fe200028f0eff */
[----:B------:R-:W-:Y:S01]  /*24a0*/  IMAD R21, R0, 0xe0, RZ ;  /* 0x000000e000157824 */ /* 0x000fe200078e02ff */
[-C--:B------:R-:W-:Y:S01]  /*24b0*/  LEA.HI.X.SX32 R13, R18, R27.reuse, 0x1, P3 ;  /* 0x0000001b120d7211 */ /* 0x080fe200018f0eff */
[----:B------:R-:W-:Y:S01]  /*24c0*/  IMAD R20, R0, 0x1c0, RZ ;  /* 0x000001c000147824 */ /* 0x000fe200078e02ff */
[----:B------:R-:W-:Y:S01]  /*24d0*/  LEA.HI.X.SX32 R9, R29, R27, 0x1, P4 ;  /* 0x0000001b1d097211 */ /* 0x000fe200020f0eff */
[----:B------:R-:W-:Y:S04]  /*24e0*/  STL.64 [R1+0x1b70], R4 ;  /* 0x001b700401007387 */ /* 0x000fe80000100a00 */
[----:B------:R0:W-:Y:S04]  /*24f0*/  STL.64 [R1+0xae8], R6 ;  /* 0x000ae80601007387 */ /* 0x0001e80000100a00 */
[----:B------:R1:W-:Y:S04]  /*2500*/  STL.64 [R1+0xab0], R12 ;  /* 0x000ab00c01007387 */ /* 0x0003e80000100a00 */
[----:B------:R2:W-:Y:S01]  /*2510*/  STL.64 [R1+0xa40], R8 ;  /* 0x000a400801007387 */ /* 0x0005e20000100a00 */
[----:B0-----:R-:W-:-:S02]  /*2520*/  IADD3 R6, P5, R24, R26, RZ ;  /* 0x0000001a18067210 */ /* 0x001fc40007fbe0ff */
[CC--:B-1----:R-:W-:Y:S02]  /*2530*/  IADD3 R12, P3, R21.reuse, R26.reuse, RZ ;  /* 0x0000001a150c7210 */ /* 0x0c2fe40007f7e0ff */
[-C--:B------:R-:W-:Y:S02]  /*2540*/  LEA.HI.X.SX32 R7, R22, R27.reuse, 0x1, P5 ;  /* 0x0000001b16077211 */ /* 0x080fe400028f0eff */
[----:B--2---:R-:W-:Y:S01]  /*2550*/  IADD3 R8, P4, R20, R26, RZ ;  /* 0x0000001a14087210 */ /* 0x004fe20007f9e0ff */
[----:B------:R-:W-:Y:S01]  /*2560*/  IMAD R22, R0, 0x72, RZ ;  /* 0x0000007200167824 */ /* 0x000fe200078e02ff */
[-C--:B------:R-:W-:Y:S01]  /*2570*/  LEA.HI.X.SX32 R13, R24, R27.reuse, 0x1, P3 ;  /* 0x0000001b180d7211 */ /* 0x080fe200018f0eff */
[C---:B------:R-:W-:Y:S01]  /*2580*/  IMAD R24, R0.reuse, 0xe4, RZ ;  /* 0x000000e400187824 */ /* 0x040fe200078e02ff */
[-C--:B------:R-:W-:Y:S01]  /*2590*/  LEA.HI.X.SX32 R9, R21, R27.reuse, 0x1, P4 ;  /* 0x0000001b15097211 */ /* 0x080fe200020f0eff */
[----:B------:R-:W-:Y:S01]  /*25a0*/  STL.64 [R1+0x958], R6 ;  /* 0x0009580601007387 */ /* 0x000fe20000100a00 */
[----:B------:R-:W-:Y:S01]  /*25b0*/  IMAD R21, R0, 0x39, RZ ;  /* 0x0000003900157824 */ /* 0x000fe200078e02ff */
[----:B------:R-:W-:Y:S01]  /*25c0*/  LEA.HI.X.SX32 R17, R20, R27, 0x1, P0 ;  /* 0x0000001b14117211 */ /* 0x000fe200000f0eff */
[C---:B------:R-:W-:Y:S01]  /*25d0*/  IMAD R18, R0.reuse, 0x1c8, RZ ;  /* 0x000001c800127824 */ /* 0x040fe200078e02ff */
[----:B------:R0:W-:Y:S04]  /*25e0*/  STL.64 [R1+0x7c8], R12 ;  /* 0x0007c80c01007387 */ /* 0x0001e80000100a00 */
[----:B------:R1:W-:Y:S01]  /*25f0*/  STL.64 [R1+0x4a8], R8 ;  /* 0x0004a80801007387 */ /* 0x0003e20000100a00 */
[----:B------:R-:W-:-:S03]  /*2600*/  IMAD R20, R0, 0x3d0, RZ ;  /* 0x000003d000147824 */ /* 0x000fc600078e02ff */
[----:B------:R2:W-:Y:S01]  /*2610*/  STL.64 [R1+0x118], R16 ;  /* 0x0001181001007387 */ /* 0x0005e20000100a00 */
[-C--:B0-----:R-:W-:Y:S02]  /*2620*/  IADD3 R12, P3, R22, R26.reuse, RZ ;  /* 0x0000001a160c7210 */ /* 0x081fe40007f7e0ff */
[-C--:B-1----:R-:W-:Y:S02]  /*2630*/  IADD3 R8, P4, R24, R26.reuse, RZ ;  /* 0x0000001a18087210 */ /* 0x082fe40007f9e0ff */
[-C--:B------:R-:W-:Y:S01]  /*2640*/  LEA.HI.X.SX32 R13, R21, R27.reuse, 0x1, P3 ;  /* 0x0000001b150d7211 */ /* 0x080fe200018f0eff */
[----:B------:R-:W-:Y:S01]  /*2650*/  IMAD R29, R0, 0x3c0, RZ ;  /* 0x000003c0001d7824 */ /* 0x000fe200078e02ff */
[-C--:B--2---:R-:W-:Y:S01]  /*2660*/  IADD3 R16, P0, R18, R26.reuse, RZ ;  /* 0x0000001a12107210 */ /* 0x084fe20007f1e0ff */
[----:B------:R-:W-:Y:S01]  /*2670*/  IMAD R21, R0, 0x3a, RZ ;  /* 0x0000003a00157824 */ /* 0x000fe200078e02ff */
[-C--:B------:R-:W-:Y:S01]  /*2680*/  LEA.HI.X.SX32 R9, R22, R27.reuse, 0x1, P4 ;  /* 0x0000001b16097211 */ /* 0x080fe200020f0eff */
[----:B------:R0:W-:Y:S01]  /*2690*/  STL.64 [R1+0x950], R12 ;  /* 0x0009500c01007387 */ /* 0x0001e20000100a00 */
[-C--:B------:R-:W-:Y:S01]  /*26a0*/  LEA.HI.X.SX32 R17, R24, R27.reuse, 0x1, P0 ;  /* 0x0000001b18117211 */ /* 0x080fe200000f0eff */
[----:B------:R-:W-:Y:S01]  /*26b0*/  IMAD R24, R0, 0x1d, RZ ;  /* 0x0000001d00187824 */ /* 0x000fe200078e02ff */
[-C--:B------:R-:W-:Y:S01]  /*26c0*/  IADD3 R6, P5, R29, R26.reuse, RZ ;  /* 0x0000001a1d067210 */ /* 0x080fe20007fbe0ff */
[----:B------:R1:W-:Y:S01]  /*26d0*/  STL.64 [R1+0x7b8], R8 ;  /* 0x0007b80801007387 */ /* 0x0003e20000100a00 */
[----:B------:R-:W-:Y:S01]  /*26e0*/  LEA.HI.X.SX32 R11, R18, R27, 0x1, P1 ;  /* 0x0000001b120b7211 */ /* 0x000fe200008f0eff */
[----:B------:R-:W-:Y:S01]  /*26f0*/  IMAD R29, R0, 0xe8, RZ ;  /* 0x000000e8001d7824 */ /* 0x000fe200078e02ff */
[-C--:B0-----:R-:W-:Y:S01]  /*2700*/  IADD3 R12, P3, R20, R26.reuse, RZ ;  /* 0x0000001a140c7210 */ /* 0x081fe20007f7e0ff */
[C---:B------:R-:W-:Y:S01]  /*2710*/  IMAD R20, R0.reuse, 0x74, RZ ;  /* 0x0000007400147824 */ /* 0x040fe200078e02ff */
[----:B-1----:R-:W-:Y:S01]  /*2720*/  IADD3 R8, P4, R21, R26, RZ ;  /* 0x0000001a15087210 */ /* 0x002fe20007f9e0ff */
[----:B------:R0:W-:Y:S01]  /*2730*/  STL.64 [R1+0x490], R16 ;  /* 0x0004901001007387 */ /* 0x0001e20000100a00 */
[----:B------:R-:W-:-:S02]  /*2740*/  IMAD R22, R0, 0x1d0, RZ ;  /* 0x000001d000167824 */ /* 0x000fc400078e02ff */
[-C--:B------:R-:W-:Y:S01]  /*2750*/  LEA.HI.X.SX32 R9, R24, R27.reuse, 0x1, P4 ;  /* 0x0000001b18097211 */ /* 0x080fe200020f0eff */
[----:B------:R1:W-:Y:S04]  /*2760*/  STL.64 [R1+0x100], R10 ;  /* 0x0001000a01007387 */ /* 0x0003e80000100a00 */
[----:B------:R2:W-:Y:S01]  /*2770*/  STL.64 [R1+0xa38], R8 ;  /* 0x000a380801007387 */ /* 0x0005e20000100a00 */
[-C--:B0-----:R-:W-:Y:S02]  /*2780*/  IADD3 R16, P0, R20, R26.reuse, RZ ;  /* 0x0000001a14107210 */ /* 0x081fe40007f1e0ff */
[-C--:B-1----:R-:W-:Y:S02]  /*2790*/  IADD3 R10, P1, R29, R26.reuse, RZ ;  /* 0x0000001a1d0a7210 */ /* 0x082fe40007f3e0ff */
[----:B------:R-:W-:Y:S01]  /*27a0*/  LEA.HI.X.SX32 R17, R21, R27, 0x1, P0 ;  /* 0x0000001b15117211 */ /* 0x000fe200000f0eff */
[----:B------:R-:W-:Y:S01]  /*27b0*/  IMAD R21, R0, 0x76, RZ ;  /* 0x0000007600157824 */ /* 0x000fe200078e02ff */
[----:B--2---:R-:W-:-:S02]  /*27c0*/  IADD3 R8, P4, R22, R26, RZ ;  /* 0x0000001a16087210 */ /* 0x004fc40007f9e0ff */
        /* <DEDUP_REMOVED lines=8> */
[----:B0-----:R-:W-:Y:S01]  /*2850*/  IMAD R16, R0, 0x1d8, RZ ;  /* 0x000001d800107824 */ /* 0x001fe200078e02ff */
[-C--:B-1----:R-:W-:Y:S02]  /*2860*/  IADD3 R10, P1, R21, R26.reuse, RZ ;  /* 0x0000001a150a7210 */ /* 0x082fe40007f3e0ff */
[----:B------:R0:W-:Y:S02]  /*2870*/  STL.64 [R1+0xe8], R2 ;  /* 0x0000e80201007387 */ /* 0x0001e40000100a00 */
[----:B------:R-:W-:Y:S02]  /*2880*/  LEA.HI.X.SX32 R11, R29, R27, 0x1, P1 ;  /* 0x0000001b1d0b7211 */ /* 0x000fe400008f0eff */
[----:B--2---:R-:W-:-:S03]  /*2890*/  IADD3 R8, P4, R20, R26, RZ ;  /* 0x0000001a14087210 */ /* 0x004fc60007f9e0ff */
[----:B------:R1:W-:Y:S01]  /*28a0*/  STL.64 [R1+0x940], R10 ;  /* 0x0009400a01007387 */ /* 0x0003e20000100a00 */
[----:B------:R-:W-:Y:S02]  /*28b0*/  LEA.HI.X.SX32 R9, R21, R27, 0x1, P4 ;  /* 0x0000001b15097211 */ /* 0x000fe400020f0eff */
[----:B0-----:R-:W-:Y:S01]  /*28c0*/  IADD3 R2, P6, R16, R26, RZ ;  /* 0x0000001a10027210 */ /* 0x001fe20007fde0ff */
[----:B------:R-:W-:-:S03]  /*28d0*/  IMAD R21, R0, 0x3c, RZ ;  /* 0x0000003c00157824 */ /* 0x000fc600078e02ff */
[----:B------:R-:W-:Y:S01]  /*28e0*/  LEA.HI.X.SX32 R3, R20, R27, 0x1, P6 ;  /* 0x0000001b14037211 */ /* 0x000fe200030f0eff */
[C---:B-1----:R-:W-:Y:S01]  /*28f0*/  IMAD R10, R0.reuse, 0x1e, RZ ;  /* 0x0000001e000a7824 */ /* 0x042fe200078e02ff */
[----:B------:R0:W-:Y:S01]  /*2900*/  STL.64 [R1+0x798], R8 ;  /* 0x0007980801007387 */ /* 0x0001e20000100a00 */
[----:B------:R-:W-:-:S03]  /*2910*/  IMAD R11, R0, 0xf, RZ ;  /* 0x0000000f000b7824 */ /* 0x000fc600078e02ff */
[----:B------:R1:W-:Y:S01]  /*2920*/  STL.64 [R1+0x458], R2 ;  /* 0x0004580201007387 */ /* 0x0003e20000100a00 */
[-C--:B------:R-:W-:Y:S01]  /*2930*/  LEA.HI.X.SX32 R15, R16, R27.reuse, 0x1, P2 ;  /* 0x0000001b100f7211 */ /* 0x080fe200010f0eff */
[----:B------:R-:W-:Y:S01]  /*2940*/  IMAD R20, R0, 0x78, RZ ;  /* 0x0000007800147824 */ /* 0x000fe200078e02ff */
[-C--:B0-----:R-:W-:Y:S02]  /*2950*/  IADD3 R8, P4, R10, R26.reuse, RZ ;  /* 0x0000001a0a087210 */ /* 0x081fe40007f9e0ff */
[-C--:B-1----:R-:W-:Y:S01]  /*2960*/  IADD3 R2, P6, R21, R26.reuse, RZ ;  /* 0x0000001a15027210 */ /* 0x082fe20007fde0ff */
[C---:B------:R-:W-:Y:S01]  /*2970*/  IMAD R29, R0.reuse, 0xf0, RZ ;  /* 0x000000f0001d7824 */ /* 0x040fe200078e02ff */
[-C--:B------:R-:W-:Y:S01]  /*2980*/  LEA.HI.X.SX32 R9, R11, R27.reuse, 0x1, P4 ;  /* 0x0000001b0b097211 */ /* 0x080fe200020f0eff */
[----:B------:R-:W-:Y:S01]  /*2990*/  IMAD R16, R0, 0x1e0, RZ ;  /* 0x000001e000107824 */ /* 0x000fe200078e02ff */
[----:B------:R-:W-:Y:S01]  /*29a0*/  LEA.HI.X.SX32 R3, R10, R27, 0x1, P6 ;  /* 0x0000001b0a037211 */ /* 0x000fe200030f0eff */
[----:B------:R0:W-:Y:S04]  /*29b0*/  STL.64 [R1+0xd0], R14 ;  /* 0x0000d00e01007387 */ /* 0x0001e80000100a00 */
[----:B------:R1:W-:Y:S04]  /*29c0*/  STL.64 [R1+0xaa8], R8 ;  /* 0x000aa80801007387 */ /* 0x0003e80000100a00 */
[----:B------:R2:W-:Y:S01]  /*29d0*/  STL.64 [R1+0xa30], R2 ;  /* 0x000a300201007387 */ /* 0x0005e20000100a00 */
[----:B0-----:R-:W-:-:S02]  /*29e0*/  IADD3 R14, P2, R20, R26, RZ ;  /* 0x0000001a140e7210 */ /* 0x001fc40007f5e0ff */
[-C--:B-1----:R-:W-:Y:S02]  /*29f0*/  IADD3 R8, P4, R29, R26.reuse, RZ ;  /* 0x0000001a1d087210 */ /* 0x082fe40007f9e0ff */
[-C--:B------:R-:W-:Y:S02]  /*2a00*/  LEA.HI.X.SX32 R15, R21, R27.reuse, 0x1, P2 ;  /* 0x0000001b150f7211 */ /* 0x080fe400010f0eff */
[----:B--2---:R-:W-:Y:S01]  /*2a10*/  IADD3 R2, P6, R16, R26, RZ ;  /* 0x0000001a10027210 */ /* 0x004fe20007fde0ff */
[----:B------:R-:W-:Y:S01]  /*2a20*/  IMAD R21, R0, 0x7a, RZ ;  /* 0x0000007a00157824 */ /* 0x000fe200078e02ff */
[-C--:B------:R-:W-:Y:S01]  /*2a30*/  LEA.HI.X.SX32 R9, R20, R27.reuse, 0x1, P4 ;  /* 0x0000001b14097211 */ /* 0x080fe200020f0eff */
[C---:B------:R-:W-:Y:S01]  /*2a40*/  IMAD R20, R0.reuse, 0xf4, RZ ;  /* 0x000000f400147824 */ /* 0x040fe200078e02ff */
[----:B------:R-:W-:Y:S01]  /*2a50*/  LEA.HI.X.SX32 R3, R29, R27, 0x1, P6 ;  /* 0x0000001b1d037211 */ /* 0x000fe200030f0eff */
[C---:B------:R-:W-:Y:S01]  /*2a60*/  IMAD R10, R0.reuse, 0x202, RZ ;  /* 0x00000202000a7824 */ /* 0x040fe200078e02ff */
[----:B------:R0:W-:Y:S01]  /*2a70*/  STL.64 [R1+0x938], R14 ;  /* 0x0009380e01007387 */ /* 0x0001e20000100a00 */
[----:B------:R-:W-:-:S03]  /*2a80*/  IMAD R29, R0, 0x3d, RZ ;  /* 0x0000003d001d7824 */ /* 0x000fc600078e02ff */
[----:B------:R1:W-:Y:S01]  /*2a90*/  STL.64 [R1+0x788], R8 ;  /* 0x0007880801007387 */ /* 0x0003e20000100a00 */
[----:B------:R-:W-:-:S03]  /*2aa0*/  LEA.HI.X.SX32 R7, R16, R27, 0x1, P5 ;  /* 0x0000001b10077211 */ /* 0x000fc600028f0eff */
[----:B------:R2:W-:Y:S01]  /*2ab0*/  STL.64 [R1+0x430], R2 ;  /* 0x0004300201007387 */ /* 0x0005e20000100a00 */
[----:B------:R-:W-:Y:S01]  /*2ac0*/  IMAD R11, R0, 0x3e, RZ ;  /* 0x0000003e000b7824 */ /* 0x000fe200078e02ff */
[-C--:B0-----:R-:W-:Y:S02]  /*2ad0*/  IADD3 R14, P2, R10, R26.reuse, RZ ;  /* 0x0000001a0a0e7210 */ /* 0x081fe40007f5e0ff */
[-C--:B-1----:R-:W-:Y:S01]  /*2ae0*/  IADD3 R8, P4, R21, R26.reuse, RZ ;  /* 0x0000001a15087210 */ /* 0x082fe20007f9e0ff */
[----:B------:R-:W-:Y:S01]  /*2af0*/  IMAD R10, R0, 0x1e8, RZ ;  /* 0x000001e8000a7824 */ /* 0x000fe200078e02ff */
[----:B--2---:R-:W-:Y:S02]  /*2b00*/  IADD3 R2, P6, R20, R26, RZ ;  /* 0x0000001a14027210 */ /* 0x004fe40007fde0ff */
[-C--:B------:R-:W-:Y:S02]  /*2b10*/  LEA.HI.X.SX32 R9, R29, R27.reuse, 0x1, P4 ;  /* 0x0000001b1d097211 */ /* 0x080fe400020f0eff */
[----:B------:R-:W-:Y:S01]  /*2b20*/  LEA.HI.X.SX32 R3, R21, R27, 0x1, P6 ;  /* 0x0000001b15037211 */ /* 0x000fe200030f0eff */
[----:B------:R0:W-:Y:S01]  /*2b30*/  STL.64 [R1+0xb8], R6 ;  /* 0x0000b80601007387 */ /* 0x0001e20000100a00 */
[----:B------:R-:W-:-:S02]  /*2b40*/  IMAD R29, R0, 0x7c, RZ ;  /* 0x0000007c001d7824 */ /* 0x000fc400078e02ff */
[----:B------:R-:W-:Y:S01]  /*2b50*/  IMAD R21, R0, 0x1f, RZ ;  /* 0x0000001f00157824 */ /* 0x000fe200078e02ff */
[----:B------:R-:W-:Y:S04]  /*2b60*/  STL.64 [R1+0x930], R8 ;  /* 0x0009300801007387 */ /* 0x000fe80000100a00 */
[----:B------:R1:W-:Y:S01]  /*2b70*/  STL.64 [R1+0x778], R2 ;  /* 0x0007780201007387 */ /* 0x0003e20000100a00 */
[C---:B0-----:R-:W-:Y:S02]  /*2b80*/  IADD3 R6, P5, R10.reuse, R26, RZ ;  /* 0x0000001a0a067210 */ /* 0x041fe40007fbe0ff */
[-C--:B------:R-:W-:Y:S02]  /*2b90*/  LEA.HI.X.SX32 R13, R10, R27.reuse, 0x1, P3 ;  /* 0x0000001b0a0d7211 */ /* 0x080fe400018f0eff */
[----:B------:R-:W-:-:S02]  /*2ba0*/  LEA.HI.X.SX32 R7, R20, R27, 0x1, P5 ;  /* 0x0000001b14077211 */ /* 0x000fc400028f0eff */
[-C--:B-1----:R-:W-:Y:S01]  /*2bb0*/  IADD3 R2, P6, R11, R26.reuse, RZ ;  /* 0x0000001a0b027210 */ /* 0x082fe20007fde0ff */
[C---:B------:R-:W-:Y:S01]  /*2bc0*/  IMAD R20, R0.reuse, 0xf8, RZ ;  /* 0x000000f800147824 */ /* 0x040fe200078e02ff */
[----:B------:R-:W-:Y:S01]  /*2bd0*/  IADD3 R8, P5, R29, R26, RZ ;  /* 0x0000001a1d087210 */ /* 0x000fe20007fbe0ff */
[C---:B------:R-:W-:Y:S01]  /*2be0*/  IMAD R10, R0.reuse, 0x1f0, RZ ;  /* 0x000001f0000a7824 */ /* 0x040fe200078e02ff */
[-C--:B------:R-:W-:Y:S01]  /*2bf0*/  LEA.HI.X.SX32 R3, R21, R27.reuse, 0x1, P6 ;  /* 0x0000001b15037211 */ /* 0x080fe200030f0eff */
[----:B------:R0:W-:Y:S01]  /*2c00*/  STL.64 [R1+0x418], R6 ;  /* 0x0004180601007387 */ /* 0x0001e20000100a00 */
[----:B------:R-:W-:Y:S01]  /*2c10*/  LEA.HI.X.SX32 R9, R11, R27, 0x1, P5 ;  /* 0x0000001b0b097211 */ /* 0x000fe200028f0eff */
[C---:B------:R-:W-:Y:S02]  /*2c20*/  IMAD R21, R0.reuse, 0x222, RZ ;  /* 0x0000022200157824 */ /* 0x040fe400078e02ff */
[----:B------:R-:W-:Y:S01]  /*2c30*/  STL.64 [R1+0x1cc8], R12 ;  /* 0x001cc80c01007387 */ /* 0x000fe20000100a00 */
[----:B------:R-:W-:-:S03]  /*2c40*/  IMAD R24, R0, 0x3e0, RZ ;  /* 0x000003e000187824 */ /* 0x000fc600078e02ff */
[----:B------:R1:W-:Y:S01]  /*2c50*/  STL.64 [R1+0xa28], R2 ;  /* 0x000a280201007387 */ /* 0x0003e20000100a00 */
[----:B0-----:R-:W-:-:S03]  /*2c60*/  IADD3 R6, P3, R20, R26, RZ ;  /* 0x0000001a14067210 */ /* 0x001fc60007f7e0ff */
[----:B------:R0:W-:Y:S01]  /*2c70*/  STL.64 [R1+0x928], R8 ;  /* 0x0009280801007387 */ /* 0x0001e20000100a00 */
[----:B------:R-:W-:Y:S01]  /*2c80*/  IMAD R11, R0, 0x7e, RZ ;  /* 0x0000007e000b7824 */ /* 0x000fe200078e02ff */
[-C--:B------:R-:W-:Y:S02]  /*2c90*/  LEA.HI.X.SX32 R7, R29, R27.reuse, 0x1, P3 ;  /* 0x0000001b1d077211 */ /* 0x080fe400018f0eff */
[-C--:B-1----:R-:W-:Y:S02]  /*2ca0*/  IADD3 R2, P6, R10, R26.reuse, RZ ;  /* 0x0000001a0a027210 */ /* 0x082fe40007fde0ff */
[-C--:B------:R-:W-:Y:S02]  /*2cb0*/  IADD3 R24, P0, R24, R26.reuse, RZ ;  /* 0x0000001a18187210 */ /* 0x080fe40007f1e0ff */
[----:B------:R-:W-:Y:S02]  /*2cc0*/  LEA.HI.X.SX32 R3, R20, R27, 0x1, P6 ;  /* 0x0000001b14037211 */ /* 0x000fe400030f0eff */
[----:B0-----:R-:W-:Y:S01]  /*2cd0*/  IADD3 R8, P5, R21, R26, RZ ;  /* 0x0000001a15087210 */ /* 0x001fe20007fbe0ff */
[----:B------:R-:W-:-:S02]  /*2ce0*/  IMAD R21, R0, 0xfc, RZ ;  /* 0x000000fc00157824 */ /* 0x000fc400078e02ff */
[C---:B------:R-:W-:Y:S01]  /*2cf0*/  IMAD R20, R0.reuse, 0x1f8, RZ ;  /* 0x000001f800147824 */ /* 0x040fe200078e02ff */
[-C--:B------:R-:W-:Y:S01]  /*2d00*/  IADD3 R12, P3, R11, R26.reuse, RZ ;  /* 0x0000001a0b0c7210 */ /* 0x080fe20007f7e0ff */
[----:B------:R-:W-:Y:S01]  /*2d10*/  IMAD R29, R0, 0x3f, RZ ;  /* 0x0000003f001d7824 */ /* 0x000fe200078e02ff */
[----:B------:R0:W-:Y:S01]  /*2d20*/  STL.64 [R1+0x768], R6 ;  /* 0x0007680601007387 */ /* 0x0001e20000100a00 */
[-C--:B------:R-:W-:Y:S01]  /*2d30*/  LEA.HI.X.SX32 R25, R10, R27.reuse, 0x1, P0 ;  /* 0x0000001b0a197211 */ /* 0x080fe200000f0eff */
[----:B------:R-:W-:Y:S02]  /*2d40*/  IMAD R22, R0, 0x3f0, RZ ;  /* 0x000003f000167824 */ /* 0x000fe400078e02ff */
[----:B------:R1:W-:Y:S01]  /*2d50*/  STL.64 [R1+0x400], R2 ;  /* 0x0004000201007387 */ /* 0x0003e20000100a00 */
[----:B------:R-:W-:Y:S02]  /*2d60*/  LEA.HI.X.SX32 R13, R29, R27, 0x1, P3 ;  /* 0x0000001b1d0d7211 */ /* 0x000fe400018f0eff */
[----:B0-----:R-:W-:-:S02]  /*2d70*/  IADD3 R6, P6, R21, R26, RZ ;  /* 0x0000001a15067210 */ /* 0x001fc40007fde0ff */
[-C--:B-1----:R-:W-:Y:S02]  /*2d80*/  IADD3 R2, P0, R20, R26.reuse, RZ ;  /* 0x0000001a14027210 */ /* 0x082fe40007f1e0ff */
[-C--:B------:R-:W-:Y:S01]  /*2d90*/  LEA.HI.X.SX32 R7, R11, R27.reuse, 0x1, P6 ;  /* 0x0000001b0b077211 */ /* 0x080fe200030f0eff */
[----:B------:R-:W-:Y:S01]  /*2da0*/  STL.64 [R1+0x1cc0], R24 ;  /* 0x001cc01801007387 */ /* 0x000fe20000100a00 */
[----:B------:R-:W-:Y:S01]  /*2db0*/  LEA.HI.X.SX32 R3, R21, R27, 0x1, P0 ;  /* 0x0000001b15037211 */ /* 0x000fe200000f0eff */
[----:B------:R-:W-:Y:S01]  /*2dc0*/  IMAD R21, R0, 0x262, RZ ;  /* 0x0000026200157824 */ /* 0x000fe200078e02ff */
[----:B------:R-:W-:Y:S01]  /*2dd0*/  IADD3 R22, P1, R22, R26, RZ ;  /* 0x0000001a16167210 */ /* 0x000fe20007f3e0ff */
[----:B------:R-:W-:Y:S01]  /*2de0*/  STL [R1+0x1f50], R25 ;  /* 0x001f501901007387 */ /* 0x000fe20000100800 */
[----:B------:R-:W-:-:S03]  /*2df0*/  IMAD R16, R0, 0x212, RZ ;  /* 0x0000021200107824 */ /* 0x000fc600078e02ff */
[----:B------:R-:W-:Y:S01]  /*2e00*/  STL.64 [R1+0x920], R12 ;  /* 0x0009200c01007387 */ /* 0x000fe20000100a00 */
[----:B------:R-:W-:Y:S01]  /*2e10*/  LEA.HI.X.SX32 R23, R20, R27, 0x1, P1 ;  /* 0x0000001b14177211 */ /* 0x000fe200008f0eff */
[----:B------:R-:W-:Y:S02]  /*2e20*/  IMAD R20, R0, 0x101, RZ ;  /* 0x0000010100147824 */ /* 0x000fe400078e02ff */
[----:B------:R-:W-:Y:S01]  /*2e30*/  STL.64 [R1+0x758], R6 ;  /* 0x0007580601007387 */ /* 0x000fe20000100a00 */
[----:B------:R-:W-:-:S03]  /*2e40*/  IADD3 R16, P4, R16, R26, RZ ;  /* 0x0000001a10107210 */ /* 0x000fc60007f9e0ff */
[----:B------:R0:W-:Y:S01]  /*2e50*/  STL.64 [R1+0x3e8], R2 ;  /* 0x0003e80201007387 */ /* 0x0001e20000100a00 */
[-C--:B------:R-:W-:Y:S02]  /*2e60*/  LEA.HI.X.SX32 R15, R20, R27.reuse, 0x1, P2 ;  /* 0x0000001b140f7211 */ /* 0x080fe400010f0eff */
[----:B0-----:R-:W-:Y:S01]  /*2e70*/  IADD3 R2, P1, R21, R26, RZ ;  /* 0x0000001a15027210 */ /* 0x001fe20007f3e0ff */
[C---:B------:R-:W-:Y:S01]  /*2e80*/  IMAD R21, R0.reuse, 0x109, RZ ;  /* 0x0000010900157824 */ /* 0x040fe200078e02ff */
[----:B------:R-:W-:Y:S04]  /*2e90*/  STL.64 [R1+0x1cd0], R22 ;  /* 0x001cd01601007387 */ /* 0x000fe80000100a00 */
[----:B------:R-:W-:Y:S01]  /*2ea0*/  LEA.HI.X.SX32 R17, R21, R27, 0x1, P4 ;  /* 0x0000001b15117211 */ /* 0x000fe200020f0eff */
[----:B------:R-:W-:Y:S01]  /*2eb0*/  STL.64 [R1+0x3c8], R14 ;  /* 0x0003c80e01007387 */ /* 0x000fe20000100a00 */
[----:B------:R-:W-:-:S03]  /*2ec0*/  IMAD R20, R0, 0x282, RZ ;  /* 0x0000028200147824 */ /* 0x000fc600078e02ff */
[----:B------:R0:W-:Y:S01]  /*2ed0*/  STL.64 [R1+0x388], R16 ;  /* 0x0003881001007387 */ /* 0x0001e20000100a00 */
[----:B------:R-:W-:Y:S01]  /*2ee0*/  IMAD R10, R0, 0x232, RZ ;  /* 0x00000232000a7824 */ /* 0x000fe200078e02ff */
[-C--:B------:R-:W-:Y:S01]  /*2ef0*/  IADD3 R12, P4, R20, R26.reuse, RZ ;  /* 0x0000001a140c7210 */ /* 0x080fe20007f9e0ff */
[C---:B------:R-:W-:Y:S02]  /*2f00*/  IMAD R20, R0.reuse, 0x119, RZ ;  /* 0x0000011900147824 */ /* 0x040fe400078e02ff */
[----:B------:R-:W-:Y:S01]  /*2f10*/  IMAD R21, R0, 0x292, RZ ;  /* 0x0000029200157824 */ /* 0x000fe200078e02ff */
[----:B------:R-:W-:Y:S01]  /*2f20*/  IADD3 R18, P3, R10, R26, RZ ;  /* 0x0000001a0a127210 */ /* 0x000fe20007f7e0ff */
[C---:B0-----:R-:W-:Y:S02]  /*2f30*/  IMAD R16, R0.reuse, 0x111, RZ ;  /* 0x0000011100107824 */ /* 0x041fe400078e02ff */
[----:B------:R-:W-:-:S03]  /*2f40*/  IMAD R29, R0, 0x242, RZ ;  /* 0x00000242001d7824 */ /* 0x000fc600078e02ff */
[-C--:B------:R-:W-:Y:S01]  /*2f50*/  LEA.HI.X.SX32 R9, R16, R27.reuse, 0x1, P5 ;  /* 0x0000001b10097211 */ /* 0x080fe200028f0eff */
[----:B------:R-:W-:Y:S01]  /*2f60*/  IMAD R10, R0, 0x252, RZ ;  /* 0x00000252000a7824 */ /* 0x000fe200078e02ff */
[-C--:B------:R-:W-:Y:S01]  /*2f70*/  LEA.HI.X.SX32 R19, R20, R27.reuse, 0x1, P3 ;  /* 0x0000001b14137211 */ /* 0x080fe200018f0eff */
[----:B------:R-:W-:Y:S02]  /*2f80*/  IMAD R20, R0, 0x121, RZ ;  /* 0x0000012100147824 */ /* 0x000fe400078e02ff */
[----:B------:R0:W-:Y:S01]  /*2f90*/  STL.64 [R1+0x360], R8 ;  /* 0x0003600801007387 */ /* 0x0001e20000100a00 */
[-C--:B------:R-:W-:Y:S02]  /*2fa0*/  IADD3 R6, P6, R29, R26.reuse, RZ ;  /* 0x0000001a1d067210 */ /* 0x080fe40007fde0ff */
[----:B------:R-:W-:Y:S02]  /*2fb0*/  IADD3 R10, P0, R10, R26, RZ ;  /* 0x0000001a0a0a7210 */ /* 0x000fe40007f1e0ff */
[----:B------:R-:W-:-:S02]  /*2fc0*/  LEA.HI.X.SX32 R7, R20, R27, 0x1, P6 ;  /* 0x0000001b14077211 */ /* 0x000fc400030f0eff */
[----:B0-----:R-:W-:Y:S01]  /*2fd0*/  IADD3 R8, P5, R21, R26, RZ ;  /* 0x0000001a15087210 */ /* 0x001fe20007fbe0ff */
[C---:B------:R-:W-:Y:S02]  /*2fe0*/  IMAD R21, R0.reuse, 0x129, RZ ;  /* 0x0000012900157824 */ /* 0x040fe400078e02ff */
[----:B------:R-:W-:-:S03]  /*2ff0*/  IMAD R20, R0, 0x2c2, RZ ;  /* 0x000002c200147824 */ /* 0x000fc600078e02ff */
[----:B------:R-:W-:Y:S01]  /*3000*/  LEA.HI.X.SX32 R11, R21, R27, 0x1, P0 ;  /* 0x0000001b150b7211 */ /* 0x000fe200000f0eff */
[----:B------:R-:W-:Y:S01]  /*3010*/  IMAD R29, R0, 0x272, RZ ;  /* 0x00000272001d7824 */ /* 0x000fe200078e02ff */
[----:B------:R0:W-:Y:S04]  /*3020*/  STL.64 [R1+0x340], R18 ;  /* 0x0003401201007387 */ /* 0x0001e80000100a00 */
[----:B------:R-:W-:Y:S01]  /*3030*/  STL.64 [R1+0x320], R6 ;  /* 0x0003200601007387 */ /* 0x000fe20000100a00 */
[----:B------:R-:W-:-:S03]  /*3040*/  IADD3 R14, P2, R29, R26, RZ ;  /* 0x0000001a1d0e7210 */ /* 0x000fc60007f5e0ff */
[----:B------:R1:W-:Y:S01]  /*3050*/  STL.64 [R1+0x300], R10 ;  /* 0x0003000a01007387 */ /* 0x0003e20000100a00 */
[----:B0-----:R-:W-:Y:S01]  /*3060*/  IADD3 R18, P0, R20, R26, RZ ;  /* 0x0000001a14127210 */ /* 0x001fe20007f1e0ff */
[C---:B------:R-:W-:Y:S02]  /*3070*/  IMAD R20, R0.reuse, 0x139, RZ ;  /* 0x0000013900147824 */ /* 0x040fe400078e02ff */
[----:B-1----:R-:W-:-:S03]  /*3080*/  IMAD R10, R0, 0x131, RZ ;  /* 0x00000131000a7824 */ /* 0x002fc600078e02ff */
[-C--:B------:R-:W-:Y:S01]  /*3090*/  LEA.HI.X.SX32 R15, R20, R27.reuse, 0x1, P2 ;  /* 0x0000001b140f7211 */ /* 0x080fe200010f0eff */
[----:B------:R-:W-:Y:S01]  /*30a0*/  IMAD R21, R0, 0x2d2, RZ ;  /* 0x000002d200157824 */ /* 0x000fe200078e02ff */
[-C--:B------:R-:W-:Y:S01]  /*30b0*/  LEA.HI.X.SX32 R3, R10, R27.reuse, 0x1, P1 ;  /* 0x0000001b0a037211 */ /* 0x080fe200008f0eff */
[C---:B------:R-:W-:Y:S02]  /*30c0*/  IMAD R10, R0.reuse, 0x2e2, RZ ;  /* 0x000002e2000a7824 */ /* 0x040fe400078e02ff */
[----:B------:R-:W-:Y:S02]  /*30d0*/  IMAD R20, R0, 0x141, RZ ;  /* 0x0000014100147824 */ /* 0x000fe400078e02ff */
[----:B------:R0:W-:Y:S04]  /*30e0*/  STL.64 [R1+0x2e0], R2 ;  /* 0x0002e00201007387 */ /* 0x0001e80000100a00 */
[----:B------:R1:W-:Y:S01]  /*30f0*/  STL.64 [R1+0x2c0], R14 ;  /* 0x0002c00e01007387 */ /* 0x0003e20000100a00 */
[----:B------:R-:W-:Y:S01]  /*3100*/  LEA.HI.X.SX32 R13, R20, R27, 0x1, P4 ;  /* 0x0000001b140d7211 */ /* 0x000fe200020f0eff */
[C---:B------:R-:W-:Y:S01]  /*3110*/  IMAD R16, R0.reuse, 0x2a2, RZ ;  /* 0x000002a200107824 */ /* 0x040fe200078e02ff */
[-C--:B0-----:R-:W-:Y:S01]  /*3120*/  IADD3 R2, P1, R21, R26.reuse, RZ ;  /* 0x0000001a15027210 */ /* 0x081fe20007f3e0ff */
[----:B------:R-:W-:Y:S01]  /*3130*/  IMAD R21, R0, 0x2f2, RZ ;  /* 0x000002f200157824 */ /* 0x000fe200078e02ff */
[----:B-1----:R-:W-:Y:S01]  /*3140*/  IADD3 R14, P2, R10, R26, RZ ;  /* 0x0000001a0a0e7210 */ /* 0x002fe20007f5e0ff */
[C---:B------:R-:W-:Y:S01]  /*3150*/  IMAD R10, R0.reuse, 0x149, RZ ;  /* 0x00000149000a7824 */ /* 0x040fe200078e02ff */
[----:B------:R0:W-:Y:S01]  /*3160*/  STL.64 [R1+0x2a0], R12 ;  /* 0x0002a00c01007387 */ /* 0x0001e20000100a00 */
[----:B------:R-:W-:-:S03]  /*3170*/  IMAD R20, R0, 0x302, RZ ;  /* 0x0000030200147824 */ /* 0x000fc600078e02ff */
[----:B------:R-:W-:Y:S01]  /*3180*/  LEA.HI.X.SX32 R9, R10, R27, 0x1, P5 ;  /* 0x0000001b0a097211 */ /* 0x000fe200028f0eff */
[----:B------:R-:W-:Y:S01]  /*3190*/  IMAD R29, R0, 0x2b2, RZ ;  /* 0x000002b2001d7824 */ /* 0x000fe200078e02ff */
[-C--:B------:R-:W-:Y:S02]  /*31a0*/  IADD3 R16, P3, R16, R26.reuse, RZ ;  /* 0x0000001a10107210 */ /* 0x080fe40007f7e0ff */
[-C--:B0-----:R-:W-:Y:S01]  /*31b0*/  IADD3 R12, P4, R21, R26.reuse, RZ ;  /* 0x0000001a150c7210 */ /* 0x081fe20007f9e0ff */
[----:B------:R-:W-:Y:S01]  /*31c0*/  IMAD R21, R0, 0x151, RZ ;  /* 0x0000015100157824 */ /* 0x000fe200078e02ff */
[----:B------:R0:W-:Y:S01]  /*31d0*/  STL.64 [R1+0x280], R8 ;  /* 0x0002800801007387 */ /* 0x0001e20000100a00 */
[----:B------:R-:W-:-:S03]  /*31e0*/  IADD3 R6, P6, R29, R26, RZ ;  /* 0x0000001a1d067210 */ /* 0x000fc60007fde0ff */
[-C--:B------:R-:W-:Y:S02]  /*31f0*/  LEA.HI.X.SX32 R17, R21, R27.reuse, 0x1, P3 ;  /* 0x0000001b15117211 */ /* 0x080fe400018f0eff */
[----:B0-----:R-:W-:Y:S01]  /*3200*/  IADD3 R8, P5, R20, R26, RZ ;  /* 0x0000001a14087210 */ /* 0x001fe20007fbe0ff */
[----:B------:R-:W-:Y:S02]  /*3210*/  IMAD R20, R0, 0x159, RZ ;  /* 0x0000015900147824 */ /* 0x000fe400078e02ff */
[----:B------:R0:W-:Y:S03]  /*3220*/  STL.64 [R1+0x260], R16 ;  /* 0x0002601001007387 */ /* 0x0001e60000100a00 */
[----:B------:R-:W-:Y:S01]  /*3230*/  LEA.HI.X.SX32 R7, R20, R27, 0x1, P6 ;  /* 0x0000001b14077211 */ /* 0x000fe200030f0eff */
[C---:B------:R-:W-:Y:S02]  /*3240*/  IMAD R20, R0.reuse, 0x161, RZ ;  /* 0x0000016100147824 */ /* 0x040fe400078e02ff */
[----:B0-----:R-:W-:-:S02]  /*3250*/  IMAD R16, R0, 0x322, RZ ;  /* 0x0000032200107824 */ /* 0x001fc400078e02ff */
[----:B------:R0:W-:Y:S01]  /*3260*/  STL.64 [R1+0x248], R6 ;  /* 0x0002480601007387 */ /* 0x0001e20000100a00 */
[-C--:B------:R-:W-:Y:S01]  /*3270*/  LEA.HI.X.SX32 R19, R20, R27.reuse, 0x1, P0 ;  /* 0x0000001b14137211 */ /* 0x080fe200000f0eff */
[C---:B------:R-:W-:Y:S02]  /*3280*/  IMAD R20, R0.reuse, 0x342, RZ ;  /* 0x0000034200147824 */ /* 0x040fe400078e02ff */
[----:B------:R-:W-:Y:S01]  /*3290*/  IMAD R21, R0, 0x332, RZ ;  /* 0x0000033200157824 */ /* 0x000fe200078e02ff */
[----:B0-----:R-:W-:Y:S01]  /*32a0*/  IADD3 R6, P6, R16, R26, RZ ;  /* 0x0000001a10067210 */ /* 0x001fe20007fde0ff */
[----:B------:R-:W-:Y:S01]  /*32b0*/  IMAD R16, R0, 0x169, RZ ;  /* 0x0000016900107824 */ /* 0x000fe200078e02ff */
[----:B------:R0:W-:Y:S04]  /*32c0*/  STL.64 [R1+0x230], R18 ;  /* 0x0002301201007387 */ /* 0x0001e80000100a00 */
[----:B------:R-:W-:Y:S01]  /*32d0*/  LEA.HI.X.SX32 R3, R16, R27, 0x1, P1 ;  /* 0x0000001b10037211 */ /* 0x000fe200008f0eff */
[----:B------:R-:W-:-:S04]  /*32e0*/  IMAD R16, R0, 0x171, RZ ;  /* 0x0000017100107824 */ /* 0x000fc800078e02ff */
[----:B------:R1:W-:Y:S01]  /*32f0*/  STL.64 [R1+0x218], R2 ;  /* 0x0002180201007387 */ /* 0x0003e20000100a00 */
[----:B------:R-:W-:Y:S02]  /*3300*/  LEA.HI.X.SX32 R15, R16, R27, 0x1, P2 ;  /* 0x0000001b100f7211 */ /* 0x000fe400010f0eff */
[-C--:B0-----:R-:W-:Y:S01]  /*3310*/  IADD3 R18, P0, R21, R26.reuse, RZ ;  /* 0x0000001a15127210 */ /* 0x081fe20007f1e0ff */
[C---:B------:R-:W-:Y:S02]  /*3320*/  IMAD R21, R0.reuse, 0x352, RZ ;  /* 0x0000035200157824 */ /* 0x040fe400078e02ff */
[----:B------:R-:W-:Y:S01]  /*3330*/  IMAD R10, R0, 0x312, RZ ;  /* 0x00000312000a7824 */ /* 0x000fe200078e02ff */
[-C--:B-1----:R-:W-:Y:S01]  /*3340*/  IADD3 R2, P1, R20, R26.reuse, RZ ;  /* 0x0000001a14027210 */ /* 0x082fe20007f3e0ff */
[----:B------:R-:W-:Y:S01]  /*3350*/  IMAD R20, R0, 0x179, RZ ;  /* 0x0000017900147824 */ /* 0x000fe200078e02ff */
[----:B------:R0:W-:Y:S02]  /*3360*/  STL.64 [R1+0x200], R14 ;  /* 0x0002000e01007387 */ /* 0x0001e40000100a00 */
[----:B------:R-:W-:-:S02]  /*3370*/  IADD3 R10, P3, R10, R26, RZ ;  /* 0x0000001a0a0a7210 */ /* 0x000fc40007f7e0ff */
[----:B------:R-:W-:Y:S01]  /*3380*/  LEA.HI.X.SX32 R13, R20, R27, 0x1, P4 ;  /* 0x0000001b140d7211 */ /* 0x000fe200020f0eff */
[C---:B------:R-:W-:Y:S01]  /*3390*/  IMAD R20, R0.reuse, 0x181, RZ ;  /* 0x0000018100147824 */ /* 0x040fe200078e02ff */
[----:B0-----:R-:W-:Y:S01]  /*33a0*/  IADD3 R14, P2, R21, R26, RZ ;  /* 0x0000001a150e7210 */ /* 0x001fe20007f5e0ff */
[----:B------:R-:W-:-:S03]  /*33b0*/  IMAD R21, R0, 0x189, RZ ;  /* 0x0000018900157824 */ /* 0x000fc600078e02ff */
[-C--:B------:R-:W-:Y:S01]  /*33c0*/  LEA.HI.X.SX32 R9, R20, R27.reuse, 0x1, P5 ;  /* 0x0000001b14097211 */ /* 0x080fe200028f0eff */
[----:B------:R0:W-:Y:S01]  /*33d0*/  STL.64 [R1+0x1e8], R12 ;  /* 0x0001e80c01007387 */ /* 0x0001e20000100a00 */
[----:B------:R-:W-:-:S03]  /*33e0*/  LEA.HI.X.SX32 R11, R21, R27, 0x1, P3 ;  /* 0x0000001b150b7211 */ /* 0x000fc600018f0eff */
[----:B------:R-:W-:Y:S01]  /*33f0*/  STL.64 [R1+0x1d0], R8 ;  /* 0x0001d00801007387 */ /* 0x000fe20000100a00 */
[----:B------:R-:W-:-:S03]  /*3400*/  IMAD R20, R0, 0x382, RZ ;  /* 0x0000038200147824 */ /* 0x000fc600078e02ff */
[----:B------:R1:W-:Y:S01]  /*3410*/  STL.64 [R1+0x1b8], R10 ;  /* 0x0001b80a01007387 */ /* 0x0003e20000100a00 */
[----:B------:R-:W-:Y:S01]  /*3420*/  IMAD R21, R0, 0x392, RZ ;  /* 0x0000039200157824 */ /* 0x000fe200078e02ff */
[----:B0-----:R-:W-:Y:S01]  /*3430*/  IADD3 R12, P3, R20, R26, RZ ;  /* 0x0000001a140c7210 */ /* 0x001fe20007f7e0ff */
[C---:B------:R-:W-:Y:S02]  /*3440*/  IMAD R20, R0.reuse, 0x199, RZ ;  /* 0x0000019900147824 */ /* 0x040fe400078e02ff */
[----:B-1----:R-:W-:-:S05]  /*3450*/  IMAD R10, R0, 0x191, RZ ;  /* 0x00000191000a7824 */ /* 0x002fca00078e02ff */
[-C--:B------:R-:W-:Y:S02]  /*3460*/  LEA.HI.X.SX32 R7, R10, R27.reuse, 0x1, P6 ;  /* 0x0000001b0a077211 */ /* 0x080fe400030f0eff */
[-C--:B------:R-:W-:Y:S01]  /*3470*/  LEA.HI.X.SX32 R19, R20, R27.reuse, 0x1, P0 ;  /* 0x0000001b14137211 */ /* 0x080fe200000f0eff */
[C---:B------:R-:W-:Y:S02]  /*3480*/  IMAD R20, R0.reuse, 0x1a1, RZ ;  /* 0x000001a100147824 */ /* 0x040fe400078e02ff */
[----:B------:R0:W-:Y:S01]  /*3490*/  STL.64 [R1+0x1a0], R6 ;  /* 0x0001a00601007387 */ /* 0x0001e20000100a00 */
[----:B------:R-:W-:Y:S02]  /*34a0*/  IMAD R29, R0, 0x372, RZ ;  /* 0x00000372001d7824 */ /* 0x000fe400078e02ff */
[----:B------:R-:W-:Y:S01]  /*34b0*/  LEA.HI.X.SX32 R3, R20, R27, 0x1, P1 ;  /* 0x0000001b14037211 */ /* 0x000fe200008f0eff */
[----:B------:R-:W-:Y:S02]  /*34c0*/  IMAD R16, R0, 0x362, RZ ;  /* 0x0000036200107824 */ /* 0x000fe400078e02ff */
[----:B------:R-:W-:-:S02]  /*34d0*/  IADD3 R8, P5, R29, R26, RZ ;  /* 0x0000001a1d087210 */ /* 0x000fc40007fbe0ff */
[----:B0-----:R-:W-:Y:S01]  /*34e0*/  IADD3 R6, P6, R21, R26, RZ ;  /* 0x0000001a15067210 */ /* 0x001fe20007fde0ff */
[C---:B------:R-:W-:Y:S02]  /*34f0*/  IMAD R21, R0.reuse, 0x1a9, RZ ;  /* 0x000001a900157824 */ /* 0x040fe400078e02ff */
[----:B------:R-:W-:-:S03]  /*3500*/  IMAD R29, R0, 0x3b2, RZ ;  /* 0x000003b2001d7824 */ /* 0x000fc600078e02ff */
[----:B------:R-:W-:Y:S01]  /*3510*/  LEA.HI.X.SX32 R15, R21, R27, 0x1, P2 ;  /* 0x0000001b150f7211 */ /* 0x000fe200010f0eff */
[----:B------:R-:W-:Y:S01]  /*3520*/  STL.64 [R1+0x188], R18 ;  /* 0x0001881201007387 */ /* 0x000fe20000100a00 */
[----:B------:R-:W-:-:S03]  /*3530*/  IADD3 R16, P4, R16, R26, RZ ;  /* 0x0000001a10107210 */ /* 0x000fc60007f9e0ff */
[----:B------:R0:W-:Y:S04]  /*3540*/  STL.64 [R1+0x170], R2 ;  /* 0x0001700201007387 */ /* 0x0001e80000100a00 */
[----:B------:R1:W-:Y:S01]  /*3550*/  STL.64 [R1+0x158], R14 ;  /* 0x0001580e01007387 */ /* 0x0003e20000100a00 */
[----:B0-----:R-:W-:Y:S01]  /*3560*/  IADD3 R2, P1, R29, R26, RZ ;  /* 0x0000001a1d027210 */ /* 0x001fe20007f3e0ff */
[C---:B------:R-:W-:Y:S02]  /*3570*/  IMAD R29, R0.reuse, 0x1b9, RZ ;  /* 0x000001b9001d7824 */ /* 0x040fe400078e02ff */
[----:B-1----:R-:W-:-:S03]  /*3580*/  IMAD R15, R0, 0x1b1, RZ ;  /* 0x000001b1000f7824 */ /* 0x002fc600078e02ff */
[-C--:B------:R-:W-:Y:S02]  /*3590*/  LEA.HI.X.SX32 R9, R29, R27.reuse, 0x1, P5 ;  /* 0x0000001b1d097211 */ /* 0x080fe400028f0eff */
[----:B------:R-:W-:Y:S01]  /*35a0*/  LEA.HI.X.SX32 R17, R15, R27, 0x1, P4 ;  /* 0x0000001b0f117211 */ /* 0x000fe200020f0eff */
[C---:B------:R-:W-:Y:S02]  /*35b0*/  IMAD R14, R0.reuse, 0x3d2, RZ ;  /* 0x000003d2000e7824 */ /* 0x040fe400078e02ff */
[C---:B------:R-:W-:Y:S02]  /*35c0*/  IMAD R29, R0.reuse, 0x1c1, RZ ;  /* 0x000001c1001d7824 */ /* 0x040fe400078e02ff */
[----:B------:R-:W-:Y:S01]  /*35d0*/  STL.64 [R1+0x140], R16 ;  /* 0x0001401001007387 */ /* 0x000fe20000100a00 */
[----:B------:R-:W-:-:S03]  /*35e0*/  IMAD R10, R0, 0x3a2, RZ ;  /* 0x000003a2000a7824 */ /* 0x000fc600078e02ff */
[----:B------:R0:W-:Y:S01]  /*35f0*/  STL.64 [R1+0x128], R8 ;  /* 0x0001280801007387 */ /* 0x0001e20000100a00 */
[-C--:B------:R-:W-:Y:S02]  /*3600*/  IADD3 R18, P4, R14, R26.reuse, RZ ;  /* 0x0000001a0e127210 */ /* 0x080fe40007f9e0ff */
[----:B------:R-:W-:Y:S02]  /*3610*/  LEA.HI.X.SX32 R13, R29, R27, 0x1, P3 ;  /* 0x0000001b1d0d7211 */ /* 0x000fe400018f0eff */
[----:B------:R-:W-:Y:S01]  /*3620*/  IADD3 R10, P0, R10, R26, RZ ;  /* 0x0000001a0a0a7210 */ /* 0x000fe20007f1e0ff */
[C---:B0-----:R-:W-:Y:S02]  /*3630*/  IMAD R9, R0.reuse, 0x3f2, RZ ;  /* 0x000003f200097824 */ /* 0x041fe400078e02ff */
[----:B------:R-:W-:-:S03]  /*3640*/  IMAD R8, R0, 0x1c9, RZ ;  /* 0x000001c900087824 */ /* 0x000fc600078e02ff */
[-C--:B------:R-:W-:Y:S01]  /*3650*/  IADD3 R14, P3, R9, R26.reuse, RZ ;  /* 0x0000001a090e7210 */ /* 0x080fe20007f7e0ff */
[----:B------:R-:W-:Y:S01]  /*3660*/  IMAD R9, R0, 0x1d1, RZ ;  /* 0x000001d100097824 */ /* 0x000fe200078e02ff */
[-C--:B------:R-:W-:Y:S01]  /*3670*/  LEA.HI.X.SX32 R7, R8, R27.reuse, 0x1, P6 ;  /* 0x0000001b08077211 */ /* 0x080fe200030f0eff */
[C---:B------:R-:W-:Y:S01]  /*3680*/  IMAD R29, R0.reuse, 0x204, RZ ;  /* 0x00000204001d7824 */ /* 0x040fe200078e02ff */
[----:B------:R-:W-:Y:S02]  /*3690*/  STL.64 [R1+0x110], R12 ;  /* 0x0001100c01007387 */ /* 0x000fe40000100a00 */
[----:B------:R-:W-:Y:S02]  /*36a0*/  LEA.HI.X.SX32 R11, R9, R27, 0x1, P0 ;  /* 0x0000001b090b7211 */ /* 0x000fe400000f0eff */
[----:B------:R0:W-:Y:S04]  /*36b0*/  STL.64 [R1+0xf8], R6 ;  /* 0x0000f80601007387 */ /* 0x0001e80000100a00 */
[----:B------:R1:W-:Y:S01]  /*36c0*/  STL.64 [R1+0xe0], R10 ;  /* 0x0000e00a01007387 */ /* 0x0003e20000100a00 */
[----:B0-----:R-:W-:Y:S01]  /*36d0*/  IADD3 R6, P6, R29, R26, RZ ;  /* 0x0000001a1d067210 */ /* 0x001fe20007fde0ff */
[----:B------:R-:W-:-:S02]  /*36e0*/  IMAD R29, R0, 0x1d9, RZ ;  /* 0x000001d9001d7824 */ /* 0x000fc400078e02ff */
[----:B-1----:R-:W-:-:S03]  /*36f0*/  IMAD R10, R0, 0x224, RZ ;  /* 0x00000224000a7824 */ /* 0x002fc600078e02ff */
[-C--:B------:R-:W-:Y:S02]  /*3700*/  LEA.HI.X.SX32 R3, R29, R27.reuse, 0x1, P1 ;  /* 0x0000001b1d037211 */ /* 0x080fe400008f0eff */
[-C--:B------:R-:W-:Y:S01]  /*3710*/  IADD3 R22, P1, R10, R26.reuse, RZ ;  /* 0x0000001a0a167210 */ /* 0x080fe20007f3e0ff */
[C---:B------:R-:W-:Y:S02]  /*3720*/  IMAD R10, R0.reuse, 0x1e9, RZ ;  /* 0x000001e9000a7824 */ /* 0x040fe400078e02ff */
[C---:B------:R-:W-:Y:S02]  /*3730*/  IMAD R16, R0.reuse, 0x3e2, RZ ;  /* 0x000003e200107824 */ /* 0x040fe400078e02ff */
[----:B------:R-:W-:Y:S01]  /*3740*/  IMAD R20, R0, 0x3c2, RZ ;  /* 0x000003c200147824 */ /* 0x000fe200078e02ff */
[-C--:B------:R-:W-:Y:S01]  /*3750*/  LEA.HI.X.SX32 R19, R10, R27.reuse, 0x1, P4 ;  /* 0x0000001b0a137211 */ /* 0x080fe200020f0eff */
[----:B------:R0:W-:Y:S01]  /*3760*/  STL.64 [R1+0xc8], R2 ;  /* 0x0000c80201007387 */ /* 0x0001e20000100a00 */
[----:B------:R-:W-:Y:S01]  /*3770*/  IMAD R10, R0, 0x1f1, RZ ;  /* 0x000001f1000a7824 */ /* 0x000fe200078e02ff */
[-C--:B------:R-:W-:Y:S01]  /*3780*/  IADD3 R16, P5, R16, R26.reuse, RZ ;  /* 0x0000001a10107210 */ /* 0x080fe20007fbe0ff */
[----:B------:R-:W-:Y:S01]  /*3790*/  IMAD R8, R0, 0x214, RZ ;  /* 0x0000021400087824 */ /* 0x000fe200078e02ff */
[----:B------:R-:W-:Y:S01]  /*37a0*/  IADD3 R20, P2, R20, R26, RZ ;  /* 0x0000001a14147210 */ /* 0x000fe20007f5e0ff */
[----:B------:R-:W-:Y:S01]  /*37b0*/  IMAD R29, R0, 0x234, RZ ;  /* 0x00000234001d7824 */ /* 0x000fe200078e02ff */
[----:B------:R-:W-:Y:S01]  /*37c0*/  LEA.HI.X.SX32 R17, R10, R27, 0x1, P5 ;  /* 0x0000001b0a117211 */ /* 0x000fe200028f0eff */
[----:B------:R-:W-:-:S02]  /*37d0*/  IMAD R10, R0, 0x1f9, RZ ;  /* 0x000001f9000a7824 */ /* 0x000fc400078e02ff */
[----:B0-----:R-:W-:Y:S01]  /*37e0*/  IMAD R2, R0, 0x1e1, RZ ;  /* 0x000001e100027824 */ /* 0x001fe200078e02ff */
[----:B------:R-:W-:-:S04]  /*37f0*/  IADD3 R4, P0, R8, R26, RZ ;  /* 0x0000001a08047210 */ /* 0x000fc80007f1e0ff */
[-C--:B------:R-:W-:Y:S02]  /*3800*/  LEA.HI.X.SX32 R21, R2, R27.reuse, 0x1, P2 ;  /* 0x0000001b02157211 */ /* 0x080fe400010f0eff */
[-C--:B------:R-:W-:Y:S01]  /*3810*/  IADD3 R24, P2, R29, R26.reuse, RZ ;  /* 0x0000001a1d187210 */ /* 0x080fe20007f5e0ff */
[----:B------:R-:W-:Y:S01]  /*3820*/  IMAD R29, R0, 0x82, RZ ;  /* 0x00000082001d7824 */ /* 0x000fe200078e02ff */
[----:B------:R-:W-:Y:S01]  /*3830*/  STL [R1+0x380], R4 ;  /* 0x0003800401007387 */ /* 0x000fe20000100800 */
[----:B------:R-:W-:Y:S01]  /*3840*/  LEA.HI.X.SX32 R15, R10, R27, 0x1, P3 ;  /* 0x0000001b0a0f7211 */ /* 0x000fe200018f0eff */
[----:B------:R-:W-:Y:S02]  /*3850*/  IMAD R10, R0, 0x41, RZ ;  /* 0x00000041000a7824 */ /* 0x000fe400078e02ff */
[----:B------:R-:W-:Y:S01]  /*3860*/  STL.64 [R1+0x1c50], R20 ;  /* 0x001c501401007387 */ /* 0x000fe20000100a00 */
[----:B------:R-:W-:-:S03]  /*3870*/  IADD3 R8, P4, R29, R26, RZ ;  /* 0x0000001a1d087210 */ /* 0x000fc60007f9e0ff */
[----:B------:R0:W-:Y:S01]  /*3880*/  STL.64 [R1+0x1c58], R18 ;  /* 0x001c581201007387 */ /* 0x0001e20000100a00 */
[-C--:B------:R-:W-:Y:S01]  /*3890*/  LEA.HI.X.SX32 R9, R10, R27.reuse, 0x1, P4 ;  /* 0x0000001b0a097211 */ /* 0x080fe200020f0eff */
[C---:B------:R-:W-:Y:S02]  /*38a0*/  IMAD R10, R0.reuse, 0x49, RZ ;  /* 0x00000049000a7824 */ /* 0x040fe400078e02ff */
[----:B------:R-:W-:Y:S01]  /*38b0*/  STL.64 [R1+0x1c60], R16 ;  /* 0x001c601001007387 */ /* 0x000fe20000100a00 */
[C---:B------:R-:W-:Y:S02]  /*38c0*/  IMAD R13, R0.reuse, 0xb2, RZ ;  /* 0x000000b2000d7824 */ /* 0x040fe400078e02ff */
[C---:B------:R-:W-:Y:S02]  /*38d0*/  IMAD R29, R0.reuse, 0x51, RZ ;  /* 0x00000051001d7824 */ /* 0x040fe400078e02ff */
[C---:B0-----:R-:W-:Y:S02]  /*38e0*/  IMAD R19, R0.reuse, 0x92, RZ ;  /* 0x0000009200137824 */ /* 0x041fe400078e02ff */
[C---:B------:R-:W-:Y:S01]  /*38f0*/  IMAD R18, R0.reuse, 0xa2, RZ ;  /* 0x000000a200127824 */ /* 0x040fe200078e02ff */
[----:B------:R-:W-:Y:S02]  /*3900*/  STL.64 [R1+0x1c68], R14 ;  /* 0x001c680e01007387 */ /* 0x000fe40000100a00 */
[-C--:B------:R-:W-:Y:S01]  /*3910*/  IADD3 R4, P5, R19, R26.reuse, RZ ;  /* 0x0000001a13047210 */ /* 0x080fe20007fbe0ff */
[----:B------:R-:W-:Y:S01]  /*3920*/  IMAD R20, R0, 0xc2, RZ ;  /* 0x000000c200147824 */ /* 0x000fe200078e02ff */
[----:B------:R-:W-:Y:S01]  /*3930*/  IADD3 R2, P3, R18, R26, RZ ;  /* 0x0000001a12027210 */ /* 0x000fe20007f7e0ff */
[----:B------:R-:W-:Y:S01]  /*3940*/  STL.64 [R1+0x1f48], R18 ;  /* 0x001f481201007387 */ /* 0x000fe20000100a00 */
[----:B------:R-:W-:Y:S01]  /*3950*/  LEA.HI.X.SX32 R5, R10, R27, 0x1, P5 ;  /* 0x0000001b0a057211 */ /* 0x000fe200028f0eff */
[----:B------:R-:W-:-:S02]  /*3960*/  IMAD R28, R0, 0x59, RZ ;  /* 0x00000059001c7824 */ /* 0x000fc400078e02ff */
[----:B------:R-:W-:Y:S01]  /*3970*/  STL [R1+0x1f54], R19 ;  /* 0x001f541301007387 */ /* 0x000fe20000100800 */
[----:B------:R-:W-:Y:S01]  /*3980*/  LEA.HI.X.SX32 R3, R29, R27, 0x1, P3 ;  /* 0x0000001b1d037211 */ /* 0x000fe200018f0eff */
[----:B------:R-:W-:Y:S02]  /*3990*/  IMAD R29, R0, 0x61, RZ ;  /* 0x00000061001d7824 */ /* 0x000fe400078e02ff */
[----:B------:R0:W-:Y:S01]  /*39a0*/  STL.64 [R1+0x910], R8 ;  /* 0x0009100801007387 */ /* 0x0001e20000100a00 */
[----:B------:R-:W-:-:S03]  /*39b0*/  IADD3 R10, P5, R20, R26, RZ ;  /* 0x0000001a140a7210 */ /* 0x000fc60007fbe0ff */
[----:B------:R1:W-:Y:S01]  /*39c0*/  STL.64 [R1+0x8d8], R4 ;  /* 0x0008d80401007387 */ /* 0x0003e20000100a00 */
[----:B------:R-:W-:Y:S02]  /*39d0*/  LEA.HI.X.SX32 R11, R29, R27, 0x1, P5 ;  /* 0x0000001b1d0b7211 */ /* 0x000fe400028f0eff */
[----:B0-----:R-:W-:-:S04]  /*39e0*/  IADD3 R8, P4, R13, R26, RZ ;  /* 0x0000001a0d087210 */ /* 0x001fc80007f9e0ff */
[----:B------:R-:W-:Y:S01]  /*39f0*/  LEA.HI.X.SX32 R9, R28, R27, 0x1, P4 ;  /* 0x0000001b1c097211 */ /* 0x000fe200020f0eff */
[C---:B-1----:R-:W-:Y:S02]  /*3a00*/  IMAD R5, R0.reuse, 0xd2, RZ ;  /* 0x000000d200057824 */ /* 0x042fe400078e02ff */
[C---:B------:R-:W-:Y:S01]  /*3a10*/  IMAD R4, R0.reuse, 0xe2, RZ ;  /* 0x000000e200047824 */ /* 0x040fe200078e02ff */
[----:B------:R0:W-:Y:S01]  /*3a20*/  STL.64 [R1+0x8a0], R2 ;  /* 0x0008a00201007387 */ /* 0x0001e20000100a00 */
[C---:B------:R-:W-:Y:S02]  /*3a30*/  IMAD R21, R0.reuse, 0xf2, RZ ;  /* 0x000000f200157824 */ /* 0x040fe400078e02ff */
[----:B------:R-:W-:Y:S01]  /*3a40*/  IMAD R29, R0, 0x69, RZ ;  /* 0x00000069001d7824 */ /* 0x000fe200078e02ff */
[----:B------:R1:W-:Y:S04]  /*3a50*/  STL.64 [R1+0x868], R8 ;  /* 0x0008680801007387 */ /* 0x0003e80000100a00 */
[----:B------:R2:W-:Y:S01]  /*3a60*/  STL.64 [R1+0x1f58], R4 ;  /* 0x001f580401007387 */ /* 0x0005e20000100a00 */
[----:B0-----:R-:W-:-:S03]  /*3a70*/  IADD3 R2, P3, R5, R26, RZ ;  /* 0x0000001a05027210 */ /* 0x001fc60007f7e0ff */
[----:B------:R0:W-:Y:S01]  /*3a80*/  STL.64 [R1+0x830], R10 ;  /* 0x0008300a01007387 */ /* 0x0001e20000100a00 */
[----:B------:R-:W-:Y:S01]  /*3a90*/  IMAD R7, R0, 0x102, RZ ;  /* 0x0000010200077824 */ /* 0x000fe200078e02ff */
[-C--:B-1----:R-:W-:Y:S02]  /*3aa0*/  IADD3 R8, P4, R4, R26.reuse, RZ ;  /* 0x0000001a04087210 */ /* 0x082fe40007f9e0ff */
[-C--:B------:R-:W-:Y:S02]  /*3ab0*/  LEA.HI.X.SX32 R3, R29, R27.reuse, 0x1, P3 ;  /* 0x0000001b1d037211 */ /* 0x080fe400018f0eff */
[----:B--2---:R-:W-:Y:S01]  /*3ac0*/  IADD3 R4, P5, R21, R26, RZ ;  /* 0x0000001a15047210 */ /* 0x004fe20007fbe0ff */
[C---:B0-----:R-:W-:Y:S02]  /*3ad0*/  IMAD R10, R0.reuse, 0x71, RZ ;  /* 0x00000071000a7824 */ /* 0x041fe400078e02ff */
[----:B------:R-:W-:Y:S01]  /*3ae0*/  IMAD R11, R0, 0x79, RZ ;  /* 0x00000079000b7824 */ /* 0x000fe200078e02ff */
[----:B------:R0:W-:Y:S02]  /*3af0*/  STL.64 [R1+0x7f8], R2 ;  /* 0x0007f80201007387 */ /* 0x0001e40000100a00 */
[-C--:B------:R-:W-:Y:S01]  /*3b00*/  LEA.HI.X.SX32 R9, R10, R27.reuse, 0x1, P4 ;  /* 0x0000001b0a097211 */ /* 0x080fe200020f0eff */
[C---:B------:R-:W-:Y:S01]  /*3b10*/  IMAD R10, R0.reuse, 0x122, RZ ;  /* 0x00000122000a7824 */ /* 0x040fe200078e02ff */
[----:B------:R-:W-:Y:S01]  /*3b20*/  LEA.HI.X.SX32 R5, R11, R27, 0x1, P5 ;  /* 0x0000001b0b057211 */ /* 0x000fe200028f0eff */
[----:B------:R-:W-:-:S02]  /*3b30*/  IMAD R29, R0, 0x81, RZ ;  /* 0x00000081001d7824 */ /* 0x000fc400078e02ff */
[----:B------:R-:W-:Y:S01]  /*3b40*/  IMAD R23, R0, 0x112, RZ ;  /* 0x0000011200177824 */ /* 0x000fe200078e02ff */
[----:B------:R1:W-:Y:S01]  /*3b50*/  STL.64 [R1+0x7c0], R8 ;  /* 0x0007c00801007387 */ /* 0x0003e20000100a00 */
[----:B0-----:R-:W-:-:S03]  /*3b60*/  IADD3 R2, P3, R7, R26, RZ ;  /* 0x0000001a07027210 */ /* 0x001fc60007f7e0ff */
[----:B------:R0:W-:Y:S01]  /*3b70*/  STL.64 [R1+0x780], R4 ;  /* 0x0007800401007387 */ /* 0x0001e20000100a00 */
[----:B------:R-:W-:Y:S01]  /*3b80*/  IMAD R11, R0, 0x89, RZ ;  /* 0x00000089000b7824 */ /* 0x000fe200078e02ff */
[-C--:B------:R-:W-:Y:S02]  /*3b90*/  LEA.HI.X.SX32 R3, R29, R27.reuse, 0x1, P3 ;  /* 0x0000001b1d037211 */ /* 0x080fe400018f0eff */
[-C--:B-1----:R-:W-:Y:S02]  /*3ba0*/  IADD3 R8, P4, R23, R26.reuse, RZ ;  /* 0x0000001a17087210 */ /* 0x082fe40007f9e0ff */
[----:B0-----:R-:W-:Y:S01]  /*3bb0*/  IADD3 R4, P5, R10, R26, RZ ;  /* 0x0000001a0a047210 */ /* 0x001fe20007fbe0ff */
[C---:B------:R-:W-:Y:S01]  /*3bc0*/  IMAD R10, R0.reuse, 0x132, RZ ;  /* 0x00000132000a7824 */ /* 0x040fe200078e02ff */
[----:B------:R0:W-:Y:S01]  /*3bd0*/  STL.64 [R1+0x740], R2 ;  /* 0x0007400201007387 */ /* 0x0001e20000100a00 */
[----:B------:R-:W-:Y:S01]  /*3be0*/  LEA.HI.X.SX32 R9, R11, R27, 0x1, P4 ;  /* 0x0000001b0b097211 */ /* 0x000fe200020f0eff */
[----:B------:R-:W-:-:S04]  /*3bf0*/  IMAD R29, R0, 0x142, RZ ;  /* 0x00000142001d7824 */ /* 0x000fc800078e02ff */
[----:B------:R1:W-:Y:S01]  /*3c00*/  STL.64 [R1+0x708], R8 ;  /* 0x0007080801007387 */ /* 0x0003e20000100a00 */
[-C--:B0-----:R-:W-:Y:S01]  /*3c10*/  IADD3 R2, P3, R10, R26.reuse, RZ ;  /* 0x0000001a0a027210 */ /* 0x081fe20007f7e0ff */
[C---:B------:R-:W-:Y:S01]  /*3c20*/  IMAD R10, R0.reuse, 0x91, RZ ;  /* 0x00000091000a7824 */ /* 0x040fe200078e02ff */
[----:B-1----:R-:W-:Y:S01]  /*3c30*/  IADD3 R8, P4, R29, R26, RZ ;  /* 0x0000001a1d087210 */ /* 0x002fe20007f9e0ff */
[----:B------:R-:W-:-:S03]  /*3c40*/  IMAD R29, R0, 0x152, RZ ;  /* 0x00000152001d7824 */ /* 0x000fc600078e02ff */
[----:B------:R-:W-:Y:S01]  /*3c50*/  LEA.HI.X.SX32 R5, R10, R27, 0x1, P5 ;  /* 0x0000001b0a057211 */ /* 0x000fe200028f0eff */
[----:B------:R-:W-:-:S04]  /*3c60*/  IMAD R11, R0, 0x99, RZ ;  /* 0x00000099000b7824 */ /* 0x000fc800078e02ff */
[----:B------:R0:W-:Y:S01]  /*3c70*/  STL.64 [R1+0x6d0], R4 ;  /* 0x0006d00401007387 */ /* 0x0001e20000100a00 */
[-C--:B------:R-:W-:Y:S01]  /*3c80*/  LEA.HI.X.SX32 R3, R11, R27.reuse, 0x1, P3 ;  /* 0x0000001b0b037211 */ /* 0x080fe200018f0eff */
[C---:B------:R-:W-:Y:S01]  /*3c90*/  IMAD R10, R0.reuse, 0x162, RZ ;  /* 0x00000162000a7824 */ /* 0x040fe200078e02ff */
[----:B0-----:R-:W-:Y:S01]  /*3ca0*/  IADD3 R4, P5, R29, R26, RZ ;  /* 0x0000001a1d047210 */ /* 0x001fe20007fbe0ff */
[C---:B------:R-:W-:Y:S02]  /*3cb0*/  IMAD R29, R0.reuse, 0xa1, RZ ;  /* 0x000000a1001d7824 */ /* 0x040fe400078e02ff */
[----:B------:R0:W-:Y:S03]  /*3cc0*/  STL.64 [R1+0x698], R2 ;  /* 0x0006980201007387 */ /* 0x0001e60000100a00 */
[----:B------:R-:W-:Y:S01]  /*3cd0*/  LEA.HI.X.SX32 R9, R29, R27, 0x1, P4 ;  /* 0x0000001b1d097211 */ /* 0x000fe200020f0eff */
[----:B------:R-:W-:-:S04]  /*3ce0*/  IMAD R28, R0, 0xb1, RZ ;  /* 0x000000b1001c7824 */ /* 0x000fc800078e02ff */
[----:B------:R1:W-:Y:S01]  /*3cf0*/  STL.64 [R1+0x658], R8 ;  /* 0x0006580801007387 */ /* 0x0003e20000100a00 */
[----:B0-----:R-:W-:Y:S01]  /*3d00*/  IADD3 R2, P3, R10, R26, RZ ;  /* 0x0000001a0a027210 */ /* 0x001fe20007f7e0ff */
[----:B-1----:R-:W-:-:S03]  /*3d10*/  IMAD R8, R0, 0xa9, RZ ;  /* 0x000000a900087824 */ /* 0x002fc600078e02ff */
[-C--:B------:R-:W-:Y:S02]  /*3d20*/  LEA.HI.X.SX32 R3, R28, R27.reuse, 0x1, P3 ;  /* 0x0000001b1c037211 */ /* 0x080fe400018f0eff */
[----:B------:R-:W-:-:S05]  /*3d30*/  LEA.HI.X.SX32 R5, R8, R27, 0x1, P5 ;  /* 0x0000001b08057211 */ /* 0x000fca00028f0eff */
[----:B------:R-:W-:Y:S04]  /*3d40*/  STL.64 [R1+0x628], R4 ;  /* 0x0006280401007387 */ /* 0x000fe80000100a00 */
[----:B------:R0:W-:Y:S04]  /*3d50*/  STL.64 [R1+0x5f0], R2 ;  /* 0x0005f00201007387 */ /* 0x0001e80000100a00 */
[----:B------:R1:W2:Y:S01]  /*3d60*/  LDL.64 R18, [R1+0x380] ;  /* 0x0003800001127983 */ /* 0x0002a20000100a00 */
[C---:B------:R-:W-:Y:S02]  /*3d70*/  IMAD R29, R0.reuse, 0x182, RZ ;  /* 0x00000182001d7824 */ /* 0x040fe400078e02ff */
[----:B------:R-:W-:-:S03]  /*3d80*/  IMAD R10, R0, 0x172, RZ ;  /* 0x00000172000a7824 */ /* 0x000fc600078e02ff */
[-C--:B------:R-:W-:Y:S01]  /*3d90*/  IADD3 R8, P5, R29, R26.reuse, RZ ;  /* 0x0000001a1d087210 */ /* 0x080fe20007fbe0ff */
[----:B------:R-:W-:Y:S01]  /*3da0*/  IMAD R29, R0, 0x192, RZ ;  /* 0x00000192001d7824 */ /* 0x000fe200078e02ff */
[----:B------:R-:W-:Y:S01]  /*3db0*/  IADD3 R10, P4, R10, R26, RZ ;  /* 0x0000001a0a0a7210 */ /* 0x000fe20007f9e0ff */
[----:B0-----:R-:W-:-:S03]  /*3dc0*/  IMAD R3, R0, 0xb9, RZ ;  /* 0x000000b900037824 */ /* 0x001fc600078e02ff */
[-C--:B------:R-:W-:Y:S01]  /*3dd0*/  IADD3 R4, P3, R29, R26.reuse, RZ ;  /* 0x0000001a1d047210 */ /* 0x080fe20007f7e0ff */
[C---:B------:R-:W-:Y:S01]  /*3de0*/  IMAD R29, R0.reuse, 0xc1, RZ ;  /* 0x000000c1001d7824 */ /* 0x040fe200078e02ff */
[-C--:B------:R-:W-:Y:S01]  /*3df0*/  LEA.HI.X.SX32 R11, R3, R27.reuse, 0x1, P4 ;  /* 0x0000001b030b7211 */ /* 0x080fe200020f0eff */
[C---:B------:R-:W-:Y:S02]  /*3e00*/  IMAD R16, R0.reuse, 0x1a2, RZ ;  /* 0x000001a200107824 */ /* 0x040fe400078e02ff */
[C---:B------:R-:W-:Y:S01]  /*3e10*/  IMAD R28, R0.reuse, 0xc9, RZ ;  /* 0x000000c9001c7824 */ /* 0x040fe200078e02ff */
[-C--:B------:R-:W-:Y:S01]  /*3e20*/  LEA.HI.X.SX32 R9, R29, R27.reuse, 0x1, P5 ;  /* 0x0000001b1d097211 */ /* 0x080fe200028f0eff */
[----:B------:R0:W-:Y:S01]  /*3e30*/  STL.64 [R1+0x5b8], R10 ;  /* 0x0005b80a01007387 */ /* 0x0001e20000100a00 */
[----:B------:R-:W-:Y:S02]  /*3e40*/  IMAD R29, R0, 0xd1, RZ ;  /* 0x000000d1001d7824 */ /* 0x000fe400078e02ff */
[----:B------:R-:W-:Y:S01]  /*3e50*/  LEA.HI.X.SX32 R5, R28, R27, 0x1, P3 ;  /* 0x0000001b1c057211 */ /* 0x000fe200018f0eff */
[----:B------:R-:W-:Y:S01]  /*3e60*/  IMAD R2, R0, 0x1b2, RZ ;  /* 0x000001b200027824 */ /* 0x000fe200078e02ff */
[----:B------:R3:W-:Y:S01]  /*3e70*/  STL.64 [R1+0x580], R8 ;  /* 0x0005800801007387 */ /* 0x0007e20000100a00 */
[----:B0-----:R-:W-:-:S04]  /*3e80*/  IADD3 R10, P4, R16, R26, RZ ;  /* 0x0000001a100a7210 */ /* 0x001fc80007f9e0ff */
[----:B------:R-:W-:Y:S01]  /*3e90*/  LEA.HI.X.SX32 R11, R29, R27, 0x1, P4 ;  /* 0x0000001b1d0b7211 */ /* 0x000fe200020f0eff */
[----:B------:R-:W-:Y:S01]  /*3ea0*/  STL.64 [R1+0x548], R4 ;  /* 0x0005480401007387 */ /* 0x000fe20000100a00 */
[----:B---3--:R-:W-:-:S03]  /*3eb0*/  IADD3 R8, P5, R2, R26, RZ ;  /* 0x0000001a02087210 */ /* 0x008fc60007fbe0ff */
[----:B------:R0:W-:Y:S01]  /*3ec0*/  STL.64 [R1+0x510], R10 ;  /* 0x0005100a01007387 */ /* 0x0001e20000100a00 */
[C---:B------:R-:W-:Y:S02]  /*3ed0*/  IMAD R3, R0.reuse, 0x1c2, RZ ;  /* 0x000001c200037824 */ /* 0x040fe400078e02ff */
[C---:B------:R-:W-:Y:S02]  /*3ee0*/  IMAD R28, R0.reuse, 0x1d2, RZ ;  /* 0x000001d2001c7824 */ /* 0x040fe400078e02ff */
[C---:B0-----:R-:W-:Y:S01]  /*3ef0*/  IMAD R10, R0.reuse, 0xd9, RZ ;  /* 0x000000d9000a7824 */ /* 0x041fe200078e02ff */
[----:B------:R-:W-:Y:S01]  /*3f00*/  IADD3 R4, P3, R3, R26, RZ ;  /* 0x0000001a03047210 */ /* 0x000fe20007f7e0ff */
[----:B------:R-:W-:-:S03]  /*3f10*/  IMAD R29, R0, 0x1e2, RZ ;  /* 0x000001e2001d7824 */ /* 0x000fc600078e02ff */
[-C--:B------:R-:W-:Y:S01]  /*3f20*/  LEA.HI.X.SX32 R9, R10, R27.reuse, 0x1, P5 ;  /* 0x0000001b0a097211 */ /* 0x080fe200028f0eff */
[----:B------:R-:W-:Y:S01]  /*3f30*/  IMAD R10, R0, 0xe1, RZ ;  /* 0x000000e1000a7824 */ /* 0x000fe200078e02ff */
[-C--:B------:R-:W-:Y:S01]  /*3f40*/  IADD3 R14, P4, R28, R26.reuse, RZ ;  /* 0x0000001a1c0e7210 */ /* 0x080fe20007f9e0ff */
[C---:B------:R-:W-:Y:S02]  /*3f50*/  IMAD R3, R0.reuse, 0xe9, RZ ;  /* 0x000000e900037824 */ /* 0x040fe400078e02ff */
[----:B------:R-:W-:Y:S01]  /*3f60*/  IMAD R12, R0, 0x1f2, RZ ;  /* 0x000001f2000c7824 */ /* 0x000fe200078e02ff */
[-C--:B------:R-:W-:Y:S01]  /*3f70*/  LEA.HI.X.SX32 R5, R10, R27.reuse, 0x1, P3 ;  /* 0x0000001b0a057211 */ /* 0x080fe200018f0eff */
[----:B------:R0:W-:Y:S01]  /*3f80*/  STL.64 [R1+0x4d8], R8 ;  /* 0x0004d80801007387 */ /* 0x0001e20000100a00 */
[C---:B------:R-:W-:Y:S01]  /*3f90*/  IMAD R10, R0.reuse, 0xf1, RZ ;  /* 0x000000f1000a7824 */ /* 0x040fe200078e02ff */
[----:B------:R-:W-:Y:S01]  /*3fa0*/  LEA.HI.X.SX32 R15, R3, R27, 0x1, P4 ;  /* 0x0000001b030f7211 */ /* 0x000fe200020f0eff */
[C---:B------:R-:W-:Y:S01]  /*3fb0*/  IMAD R25, R0.reuse, 0xf9, RZ ;  /* 0x000000f900197824 */ /* 0x040fe200078e02ff */
[----:B------:R3:W-:Y:S01]  /*3fc0*/  STL.64 [R1+0x4a0], R4 ;  /* 0x0004a00401007387 */ /* 0x0007e20000100a00 */
[----:B------:R-:W-:Y:S01]  /*3fd0*/  IMAD.SHL.U32 R11, R0, 0x2, RZ ;  /* 0x00000002000b7824 */ /* 0x000fe200078e00ff */
[----:B0-----:R-:W-:-:S02]  /*3fe0*/  IADD3 R8, P5, R29, R26, RZ ;  /* 0x0000001a1d087210 */ /* 0x001fc40007fbe0ff */
[----:B---3--:R-:W-:Y:S02]  /*3ff0*/  IADD3 R4, P3, R12, R26, RZ ;  /* 0x0000001a0c047210 */ /* 0x008fe40007f7e0ff */
[-C--:B------:R-:W-:Y:S01]  /*4000*/  LEA.HI.X.SX32 R9, R10, R27.reuse, 0x1, P5 ;  /* 0x0000001b0a097211 */ /* 0x080fe200028f0eff */
[----:B------:R0:W-:Y:S01]  /*4010*/  STL.64 [R1+0x468], R14 ;  /* 0x0004680e01007387 */ /* 0x0001e20000100a00 */
[----:B------:R-:W-:Y:S01]  /*4020*/  LEA.HI.X.SX32 R5, R25, R27, 0x1, P3 ;  /* 0x0000001b19057211 */ /* 0x000fe200018f0eff */
[C---:B------:R-:W-:Y:S02]  /*4030*/  IMAD R10, R0.reuse, 0x244, RZ ;  /* 0x00000244000a7824 */ /* 0x040fe400078e02ff */
[----:B------:R3:W-:Y:S01]  /*4040*/  STL.64 [R1+0x428], R8 ;  /* 0x0004280801007387 */ /* 0x0007e20000100a00 */
[----:B------:R-:W-:-:S03]  /*4050*/  IMAD R3, R0, 0x10a, RZ ;  /* 0x0000010a00037824 */ /* 0x000fc600078e02ff */
[----:B------:R4:W-:Y:S01]  /*4060*/  STL.64 [R1+0x3f8], R4 ;  /* 0x0003f80401007387 */ /* 0x0009e20000100a00 */
[CC--:B0-----:R-:W-:Y:S02]  /*4070*/  IADD3 R14, P4, R11.reuse, R26.reuse, RZ ;  /* 0x0000001a0b0e7210 */ /* 0x0c1fe40007f9e0ff */
[CC--:B---3--:R-:W-:Y:S02]  /*4080*/  LEA R8, P5, R0.reuse, R26.reuse, 0x2 ;  /* 0x0000001a00087211 */ /* 0x0c8fe400078a10ff */
[-C--:B------:R-:W-:Y:S02]  /*4090*/  LEA.HI.X.SX32 R15, R0, R27.reuse, 0x1, P4 ;  /* 0x0000001b000f7211 */ /* 0x080fe400020f0eff */
[----:B----4-:R-:W-:Y:S01]  /*40a0*/  IADD3 R4, P3, R10, R26, RZ ;  /* 0x0000001a0a047210 */ /* 0x010fe20007f7e0ff */
[C---:B------:R-:W-:Y:S01]  /*40b0*/  IMAD R10, R0.reuse, 0x254, RZ ;  /* 0x00000254000a7824 */ /* 0x040fe200078e02ff */
[-C--:B------:R-:W-:Y:S01]  /*40c0*/  LEA.HI.X.SX32 R9, R11, R27.reuse, 0x1, P5 ;  /* 0x0000001b0b097211 */ /* 0x080fe200028f0eff */
[----:B------:R0:W-:Y:S01]  /*40d0*/  STL.64 [R1+0xb18], R14 ;  /* 0x000b180e01007387 */ /* 0x0001e20000100a00 */
[----:B------:R-:W-:Y:S01]  /*40e0*/  IMAD R25, R0, 0x85, RZ ;  /* 0x0000008500197824 */ /* 0x000fe200078e02ff */
[----:B------:R-:W-:-:S02]  /*40f0*/  LEA.HI.X.SX32 R7, R7, R27, 0x1, P6 ;  /* 0x0000001b07077211 */ /* 0x000fc400030f0eff */
[----:B------:R3:W-:Y:S01]  /*4100*/  STL.64 [R1+0xb10], R8 ;  /* 0x000b100801007387 */ /* 0x0007e20000100a00 */
[----:B------:R-:W-:Y:S01]  /*4110*/  IMAD R11, R0, 0x11a, RZ ;  /* 0x0000011a000b7824 */ /* 0x000fe200078e02ff */
[-C--:B0-----:R-:W-:Y:S02]  /*4120*/  IADD3 R14, P4, R3, R26.reuse, RZ ;  /* 0x0000001a030e7210 */ /* 0x081fe40007f9e0ff */
[----:B---3--:R-:W-:Y:S01]  /*4130*/  IADD3 R8, P5, R10, R26, RZ ;  /* 0x0000001a0a087210 */ /* 0x008fe20007fbe0ff */
[C---:B------:R-:W-:Y:S01]  /*4140*/  IMAD R10, R0.reuse, 0x264, RZ ;  /* 0x00000264000a7824 */ /* 0x040fe200078e02ff */
[----:B------:R-:W-:Y:S01]  /*4150*/  LEA.HI.X.SX32 R15, R25, R27, 0x1, P4 ;  /* 0x0000001b190f7211 */ /* 0x000fe200020f0eff */
[----:B------:R0:W-:Y:S01]  /*4160*/  STL.64 [R1+0x3c0], R6 ;  /* 0x0003c00601007387 */ /* 0x0001e20000100a00 */
[----:B------:R-:W-:-:S03]  /*4170*/  IMAD R25, R0, 0x8d, RZ ;  /* 0x0000008d00197824 */ /* 0x000fc600078e02ff */
[----:B------:R3:W-:Y:S01]  /*4180*/  STL.64 [R1+0x728], R14 ;  /* 0x0007280e01007387 */ /* 0x0007e20000100a00 */
[----:B------:R-:W-:Y:S02]  /*4190*/  LEA.HI.X.SX32 R23, R23, R27, 0x1, P1 ;  /* 0x0000001b17177211 */ /* 0x000fe400008f0eff */
[-C--:B0-----:R-:W-:Y:S01]  /*41a0*/  IADD3 R6, P6, R10, R26.reuse, RZ ;  /* 0x0000001a0a067210 */ /* 0x081fe20007fde0ff */
[----:B------:R-:W-:Y:S01]  /*41b0*/  IMAD R10, R0, 0x274, RZ ;  /* 0x00000274000a7824 */ /* 0x000fe200078e02ff */
[----:B---3--:R-:W-:-:S04]  /*41c0*/  IADD3 R14, P4, R11, R26, RZ ;  /* 0x0000001a0b0e7210 */ /* 0x008fc80007f9e0ff */
[-C--:B------:R-:W-:Y:S01]  /*41d0*/  LEA.HI.X.SX32 R15, R25, R27.reuse, 0x1, P4 ;  /* 0x0000001b190f7211 */ /* 0x080fe200020f0eff */
[C---:B------:R-:W-:Y:S01]  /*41e0*/  IMAD R5, R0.reuse, 0x122, RZ ;  /* 0x0000012200057824 */ /* 0x040fe200078e02ff */
[----:B------:R-:W-:Y:S01]  /*41f0*/  LEA.HI.X.SX32 R25, R11, R27, 0x1, P2 ;  /* 0x0000001b0b197211 */ /* 0x000fe200010f0eff */
[----:B------:R-:W-:-:S03]  /*4200*/  IMAD R17, R0, 0x95, RZ ;  /* 0x0000009500117824 */ /* 0x000fc600078e02ff */
[----:B------:R-:W-:Y:S01]  /*4210*/  LEA.HI.X.SX32 R5, R5, R27, 0x1, P3 ;  /* 0x0000001b05057211 */ /* 0x000fe200018f0eff */
[C---:B------:R-:W-:Y:S02]  /*4220*/  IMAD R11, R0.reuse, 0x13a, RZ ;  /* 0x0000013a000b7824 */ /* 0x040fe400078e02ff */
[----:B------:R-:W-:-:S05]  /*4230*/  IMAD R7, R0, 0x132, RZ ;  /* 0x0000013200077824 */ /* 0x000fca00078e02ff */
[-C--:B------:R-:W-:Y:S02]  /*4240*/  LEA.HI.X.SX32 R7, R7, R27.reuse, 0x1, P6 ;  /* 0x0000001b07077211 */ /* 0x080fe400030f0eff */
[-C--:B--2---:R-:W-:Y:S02]  /*4250*/  LEA.HI.X.SX32 R19, R3, R27.reuse, 0x1, P0 ;  /* 0x0000001b03137211 */ /* 0x084fe400000f0eff */
[-C--:B------:R-:W-:Y:S01]  /*4260*/  IADD3 R18, P0, R10, R26.reuse, RZ ;  /* 0x0000001a0a127210 */ /* 0x080fe20007f1e0ff */
[C---:B------:R-:W-:Y:S02]  /*4270*/  IMAD R10, R0.reuse, 0x284, RZ ;  /* 0x00000284000a7824 */ /* 0x040fe400078e02ff */
[----:B------:R-:W-:Y:S01]  /*4280*/  IMAD R3, R0, 0x12a, RZ ;  /* 0x0000012a00037824 */ /* 0x000fe200078e02ff */
[----:B------:R-:W-:Y:S04]  /*4290*/  STL [R1+0x384], R19 ;  /* 0x0003841301007387 */ /* 0x000fe80000100800 */
[----:B------:R0:W-:Y:S04]  /*42a0*/  STL.64 [R1+0x358], R22 ;  /* 0x0003581601007387 */ /* 0x0001e80000100a00 */
[----:B------:R2:W-:Y:S01]  /*42b0*/  STL.64 [R1+0x6f0], R14 ;  /* 0x0006f00e01007387 */ /* 0x0005e20000100a00 */
[-C--:B0-----:R-:W-:Y:S01]  /*42c0*/  IADD3 R22, P1, R10, R26.reuse, RZ ;  /* 0x0000001a0a167210 */ /* 0x081fe20007f3e0ff */
[C---:B------:R-:W-:Y:S01]  /*42d0*/  IMAD R10, R0.reuse, 0x294, RZ ;  /* 0x00000294000a7824 */ /* 0x040fe200078e02ff */
[----:B--2---:R-:W-:Y:S01]  /*42e0*/  IADD3 R14, P4, R3, R26, RZ ;  /* 0x0000001a030e7210 */ /* 0x004fe20007f9e0ff */
[----:B------:R0:W-:Y:S03]  /*42f0*/  STL.64 [R1+0x338], R24 ;  /* 0x0003381801007387 */ /* 0x0001e60000100a00 */
[-C--:B------:R-:W-:Y:S01]  /*4300*/  LEA.HI.X.SX32 R15, R17, R27.reuse, 0x1, P4 ;  /* 0x0000001b110f7211 */ /* 0x080fe200020f0eff */
[----:B------:R2:W-:Y:S01]  /*4310*/  STL.64 [R1+0x318], R4 ;  /* 0x0003180401007387 */ /* 0x0005e20000100a00 */
[----:B------:R-:W-:Y:S01]  /*4320*/  IMAD R17, R0, 0x9d, RZ ;  /* 0x0000009d00117824 */ /* 0x000fe200078e02ff */
[----:B------:R-:W-:-:S02]  /*4330*/  LEA.HI.X.SX32 R9, R3, R27, 0x1, P5 ;  /* 0x0000001b03097211 */ /* 0x000fc400028f0eff */
[----:B------:R3:W-:Y:S01]  /*4340*/  STL.64 [R1+0x6b8], R14 ;  /* 0x0006b80e01007387 */ /* 0x0007e20000100a00 */
[----:B0-----:R-:W-:Y:S01]  /*4350*/  IADD3 R24, P2, R10, R26, RZ ;  /* 0x0000001a0a187210 */ /* 0x001fe20007f5e0ff */
[----:B------:R-:W-:-:S05]  /*4360*/  IMAD R10, R0, 0x2a4, RZ ;  /* 0x000002a4000a7824 */ /* 0x000fca00078e02ff */
[-C--:B--2---:R-:W-:Y:S02]  /*4370*/  IADD3 R4, P3, R10, R26.reuse, RZ ;  /* 0x0000001a0a047210 */ /* 0x084fe40007f7e0ff */
[----:B---3--:R-:W-:Y:S01]  /*4380*/  IADD3 R14, P4, R11, R26, RZ ;  /* 0x0000001a0b0e7210 */ /* 0x008fe20007f9e0ff */
[C---:B------:R-:W-:Y:S01]  /*4390*/  IMAD R10, R0.reuse, 0x2b4, RZ ;  /* 0x000002b4000a7824 */ /* 0x040fe200078e02ff */
[----:B------:R0:W-:Y:S01]  /*43a0*/  STL.64 [R1+0x2f8], R8 ;  /* 0x0002f80801007387 */ /* 0x0001e20000100a00 */
[C---:B------:R-:W-:Y:S01]  /*43b0*/  IMAD R3, R0.reuse, 0x14a, RZ ;  /* 0x0000014a00037824 */ /* 0x040fe200078e02ff */
[----:B------:R-:W-:Y:S01]  /*43c0*/  LEA.HI.X.SX32 R15, R17, R27, 0x1, P4 ;  /* 0x0000001b110f7211 */ /* 0x000fe200020f0eff */
[C---:B------:R-:W-:Y:S01]  /*43d0*/  IMAD R23, R0.reuse, 0x142, RZ ;  /* 0x0000014200177824 */ /* 0x040fe200078e02ff */
[----:B------:R-:W-:Y:S01]  /*43e0*/  STL.64 [R1+0x2d8], R6 ;  /* 0x0002d80601007387 */ /* 0x000fe20000100a00 */
[----:B------:R-:W-:-:S03]  /*43f0*/  IMAD R17, R0, 0xa5, RZ ;  /* 0x000000a500117824 */ /* 0x000fc600078e02ff */
[----:B------:R2:W-:Y:S01]  /*4400*/  STL.64 [R1+0x680], R14 ;  /* 0x0006800e01007387 */ /* 0x0005e20000100a00 */
[-C--:B0-----:R-:W-:Y:S01]  /*4410*/  IADD3 R8, P5, R10, R26.reuse, RZ ;  /* 0x0000001a0a087210 */ /* 0x081fe20007fbe0ff */
[----:B------:R-:W-:Y:S01]  /*4420*/  IMAD R10, R0, 0x2c4, RZ ;  /* 0x000002c4000a7824 */ /* 0x000fe200078e02ff */
[-C--:B------:R-:W-:Y:S02]  /*4430*/  LEA.HI.X.SX32 R19, R11, R27.reuse, 0x1, P0 ;  /* 0x0000001b0b137211 */ /* 0x080fe400000f0eff */
[-C--:B------:R-:W-:Y:S02]  /*4440*/  LEA.HI.X.SX32 R23, R23, R27.reuse, 0x1, P1 ;  /* 0x0000001b17177211 */ /* 0x080fe400008f0eff */
[-C--:B--2---:R-:W-:Y:S02]  /*4450*/  IADD3 R14, P4, R3, R26.reuse, RZ ;  /* 0x0000001a030e7210 */ /* 0x084fe40007f9e0ff */
[----:B------:R-:W-:Y:S01]  /*4460*/  IADD3 R6, P6, R10, R26, RZ ;  /* 0x0000001a0a067210 */ /* 0x000fe20007fde0ff */
[C---:B------:R-:W-:Y:S01]  /*4470*/  IMAD R10, R0.reuse, 0x2d4, RZ ;  /* 0x000002d4000a7824 */ /* 0x040fe200078e02ff */
[----:B------:R-:W-:Y:S01]  /*4480*/  LEA.HI.X.SX32 R15, R17, R27, 0x1, P4 ;  /* 0x0000001b110f7211 */ /* 0x000fe200020f0eff */
[C---:B------:R-:W-:Y:S01]  /*4490*/  IMAD R11, R0.reuse, 0x15a, RZ ;  /* 0x0000015a000b7824 */ /* 0x040fe200078e02ff */
[----:B------:R0:W-:Y:S01]  /*44a0*/  STL.64 [R1+0x2b8], R18 ;  /* 0x0002b81201007387 */ /* 0x0001e20000100a00 */
[----:B------:R-:W-:-:S02]  /*44b0*/  IMAD R5, R0, 0x152, RZ ;  /* 0x0000015200057824 */ /* 0x000fc400078e02ff */
[----:B------:R-:W-:Y:S01]  /*44c0*/  IMAD R17, R0, 0xad, RZ ;  /* 0x000000ad00117824 */ /* 0x000fe200078e02ff */
[----:B------:R-:W-:Y:S01]  /*44d0*/  STL.64 [R1+0x298], R22 ;  /* 0x0002981601007387 */ /* 0x000fe20000100a00 */
[----:B------:R-:W-:-:S03]  /*44e0*/  LEA.HI.X.SX32 R25, R3, R27, 0x1, P2 ;  /* 0x0000001b03197211 */ /* 0x000fc600010f0eff */
[----:B------:R2:W-:Y:S01]  /*44f0*/  STL.64 [R1+0x648], R14 ;  /* 0x0006480e01007387 */ /* 0x0005e20000100a00 */
[-C--:B0-----:R-:W-:Y:S01]  /*4500*/  IADD3 R18, P0, R10, R26.reuse, RZ ;  /* 0x0000001a0a127210 */ /* 0x081fe20007f1e0ff */
[C---:B------:R-:W-:Y:S01]  /*4510*/  IMAD R10, R0.reuse, 0x2e4, RZ ;  /* 0x000002e4000a7824 */ /* 0x040fe200078e02ff */
[-C--:B------:R-:W-:Y:S01]  /*4520*/  LEA.HI.X.SX32 R5, R5, R27.reuse, 0x1, P3 ;  /* 0x0000001b05057211 */ /* 0x080fe200018f0eff */
[----:B------:R-:W-:Y:S01]  /*4530*/  IMAD R3, R0, 0x16a, RZ ;  /* 0x0000016a00037824 */ /* 0x000fe200078e02ff */
[-C--:B--2---:R-:W-:Y:S02]  /*4540*/  IADD3 R14, P4, R11, R26.reuse, RZ ;  /* 0x0000001a0b0e7210 */ /* 0x084fe40007f9e0ff */
[----:B------:R-:W-:Y:S02]  /*4550*/  IADD3 R22, P1, R10, R26, RZ ;  /* 0x0000001a0a167210 */ /* 0x000fe40007f3e0ff */
        /* <DEDUP_REMOVED lines=8> */
[-C--:B------:R-:W-:Y:S02]  /*45e0*/  LEA.HI.X.SX32 R7, R7, R27.reuse, 0x1, P6 ;  /* 0x0000001b07077211 */ /* 0x080fe400030f0eff */
[-C--:B0-----:R-:W-:Y:S01]  /*45f0*/  IADD3 R24, P2, R10, R26.reuse, RZ ;  /* 0x0000001a0a187210 */ /* 0x081fe20007f5e0ff */
[C---:B------:R-:W-:Y:S02]  /*4600*/  IMAD R10, R0.reuse, 0x304, RZ ;  /* 0x00000304000a7824 */ /* 0x040fe400078e02ff */
[----:B------:R-:W-:Y:S01]  /*4610*/  IMAD R11, R0, 0x17a, RZ ;  /* 0x0000017a000b7824 */ /* 0x000fe200078e02ff */
[-C--:B--2---:R-:W-:Y:S01]  /*4620*/  IADD3 R14, P4, R3, R26.reuse, RZ ;  /* 0x0000001a030e7210 */ /* 0x084fe20007f9e0ff */
[----:B------:R0:W-:Y:S03]  /*4630*/  STL.64 [R1+0x240], R8 ;  /* 0x0002400801007387 */ /* 0x0001e60000100a00 */
[----:B------:R-:W-:Y:S01]  /*4640*/  LEA.HI.X.SX32 R15, R17, R27, 0x1, P4 ;  /* 0x0000001b110f7211 */ /* 0x000fe200020f0eff */
[----:B------:R-:W-:Y:S01]  /*4650*/  STL.64 [R1+0x228], R6 ;  /* 0x0002280601007387 */ /* 0x000fe20000100a00 */
[----:B------:R-:W-:Y:S01]  /*4660*/  IADD3 R4, P3, R10, R26, RZ ;  /* 0x0000001a0a047210 */ /* 0x000fe20007f7e0ff */
[----:B------:R-:W-:-:S02]  /*4670*/  IMAD R10, R0, 0x314, RZ ;  /* 0x00000314000a7824 */ /* 0x000fc400078e02ff */
[C---:B------:R-:W-:Y:S01]  /*4680*/  IMAD R23, R0.reuse, 0x172, RZ ;  /* 0x0000017200177824 */ /* 0x040fe200078e02ff */
[----:B------:R2:W-:Y:S01]  /*4690*/  STL.64 [R1+0x5d8], R14 ;  /* 0x0005d80e01007387 */ /* 0x0005e20000100a00 */
[----:B------:R-:W-:Y:S01]  /*46a0*/  IMAD R17, R0, 0xbd, RZ ;  /* 0x000000bd00117824 */ /* 0x000fe200078e02ff */
[-C--:B------:R-:W-:Y:S02]  /*46b0*/  LEA.HI.X.SX32 R19, R3, R27.reuse, 0x1, P0 ;  /* 0x0000001b03137211 */ /* 0x080fe400000f0eff */
[-C--:B0-----:R-:W-:Y:S01]  /*46c0*/  IADD3 R8, P5, R10, R26.reuse, RZ ;  /* 0x0000001a0a087210 */ /* 0x081fe20007fbe0ff */
[C---:B------:R-:W-:Y:S01]  /*46d0*/  IMAD R10, R0.reuse, 0x324, RZ ;  /* 0x00000324000a7824 */ /* 0x040fe200078e02ff */
[-C--:B------:R-:W-:Y:S01]  /*46e0*/  LEA.HI.X.SX32 R23, R23, R27.reuse, 0x1, P1 ;  /* 0x0000001b17177211 */ /* 0x080fe200008f0eff */
[C---:B------:R-:W-:Y:S01]  /*46f0*/  IMAD R3, R0.reuse, 0x18a, RZ ;  /* 0x0000018a00037824 */ /* 0x040fe200078e02ff */
[-C--:B--2---:R-:W-:Y:S01]  /*4700*/  IADD3 R14, P4, R11, R26.reuse, RZ ;  /* 0x0000001a0b0e7210 */ /* 0x084fe20007f9e0ff */
[----:B------:R0:W-:Y:S03]  /*4710*/  STL.64 [R1+0x210], R18 ;  /* 0x0002101201007387 */ /* 0x0001e60000100a00 */
[-C--:B------:R-:W-:Y:S01]  /*4720*/  LEA.HI.X.SX32 R15, R17, R27.reuse, 0x1, P4 ;  /* 0x0000001b110f7211 */ /* 0x080fe200020f0eff */
[----:B------:R-:W-:Y:S01]  /*4730*/  STL.64 [R1+0x1f8], R22 ;  /* 0x0001f81601007387 */ /* 0x000fe20000100a00 */
[----:B------:R-:W-:Y:S01]  /*4740*/  IMAD R5, R0, 0x182, RZ ;  /* 0x0000018200057824 */ /* 0x000fe200078e02ff */
[----:B------:R-:W-:Y:S01]  /*4750*/  IADD3 R6, P6, R10, R26, RZ ;  /* 0x0000001a0a067210 */ /* 0x000fe20007fde0ff */
[C---:B------:R-:W-:Y:S01]  /*4760*/  IMAD R17, R0.reuse, 0xc5, RZ ;  /* 0x000000c500117824 */ /* 0x040fe200078e02ff */
[----:B------:R2:W-:Y:S01]  /*4770*/  STL.64 [R1+0x5a0], R14 ;  /* 0x0005a00e01007387 */ /* 0x0005e20000100a00 */
[----:B------:R-:W-:Y:S01]  /*4780*/  IMAD R10, R0, 0x334, RZ ;  /* 0x00000334000a7824 */ /* 0x000fe200078e02ff */
[----:B------:R-:W-:-:S02]  /*4790*/  LEA.HI.X.SX32 R25, R11, R27, 0x1, P2 ;  /* 0x0000001b0b197211 */ /* 0x000fc400010f0eff */
[----:B------:R-:W-:Y:S01]  /*47a0*/  LEA.HI.X.SX32 R5, R5, R27, 0x1, P3 ;  /* 0x0000001b05057211 */ /* 0x000fe200018f0eff */
[----:B------:R-:W-:Y:S01]  /*47b0*/  IMAD R11, R0, 0x19a, RZ ;  /* 0x0000019a000b7824 */ /* 0x000fe200078e02ff */
[-C--:B0-----:R-:W-:Y:S02]  /*47c0*/  IADD3 R18, P0, R10, R26.reuse, RZ ;  /* 0x0000001a0a127210 */ /* 0x081fe40007f1e0ff */
[----:B--2---:R-:W-:Y:S01]  /*47d0*/  IADD3 R14, P4, R3, R26, RZ ;  /* 0x0000001a030e7210 */ /* 0x004fe20007f9e0ff */
[----:B------:R-:W-:-:S03]  /*47e0*/  IMAD R10, R0, 0x344, RZ ;  /* 0x00000344000a7824 */ /* 0x000fc600078e02ff */
[----:B------:R-:W-:Y:S01]  /*47f0*/  LEA.HI.X.SX32 R15, R17, R27, 0x1, P4 ;  /* 0x0000001b110f7211 */ /* 0x000fe200020f0eff */
[----:B------:R-:W-:Y:S01]  /*4800*/  STL.64 [R1+0x1e0], R24 ;  /* 0x0001e01801007387 */ /* 0x000fe20000100a00 */
[C---:B------:R-:W-:Y:S02]  /*4810*/  IMAD R7, R0.reuse, 0x192, RZ ;  /* 0x0000019200077824 */ /* 0x040fe400078e02ff */
[----:B------:R-:W-:Y:S01]  /*4820*/  IMAD R17, R0, 0xcd, RZ ;  /* 0x000000cd00117824 */ /* 0x000fe200078e02ff */
[----:B------:R-:W-:Y:S01]  /*4830*/  STL.64 [R1+0x1c8], R4 ;  /* 0x0001c80401007387 */ /* 0x000fe20000100a00 */
[----:B------:R-:W-:-:S03]  /*4840*/  IADD3 R22, P1, R10, R26, RZ ;  /* 0x0000001a0a167210 */ /* 0x000fc60007f3e0ff */
[----:B------:R0:W-:Y:S01]  /*4850*/  STL.64 [R1+0x568], R14 ;  /* 0x0005680e01007387 */ /* 0x0001e20000100a00 */
[C---:B------:R-:W-:Y:S01]  /*4860*/  IMAD R10, R0.reuse, 0x354, RZ ;  /* 0x00000354000a7824 */ /* 0x040fe200078e02ff */
[-C--:B------:R-:W-:Y:S02]  /*4870*/  LEA.HI.X.SX32 R9, R3, R27.reuse, 0x1, P5 ;  /* 0x0000001b03097211 */ /* 0x080fe400028f0eff */
[-C--:B------:R-:W-:Y:S01]  /*4880*/  LEA.HI.X.SX32 R7, R7, R27.reuse, 0x1, P6 ;  /* 0x0000001b07077211 */ /* 0x080fe200030f0eff */
[----:B------:R-:W-:Y:S01]  /*4890*/  IMAD R3, R0, 0x1aa, RZ ;  /* 0x000001aa00037824 */ /* 0x000fe200078e02ff */
[-C--:B0-----:R-:W-:Y:S01]  /*48a0*/  IADD3 R14, P4, R11, R26.reuse, RZ ;  /* 0x0000001a0b0e7210 */ /* 0x081fe20007f9e0ff */
[----:B------:R-:W-:Y:S03]  /*48b0*/  STL.64 [R1+0x1b0], R8 ;  /* 0x0001b00801007387 */ /* 0x000fe60000100a00 */
[-C--:B------:R-:W-:Y:S01]  /*48c0*/  LEA.HI.X.SX32 R15, R17, R27.reuse, 0x1, P4 ;  /* 0x0000001b110f7211 */ /* 0x080fe200020f0eff */
[----:B------:R-:W-:Y:S01]  /*48d0*/  STL.64 [R1+0x198], R6 ;  /* 0x0001980601007387 */ /* 0x000fe20000100a00 */
[----:B------:R-:W-:Y:S01]  /*48e0*/  IADD3 R24, P2, R10, R26, RZ ;  /* 0x0000001a0a187210 */ /* 0x000fe20007f5e0ff */
[C---:B------:R-:W-:Y:S01]  /*48f0*/  IMAD R10, R0.reuse, 0x364, RZ ;  /* 0x00000364000a7824 */ /* 0x040fe200078e02ff */
[-C--:B------:R-:W-:Y:S01]  /*4900*/  LEA.HI.X.SX32 R19, R11, R27.reuse, 0x1, P0 ;  /* 0x0000001b0b137211 */ /* 0x080fe200000f0eff */
[----:B------:R0:W-:Y:S01]  /*4910*/  STL.64 [R1+0x530], R14 ;  /* 0x0005300e01007387 */ /* 0x0001e20000100a00 */
[----:B------:R-:W-:Y:S01]  /*4920*/  IMAD R11, R0, 0xd5, RZ ;  /* 0x000000d5000b7824 */ /* 0x000fe200078e02ff */
[----:B------:R-:W-:-:S02]  /*4930*/  LEA.HI.X.SX32 R23, R16, R27, 0x1, P1 ;  /* 0x0000001b10177211 */ /* 0x000fc400008f0eff */
[-C--:B------:R-:W-:Y:S01]  /*4940*/  IADD3 R4, P3, R10, R26.reuse, RZ ;  /* 0x0000001a0a047210 */ /* 0x080fe20007f7e0ff */
[C---:B------:R-:W-:Y:S02]  /*4950*/  IMAD R10, R0.reuse, 0x374, RZ ;  /* 0x00000374000a7824 */ /* 0x040fe400078e02ff */
[----:B------:R-:W-:Y:S01]  /*4960*/  IMAD R17, R0, 0x1ba, RZ ;  /* 0x000001ba00117824 */ /* 0x000fe200078e02ff */
[-C--:B0-----:R-:W-:Y:S01]  /*4970*/  IADD3 R14, P4, R3, R26.reuse, RZ ;  /* 0x0000001a030e7210 */ /* 0x081fe20007f9e0ff */
[----:B------:R-:W-:Y:S03]  /*4980*/  STL.64 [R1+0x180], R18 ;  /* 0x0001801201007387 */ /* 0x000fe60000100a00 */
[----:B------:R-:W-:Y:S01]  /*4990*/  LEA.HI.X.SX32 R15, R11, R27, 0x1, P4 ;  /* 0x0000001b0b0f7211 */ /* 0x000fe200020f0eff */
[----:B------:R-:W-:Y:S01]  /*49a0*/  STL.64 [R1+0x168], R22 ;  /* 0x0001681601007387 */ /* 0x000fe20000100a00 */
[----:B------:R-:W-:Y:S01]  /*49b0*/  IADD3 R8, P5, R10, R26, RZ ;  /* 0x0000001a0a087210 */ /* 0x000fe20007fbe0ff */
[----:B------:R-:W-:-:S02]  /*49c0*/  IMAD R16, R0, 0xdd, RZ ;  /* 0x000000dd00107824 */ /* 0x000fc400078e02ff */
[----:B------:R0:W-:Y:S01]  /*49d0*/  STL.64 [R1+0x4f8], R14 ;  /* 0x0004f80e01007387 */ /* 0x0001e20000100a00 */
[----:B------:R-:W-:Y:S01]  /*49e0*/  IMAD R10, R0, 0x384, RZ ;  /* 0x00000384000a7824 */ /* 0x000fe200078e02ff */
[-C--:B------:R-:W-:Y:S02]  /*49f0*/  LEA.HI.X.SX32 R25, R3, R27.reuse, 0x1, P2 ;  /* 0x0000001b03197211 */ /* 0x080fe400010f0eff */
[-C--:B------:R-:W-:Y:S01]  /*4a00*/  LEA.HI.X.SX32 R5, R2, R27.reuse, 0x1, P3 ;  /* 0x0000001b02057211 */ /* 0x080fe200018f0eff */
[----:B------:R-:W-:Y:S01]  /*4a10*/  IMAD R3, R0, 0x1ca, RZ ;  /* 0x000001ca00037824 */ /* 0x000fe200078e02ff */
[-C--:B------:R-:W-:Y:S02]  /*4a20*/  IADD3 R6, P6, R10, R26.reuse, RZ ;  /* 0x0000001a0a067210 */ /* 0x080fe40007fde0ff */
[CC--:B0-----:R-:W-:Y:S01]  /*4a30*/  IADD3 R14, P4, R17.reuse, R26.reuse, RZ ;  /* 0x0000001a110e7210 */ /* 0x0c1fe20007f9e0ff */
[----:B------:R-:W-:Y:S01]  /*4a40*/  IMAD R10, R0, 0x394, RZ ;  /* 0x00000394000a7824 */ /* 0x000fe200078e02ff */
[----:B------:R-:W-:Y:S02]  /*4a50*/  STL.64 [R1+0x150], R24 ;  /* 0x0001501801007387 */ /* 0x000fe40000100a00 */
[-C--:B------:R-:W-:Y:S01]  /*4a60*/  LEA.HI.X.SX32 R15, R16, R27.reuse, 0x1, P4 ;  /* 0x0000001b100f7211 */ /* 0x080fe200020f0eff */
[C---:B------:R-:W-:Y:S01]  /*4a70*/  IMAD R7, R0.reuse, 0x1c2, RZ ;  /* 0x000001c200077824 */ /* 0x040fe200078e02ff */
[----:B------:R0:W-:Y:S01]  /*4a80*/  STL.64 [R1+0x138], R4 ;  /* 0x0001380401007387 */ /* 0x0001e20000100a00 */
[----:B------:R-:W-:Y:S01]  /*4a90*/  LEA.HI.X.SX32 R9, R17, R27, 0x1, P5 ;  /* 0x0000001b11097211 */ /* 0x000fe200028f0eff */
[----:B------:R-:W-:Y:S01]  /*4aa0*/  IMAD R17, R0, 0xe5, RZ ;  /* 0x000000e500117824 */ /* 0x000fe200078e02ff */
[----:B------:R-:W-:-:S02]  /*4ab0*/  IADD3 R18, P0, R10, R26, RZ ;  /* 0x0000001a0a127210 */ /* 0x000fc40007f1e0ff */
[-C--:B------:R-:W-:Y:S01]  /*4ac0*/  LEA.HI.X.SX32 R7, R7, R27.reuse, 0x1, P6 ;  /* 0x0000001b07077211 */ /* 0x080fe200030f0eff */
[----:B0-----:R-:W2:Y:S04]  /*4ad0*/  LDL.LU.64 R4, [R1+0x1f58] ;  /* 0x001f580001047983 */ /* 0x001ea80000300a00 */
[----:B------:R0:W-:Y:S01]  /*4ae0*/  STL.64 [R1+0x4c0], R14 ;  /* 0x0004c00e01007387 */ /* 0x0001e20000100a00 */
[----:B------:R-:W-:-:S03]  /*4af0*/  LEA.HI.X.SX32 R19, R3, R27, 0x1, P0 ;  /* 0x0000001b03137211 */ /* 0x000fc600000f0eff */
[----:B------:R-:W-:Y:S01]  /*4b00*/  STL.64 [R1+0x120], R8 ;  /* 0x0001200801007387 */ /* 0x000fe20000100a00 */
[----:B0-----:R-:W-:-:S04]  /*4b10*/  IADD3 R14, P4, R3, R26, RZ ;  /* 0x0000001a030e7210 */ /* 0x001fc80007f9e0ff */
[----:B------:R-:W-:Y:S01]  /*4b20*/  LEA.HI.X.SX32 R15, R17, R27, 0x1, P4 ;  /* 0x0000001b110f7211 */ /* 0x000fe200020f0eff */
[----:B------:R-:W-:Y:S04]  /*4b30*/  STL.64 [R1+0x108], R6 ;  /* 0x0001080601007387 */ /* 0x000fe80000100a00 */
[----:B------:R-:W-:Y:S04]  /*4b40*/  STL.64 [R1+0x488], R14 ;  /* 0x0004880e01007387 */ /* 0x000fe80000100a00 */
[----:B------:R0:W-:Y:S04]  /*4b50*/  STL.64 [R1+0xf0], R18 ;  /* 0x0000f01201007387 */ /* 0x0001e80000100a00 */
[----:B0-----:R1:W3:Y:S01]  /*4b60*/  LDL.LU R19, [R1+0x1f54] ;  /* 0x001f540001137983 */ /* 0x0012e20000300800 */
[----:B------:R-:W-:-:S02]  /*4b70*/  IMAD R10, R0, 0x3a4, RZ ;  /* 0x000003a4000a7824 */ /* 0x000fc400078e02ff */
[----:B------:R-:W-:-:S03]  /*4b80*/  IMAD R16, R0, 0x1da, RZ ;  /* 0x000001da00107824 */ /* 0x000fc600078e02ff */
[-C--:B------:R-:W-:Y:S01]  /*4b90*/  IADD3 R22, P1, R10, R26.reuse, RZ ;  /* 0x0000001a0a167210 */ /* 0x080fe20007f3e0ff */
[----:B------:R-:W-:Y:S01]  /*4ba0*/  IMAD R10, R0, 0x3b4, RZ ;  /* 0x000003b4000a7824 */ /* 0x000fe200078e02ff */
[-C--:B------:R-:W-:Y:S01]  /*4bb0*/  IADD3 R14, P4, R16, R26.reuse, RZ ;  /* 0x0000001a100e7210 */ /* 0x080fe20007f9e0ff */
[----:B------:R-:W-:Y:S01]  /*4bc0*/  IMAD R18, R0, 0xed, RZ ;  /* 0x000000ed00127824 */ /* 0x000fe200078e02ff */
[-C--:B------:R-:W-:Y:S02]  /*4bd0*/  LEA.HI.X.SX32 R23, R28, R27.reuse, 0x1, P1 ;  /* 0x0000001b1c177211 */ /* 0x080fe400008f0eff */
[----:B------:R-:W-:Y:S02]  /*4be0*/  IADD3 R24, P2, R10, R26, RZ ;  /* 0x0000001a0a187210 */ /* 0x000fe40007f5e0ff */
[-C--:B------:R-:W-:Y:S02]  /*4bf0*/  LEA.HI.X.SX32 R15, R18, R27.reuse, 0x1, P4 ;  /* 0x0000001b120f7211 */ /* 0x080fe400020f0eff */
[----:B------:R-:W-:Y:S01]  /*4c00*/  LEA.HI.X.SX32 R25, R16, R27, 0x1, P2 ;  /* 0x0000001b10197211 */ /* 0x000fe200010f0eff */
[----:B------:R-:W-:Y:S04]  /*4c10*/  STL.64 [R1+0xd8], R22 ;  /* 0x0000d81601007387 */ /* 0x000fe80000100a00 */
[----:B------:R-:W-:Y:S04]  /*4c20*/  STL.64 [R1+0x450], R14 ;  /* 0x0004500e01007387 */ /* 0x000fe80000100a00 */
[----:B------:R0:W-:Y:S04]  /*4c30*/  STL.64 [R1+0xc0], R24 ;  /* 0x0000c01801007387 */ /* 0x0001e80000100a00 */
[----:B0-----:R1:W4:Y:S01]  /*4c40*/  LDL.LU R25, [R1+0x1f50] ;  /* 0x001f500001197983 */ /* 0x0013220000300800 */
[----:B------:R-:W-:-:S05]  /*4c50*/  MOV R28, c[0x0][0x198] ;  /* 0x00006600001c7a02 */ /* 0x000fca0000000f00 */
[----:B------:R-:W-:Y:S02]  /*4c60*/  IMAD R28, R28, 0x206, RZ ;  /* 0x000002061c1c7824 */ /* 0x000fe400078e02ff */
[----:B------:R-:W-:-:S03]  /*4c70*/  IMAD R10, R0, 0x3c4, RZ ;  /* 0x000003c4000a7824 */ /* 0x000fc600078e02ff */
[-C--:B------:R-:W-:Y:S02]  /*4c80*/  IADD3 R24, P2, R28, R26.reuse, RZ ;  /* 0x0000001a1c187210 */ /* 0x080fe40007f5e0ff */
[----:B------:R-:W-:Y:S02]  /*4c90*/  MOV R28, c[0x0][0x198] ;  /* 0x00006600001c7a02 */ /* 0x000fe40000000f00 */
[----:B------:R-:W-:-:S03]  /*4ca0*/  IADD3 R10, P3, R10, R26, RZ ;  /* 0x0000001a0a0a7210 */ /* 0x000fc60007f7e0ff */
[----:B------:R-:W-:Y:S01]  /*4cb0*/  IMAD R28, R28, 0x208, RZ ;  /* 0x000002081c1c7824 */ /* 0x000fe200078e02ff */
[----:B------:R-:W-:Y:S01]  /*4cc0*/  LEA.HI.X.SX32 R11, R29, R27, 0x1, P3 ;  /* 0x0000001b1d0b7211 */ /* 0x000fe200018f0eff */
[----:B------:R-:W-:Y:S03]  /*4cd0*/  STL [R1+0x3b8], R24 ;  /* 0x0003b81801007387 */ /* 0x000fe60000100800 */
[----:B------:R-:W-:Y:S01]  /*4ce0*/  IADD3 R18, P3, R28, R26, RZ ;  /* 0x0000001a1c127210 */ /* 0x000fe20007f7e0ff */
[----:B------:R-:W-:Y:S04]  /*4cf0*/  STL.64 [R1+0x1b78], R10 ;  /* 0x001b780a01007387 */ /* 0x000fe80000100a00 */
[----:B------:R3:W-:Y:S04]  /*4d00*/  STL [R1+0x3b0], R18 ;  /* 0x0003b01201007387 */ /* 0x0007e80000100800 */
[----:B---3--:R-:W3:Y:S01]  /*4d10*/  LDL.LU.64 R18, [R1+0x1f48] ;  /* 0x001f480001127983 */ /* 0x008ee20000300a00 */
[----:B------:R-:W-:-:S05]  /*4d20*/  IMAD R2, R0, 0x3d4, RZ ;  /* 0x000003d400027824 */ /* 0x000fca00078e02ff */
[-C--:B------:R-:W-:Y:S01]  /*4d30*/  IADD3 R8, P5, R2, R26.reuse, RZ ;  /* 0x0000001a02087210 */ /* 0x080fe20007fbe0ff */
[C---:B------:R-:W-:Y:S02]  /*4d40*/  IMAD R2, R0.reuse, 0x3e4, RZ ;  /* 0x000003e400027824 */ /* 0x040fe400078e02ff */
[----:B------:R-:W-:Y:S02]  /*4d50*/  IMAD R17, R0, 0x1ea, RZ ;  /* 0x000001ea00117824 */ /* 0x000fe400078e02ff */
[----:B------:R-:W-:Y:S01]  /*4d60*/  IMAD.MOV.U32 R29, RZ, RZ, c[0x0][0x198] ;  /* 0x00006600ff1d7624 */ /* 0x000fe200078e00ff */
[-C--:B------:R-:W-:Y:S02]  /*4d70*/  IADD3 R6, P6, R2, R26.reuse, RZ ;  /* 0x0000001a02067210 */ /* 0x080fe40007fde0ff */
[----:B------:R-:W-:Y:S01]  /*4d80*/  IADD3 R14, P4, R17, R26, RZ ;  /* 0x0000001a110e7210 */ /* 0x000fe20007f9e0ff */
[----:B------:R-:W-:Y:S01]  /*4d90*/  IMAD R29, R29, 0xf5, RZ ;  /* 0x000000f51d1d7824 */ /* 0x000fe200078e02ff */
[----:B------:R-:W-:Y:S01]  /*4da0*/  LEA.HI.X.SX32 R7, R12, R27, 0x1, P6 ;  /* 0x0000001b0c077211 */ /* 0x000fe200030f0eff */
[----:B------:R-:W-:Y:S01]  /*4db0*/  IMAD.MOV.U32 R12, RZ, RZ, c[0x0][0x198] ;  /* 0x00006600ff0c7624 */ /* 0x000fe200078e00ff */
[----:B------:R-:W-:-:S02]  /*4dc0*/  MOV R24, c[0x0][0x198] ;  /* 0x0000660000187a02 */ /* 0x000fc40000000f00 */
[----:B------:R-:W-:Y:S01]  /*4dd0*/  LEA.HI.X.SX32 R15, R29, R27, 0x1, P4 ;  /* 0x0000001b1d0f7211 */ /* 0x000fe200020f0eff */
[----:B------:R-:W-:Y:S02]  /*4de0*/  IMAD R12, R12, 0xfd, RZ ;  /* 0x000000fd0c0c7824 */ /* 0x000fe400078e02ff */
[----:B------:R-:W-:Y:S01]  /*4df0*/  IMAD R24, R24, 0x20a, RZ ;  /* 0x0000020a18187824 */ /* 0x000fe200078e02ff */
[----:B----4-:R-:W-:-:S05]  /*4e00*/  MOV R25, c[0x0][0x198] ;  /* 0x0000660000197a02 */ /* 0x010fca0000000f00 */
[----:B------:R-:W-:-:S05]  /*4e10*/  IMAD R25, R25, 0x1fa, RZ ;  /* 0x000001fa19197824 */ /* 0x000fca00078e02ff */
[-C--:B------:R-:W-:Y:S01]  /*4e20*/  IADD3 R28, P4, R25, R26.reuse, RZ ;  /* 0x0000001a191c7210 */ /* 0x080fe20007f9e0ff */
[----:B------:R-:W-:Y:S01]  /*4e30*/  IMAD R2, R0, 0x3f4, RZ ;  /* 0x000003f400027824 */ /* 0x000fe200078e02ff */
[-C--:B------:R-:W-:Y:S02]  /*4e40*/  LEA.HI.X.SX32 R9, R17, R27.reuse, 0x1, P5 ;  /* 0x0000001b11097211 */ /* 0x080fe400028f0eff */
[-C--:B------:R-:W-:Y:S01]  /*4e50*/  LEA.HI.X.SX32 R29, R12, R27.reuse, 0x1, P4 ;  /* 0x0000001b0c1d7211 */ /* 0x080fe200020f0eff */
[----:B------:R-:W-:Y:S01]  /*4e60*/  IMAD.MOV.U32 R12, RZ, RZ, c[0x0][0x198] ;  /* 0x00006600ff0c7624 */ /* 0x000fe200078e00ff */
[-C--:B------:R-:W-:Y:S01]  /*4e70*/  IADD3 R10, P5, R24, R26.reuse, RZ ;  /* 0x0000001a180a7210 */ /* 0x080fe20007fbe0ff */
[----:B------:R-:W-:Y:S01]  /*4e80*/  STL.64 [R1+0x8], R14 ;  /* 0x0000080e01007387 */ /* 0x000fe20000100a00 */
[----:B------:R-:W-:Y:S01]  /*4e90*/  IADD3 R2, P0, R2, R26, RZ ;  /* 0x0000001a02027210 */ /* 0x000fe20007f1e0ff */
[----:B------:R-:W-:Y:S01]  /*4ea0*/  IMAD R12, R12, 0x114, RZ ;  /* 0x000001140c0c7824 */ /* 0x000fe200078e02ff */
[----:B------:R-:W-:Y:S01]  /*4eb0*/  MOV R17, c[0x0][0x198] ;  /* 0x0000660000117a02 */ /* 0x000fe20000000f00 */
[----:B------:R-:W-:Y:S01]  /*4ec0*/  STL.64 [R1+0x1b80], R8 ;  /* 0x001b800801007387 */ /* 0x000fe20000100a00 */
[----:B------:R-:W-:-:S03]  /*4ed0*/  LEA.HI.X.SX32 R3, R25, R27, 0x1, P0 ;  /* 0x0000001b19037211 */ /* 0x000fc600000f0eff */
[----:B------:R-:W-:Y:S01]  /*4ee0*/  STL.64 [R1+0x1b88], R6 ;  /* 0x001b880601007387 */ /* 0x000fe20000100a00 */
[----:B------:R-:W-:-:S03]  /*4ef0*/  IMAD R17, R17, 0x104, RZ ;  /* 0x0000010411117824 */ /* 0x000fc600078e02ff */
[----:B------:R0:W-:Y:S01]  /*4f00*/  STL [R1+0x3a8], R10 ;  /* 0x0003a80a01007387 */ /* 0x0001e20000100800 */
[CC--:B------:R-:W-:Y:S01]  /*4f10*/  LEA R22, P1, R0.reuse, R26.reuse, 0x3 ;  /* 0x0000001a00167211 */ /* 0x0c0fe200078218ff */
[----:B------:R-:W-:Y:S01]  /*4f20*/  IMAD R0, R0, 0x82, RZ ;  /* 0x0000008200007824 */ /* 0x000fe200078e02ff */
[----:B------:R-:W-:Y:S02]  /*4f30*/  MOV R24, c[0x0][0x198] ;  /* 0x0000660000187a02 */ /* 0x000fe40000000f00 */
[-C--:B0-----:R-:W-:Y:S02]  /*4f40*/  IADD3 R10, P0, R12, R26.reuse, RZ ;  /* 0x0000001a0c0a7210 */ /* 0x081fe40007f1e0ff */
[----:B------:R-:W-:Y:S02]  /*4f50*/  MOV R12, c[0x0][0x198] ;  /* 0x00006600000c7a02 */ /* 0x000fe40000000f00 */
[----:B------:R-:W-:-:S03]  /*4f60*/  IADD3 R16, P6, R17, R26, RZ ;  /* 0x0000001a11107210 */ /* 0x000fc60007fde0ff */
[----:B------:R-:W-:Y:S01]  /*4f70*/  IMAD R12, R12, 0x124, RZ ;  /* 0x000001240c0c7824 */ /* 0x000fe200078e02ff */
[-C--:B------:R-:W-:Y:S01]  /*4f80*/  LEA.HI.X.SX32 R17, R0, R27.reuse, 0x1, P6 ;  /* 0x0000001b00117211 */ /* 0x080fe200030f0eff */
[----:B------:R-:W-:Y:S01]  /*4f90*/  IMAD R24, R24, 0x8a, RZ ;  /* 0x0000008a18187824 */ /* 0x000fe200078e02ff */
[----:B------:R-:W-:Y:S02]  /*4fa0*/  STL.64 [R1+0x1b18], R28 ;  /* 0x001b181c01007387 */ /* 0x000fe40000100a00 */
[----:B------:R-:W-:Y:S02]  /*4fb0*/  IADD3 R6, P6, R12, R26, RZ ;  /* 0x0000001a0c067210 */ /* 0x000fe40007fde0ff */
[----:B------:R-:W-:Y:S01]  /*4fc0*/  MOV R12, c[0x0][0x198] ;  /* 0x00006600000c7a02 */ /* 0x000fe20000000f00 */
[----:B------:R-:W-:Y:S01]  /*4fd0*/  STL.64 [R1+0x1b90], R2 ;  /* 0x001b900201007387 */ /* 0x000fe20000100a00 */
[----:B------:R-:W-:-:S03]  /*4fe0*/  LEA.HI.X.SX32 R11, R24, R27, 0x1, P0 ;  /* 0x0000001b180b7211 */ /* 0x000fc600000f0eff */
[----:B------:R-:W-:Y:S01]  /*4ff0*/  STL [R1+0x1f40], R3 ;  /* 0x001f400301007387 */ /* 0x000fe20000100800 */
[----:B------:R-:W-:-:S03]  /*5000*/  IMAD R12, R12, 0x134, RZ ;  /* 0x000001340c0c7824 */ /* 0x000fc600078e02ff */
[----:B------:R0:W-:Y:S01]  /*5010*/  STL.64 [R1+0x80], R16 ;  /* 0x0000801001007387 */ /* 0x0001e20000100a00 */
[----:B------:R-:W-:-:S03]  /*5020*/  IADD3 R14, P4, R24, R26, RZ ;  /* 0x0000001a180e7210 */ /* 0x000fc60007f9e0ff */
[----:B------:R4:W-:Y:S01]  /*5030*/  STL.64 [R1+0x78], R10 ;  /* 0x0000780a01007387 */ /* 0x0009e20000100a00 */
[----:B0-----:R-:W-:-:S04]  /*5040*/  IMAD.MOV.U32 R17, RZ, RZ, c[0x0][0x198] ;  /* 0x00006600ff117624 */ /* 0x001fc800078e00ff */
[----:B------:R-:W-:Y:S01]  /*5050*/  IMAD R17, R17, 0x45, RZ ;  /* 0x0000004511117824 */ /* 0x000fe200078e02ff */
[----:B----4-:R-:W-:Y:S01]  /*5060*/  IADD3 R10, P0, R12, R26, RZ ;  /* 0x0000001a0c0a7210 */ /* 0x010fe20007f1e0ff */
[----:B------:R-:W-:-:S03]  /*5070*/  IMAD.MOV.U32 R12, RZ, RZ, c[0x0][0x198] ;  /* 0x00006600ff0c7624 */ /* 0x000fc600078e00ff */
[----:B------:R-:W-:Y:S01]  /*5080*/  LEA.HI.X.SX32 R15, R17, R27, 0x1, P4 ;  /* 0x0000001b110f7211 */ /* 0x000fe200020f0eff */
[----:B------:R-:W-:Y:S01]  /*5090*/  IMAD R12, R12, 0x144, RZ ;  /* 0x000001440c0c7824 */ /* 0x000fe200078e02ff */
[----:B------:R-:W-:-:S03]  /*50a0*/  MOV R25, c[0x0][0x198] ;  /* 0x0000660000197a02 */ /* 0x000fc60000000f00 */
[----:B------:R-:W-:Y:S02]  /*50b0*/  STL.64 [R1+0xb0], R14 ;  /* 0x0000b00e01007387 */ /* 0x000fe40000100a00 */
[----:B------:R-:W-:Y:S01]  /*50c0*/  IMAD R25, R25, 0x9a, RZ ;  /* 0x0000009a19197824 */ /* 0x000fe200078e02ff */
[----:B------:R-:W-:-:S04]  /*50d0*/  MOV R24, c[0x0][0x198] ;  /* 0x0000660000187a02 */ /* 0x000fc80000000f00 */
[C---:B------:R-:W-:Y:S02]  /*50e0*/  IADD3 R2, P4, R25.reuse, R26, RZ ;  /* 0x0000001a19027210 */ /* 0x040fe40007f9e0ff */
[----:B------:R-:W-:Y:S01]  /*50f0*/  LEA.HI.X.SX32 R11, R25, R27, 0x1, P0 ;  /* 0x0000001b190b7211 */ /* 0x000fe200000f0eff */
[----:B------:R-:W-:Y:S02]  /*5100*/  IMAD R24, R24, 0xaa, RZ ;  /* 0x000000aa18187824 */ /* 0x000fe400078e02ff */
[----:B------:R-:W-:-:S04]  /*5110*/  IMAD.MOV.U32 R25, RZ, RZ, c[0x0][0x198] ;  /* 0x00006600ff197624 */ /* 0x000fc800078e00ff */
[----:B------:R-:W-:Y:S02]  /*5120*/  IMAD R25, R25, 0xba, RZ ;  /* 0x000000ba19197824 */ /* 0x000fe400078e02ff */
[----:B------:R-:W-:-:S04]  /*5130*/  IMAD.MOV.U32 R16, RZ, RZ, c[0x0][0x198] ;  /* 0x00006600ff107624 */ /* 0x000fc800078e00ff */
[----:B------:R-:W-:Y:S01]  /*5140*/  IMAD R16, R16, 0x1d4, RZ ;  /* 0x000001d410107824 */ /* 0x000fe200078e02ff */
[----:B------:R-:W-:Y:S02]  /*5150*/  MOV R0, c[0x0][0x198] ;  /* 0x0000660000007a02 */ /* 0x000fe40000000f00 */
[----:B---3--:R-:W-:Y:S02]  /*5160*/  LEA.HI.X.SX32 R7, R19, R27, 0x1, P6 ;  /* 0x0000001b13077211 */ /* 0x008fe400030f0eff */
[----:B------:R-:W-:-:S03]  /*5170*/  MOV R19, c[0x0][0x198] ;  /* 0x0000660000137a02 */ /* 0x000fc60000000f00 */
[----:B------:R0:W-:Y:S02]  /*5180*/  STL.64 [R1+0x70], R6 ;  /* 0x0000700601007387 */ /* 0x0001e40000100a00 */
[----:B------:R-:W-:Y:S01]  /*5190*/  IMAD R19, R19, 0x4d, RZ ;  /* 0x0000004d13137824 */ /* 0x000fe200078e02ff */
[----:B0-----:R-:W-:Y:S02]  /*51a0*/  IADD3 R6, P6, R12, R26, RZ ;  /* 0x0000001a0c067210 */ /* 0x001fe40007fde0ff */
[----:B------:R-:W-:-:S05]  /*51b0*/  MOV R12, c[0x0][0x198] ;  /* 0x00006600000c7a02 */ /* 0x000fca0000000f00 */
[----:B------:R-:W-:Y:S01]  /*51c0*/  IMAD R12, R12, 0x154, RZ ;  /* 0x000001540c0c7824 */ /* 0x000fe200078e02ff */
[----:B------:R-:W-:-:S04]  /*51d0*/  LEA.HI.X.SX32 R3, R19, R27, 0x1, P4 ;  /* 0x0000001b13037211 */ /* 0x000fc800020f0eff */
[----:B------:R-:W-:Y:S02]  /*51e0*/  IADD3 R14, P0, R12, R26, RZ ;  /* 0x0000001a0c0e7210 */ /* 0x000fe40007f1e0ff */
[----:B------:R-:W-:Y:S01]  /*51f0*/  MOV R12, c[0x0][0x198] ;  /* 0x00006600000c7a02 */ /* 0x000fe20000000f00 */
[----:B------:R0:W-:Y:S01]  /*5200*/  STL.64 [R1+0xa8], R2 ;  /* 0x0000a80201007387 */ /* 0x0001e20000100a00 */
[----:B------:R-:W-:-:S03]  /*5210*/  MOV R19, c[0x0][0x198] ;  /* 0x0000660000137a02 */ /* 0x000fc60000000f00 */
[----:B------:R-:W-:Y:S02]  /*5220*/  IMAD R12, R12, 0x55, RZ ;  /* 0x000000550c0c7824 */ /* 0x000fe400078e02ff */
[----:B------:R-:W-:Y:S01]  /*5230*/  IMAD R19, R19, 0x164, RZ ;  /* 0x0000016413137824 */ /* 0x000fe200078e02ff */
[----:B0-----:R-:W-:-:S04]  /*5240*/  IADD3 R2, P4, R24, R26, RZ ;  /* 0x0000001a18027210 */ /* 0x001fc80007f9e0ff */
[-C--:B------:R-:W-:Y:S01]  /*5250*/  LEA.HI.X.SX32 R3, R12, R27.reuse, 0x1, P4 ;  /* 0x0000001b0c037211 */ /* 0x080fe200020f0eff */
[----:B------:R-:W-:Y:S01]  /*5260*/  IMAD.MOV.U32 R12, RZ, RZ, c[0x0][0x198] ;  /* 0x00006600ff0c7624 */ /* 0x000fe200078e00ff */
[-C--:B------:R-:W-:Y:S01]  /*5270*/  LEA.HI.X.SX32 R7, R18, R27.reuse, 0x1, P6 ;  /* 0x0000001b12077211 */ /* 0x080fe200030f0eff */
[----:B------:R0:W-:Y:S01]  /*5280*/  STL.64 [R1+0x68], R10 ;  /* 0x0000680a01007387 */ /* 0x0001e20000100a00 */
[----:B------:R-:W-:Y:S01]  /*5290*/  LEA.HI.X.SX32 R15, R24, R27, 0x1, P0 ;  /* 0x0000001b180f7211 */ /* 0x000fe200000f0eff */
[----:B------:R-:W-:Y:S02]  /*52a0*/  IMAD.MOV.U32 R24, RZ, RZ, c[0x0][0x198] ;  /* 0x00006600ff187624 */ /* 0x000fe400078e00ff */
[----:B------:R-:W-:Y:S01]  /*52b0*/  IMAD R12, R12, 0x174, RZ ;  /* 0x000001740c0c7824 */ /* 0x000fe200078e02ff */
[----:B------:R3:W-:Y:S01]  /*52c0*/  STL.64 [R1+0xa0], R2 ;  /* 0x0000a00201007387 */ /* 0x0007e20000100a00 */
[----:B------:R-:W-:-:S03]  /*52d0*/  IMAD R24, R24, 0x5d, RZ ;  /* 0x0000005d18187824 */ /* 0x000fc600078e02ff */
[----:B------:R4:W-:Y:S01]  /*52e0*/  STL.64 [R1+0x60], R6 ;  /* 0x0000600601007387 */ /* 0x0009e20000100a00 */
[----:B0-----:R-:W-:-:S03]  /*52f0*/  IADD3 R10, P6, R19, R26, RZ ;  /* 0x0000001a130a7210 */ /* 0x001fc60007fde0ff */
[----:B------:R0:W-:Y:S01]  /*5300*/  STL.64 [R1+0x58], R14 ;  /* 0x0000580e01007387 */ /* 0x0001e20000100a00 */
[-C--:B------:R-:W-:Y:S02]  /*5310*/  LEA.HI.X.SX32 R11, R13, R27.reuse, 0x1, P6 ;  /* 0x0000001b0d0b7211 */ /* 0x080fe400030f0eff */
[-C--:B---3--:R-:W-:Y:S02]  /*5320*/  IADD3 R2, P4, R25, R26.reuse, RZ ;  /* 0x0000001a19027210 */ /* 0x088fe40007f9e0ff */
[----:B------:R-:W-:Y:S02]  /*5330*/  MOV R13, c[0x0][0x198] ;  /* 0x00006600000d7a02 */ /* 0x000fe40000000f00 */
[----:B----4-:R-:W-:Y:S02]  /*5340*/  MOV R6, c[0x0][0x198] ;  /* 0x0000660000067a02 */ /* 0x010fe40000000f00 */
[----:B0-----:R-:W-:Y:S02]  /*5350*/  IADD3 R14, P0, R12, R26, RZ ;  /* 0x0000001a0c0e7210 */ /* 0x001fe40007f1e0ff */
[-C--:B------:R-:W-:Y:S01]  /*5360*/  LEA.HI.X.SX32 R3, R24, R27.reuse, 0x1, P4 ;  /* 0x0000001b18037211 */ /* 0x080fe200020f0eff */
[----:B------:R-:W-:Y:S01]  /*5370*/  IMAD R13, R13, 0x194, RZ ;  /* 0x000001940d0d7824 */ /* 0x000fe200078e02ff */
[----:B------:R-:W-:Y:S01]  /*5380*/  LEA.HI.X.SX32 R15, R25, R27, 0x1, P0 ;  /* 0x0000001b190f7211 */ /* 0x000fe200000f0eff */
[----:B------:R-:W-:Y:S01]  /*5390*/  IMAD R6, R6, 0x184, RZ ;  /* 0x0000018406067824 */ /* 0x000fe200078e02ff */
[----:B------:R-:W-:Y:S01]  /*53a0*/  MOV R12, c[0x0][0x198] ;  /* 0x00006600000c7a02 */ /* 0x000fe20000000f00 */
[----:B------:R0:W-:Y:S01]  /*53b0*/  STL.64 [R1+0x50], R10 ;  /* 0x0000500a01007387 */ /* 0x0001e20000100a00 */
[----:B------:R-:W-:-:S03]  /*53c0*/  MOV R24, c[0x0][0x198] ;  /* 0x0000660000187a02 */ /* 0x000fc60000000f00 */
[----:B------:R-:W-:Y:S01]  /*53d0*/  STL.64 [R1+0x98], R2 ;  /* 0x0000980201007387 */ /* 0x000fe20000100a00 */
[----:B------:R-:W-:-:S03]  /*53e0*/  IMAD R12, R12, 0xca, RZ ;  /* 0x000000ca0c0c7824 */ /* 0x000fc600078e02ff */
[----:B------:R3:W-:Y:S01]  /*53f0*/  STL.64 [R1+0x48], R14 ;  /* 0x0000480e01007387 */ /* 0x0007e20000100a00 */
[-C--:B0-----:R-:W-:Y:S01]  /*5400*/  IADD3 R10, P6, R6, R26.reuse, RZ ;  /* 0x0000001a060a7210 */ /* 0x081fe20007fde0ff */
[----:B------:R-:W-:Y:S01]  /*5410*/  IMAD R24, R24, 0x1a4, RZ ;  /* 0x000001a418187824 */ /* 0x000fe200078e02ff */
[-C--:B---3--:R-:W-:Y:S01]  /*5420*/  IADD3 R14, P0, R13, R26.reuse, RZ ;  /* 0x0000001a0d0e7210 */ /* 0x088fe20007f1e0ff */
[----:B------:R-:W-:Y:S01]  /*5430*/  IMAD.MOV.U32 R13, RZ, RZ, c[0x0][0x198] ;  /* 0x00006600ff0d7624 */ /* 0x000fe200078e00ff */
[----:B------:R-:W-:Y:S02]  /*5440*/  LEA.HI.X.SX32 R11, R20, R27, 0x1, P6 ;  /* 0x0000001b140b7211 */ /* 0x000fe400030f0eff */
[----:B------:R-:W-:Y:S01]  /*5450*/  IADD3 R2, P4, R12, R26, RZ ;  /* 0x0000001a0c027210 */ /* 0x000fe20007f9e0ff */
[----:B------:R-:W-:Y:S01]  /*5460*/  IMAD R13, R13, 0x65, RZ ;  /* 0x000000650d0d7824 */ /* 0x000fe200078e02ff */
[----:B------:R-:W-:Y:S01]  /*5470*/  MOV R25, c[0x0][0x198] ;  /* 0x0000660000197a02 */ /* 0x000fe20000000f00 */
[----:B------:R0:W-:Y:S01]  /*5480*/  STL.64 [R1+0x40], R10 ;  /* 0x0000400a01007387 */ /* 0x0001e20000100a00 */
[----:B------:R-:W-:-:S02]  /*5490*/  IMAD.MOV.U32 R18, RZ, RZ, c[0x0][0x198] ;  /* 0x00006600ff127624 */ /* 0x000fc400078e00ff */
[-C--:B------:R-:W-:Y:S02]  /*54a0*/  LEA.HI.X.SX32 R3, R13, R27.reuse, 0x1, P4 ;  /* 0x0000001b0d037211 */ /* 0x080fe400020f0eff */
[----:B------:R-:W-:Y:S01]  /*54b0*/  MOV R13, c[0x0][0x198] ;  /* 0x00006600000d7a02 */ /* 0x000fe20000000f00 */
[----:B------:R-:W-:Y:S01]  /*54c0*/  IMAD R25, R25, 0xda, RZ ;  /* 0x000000da19197824 */ /* 0x000fe200078e02ff */
[----:B0-----:R-:W-:Y:S02]  /*54d0*/  IADD3 R10, P6, R24, R26, RZ ;  /* 0x0000001a180a7210 */ /* 0x001fe40007fde0ff */
[----:B------:R-:W-:Y:S01]  /*54e0*/  MOV R24, c[0x0][0x198] ;  /* 0x0000660000187a02 */ /* 0x000fe20000000f00 */
[----:B------:R-:W-:Y:S01]  /*54f0*/  IMAD R13, R13, 0x1b4, RZ ;  /* 0x000001b40d0d7824 */ /* 0x000fe200078e02ff */
[-C--:B--2---:R-:W-:Y:S01]  /*5500*/  LEA.HI.X.SX32 R11, R5, R27.reuse, 0x1, P6 ;  /* 0x0000001b050b7211 */ /* 0x084fe200030f0eff */
[----:B------:R-:W-:Y:S01]  /*5510*/  IMAD R18, R18, 0x1c4, RZ ;  /* 0x000001c412127824 */ /* 0x000fe200078e02ff */
[----:B------:R0:W-:Y:S01]  /*5520*/  STL.64 [R1+0x90], R2 ;  /* 0x0000900201007387 */ /* 0x0001e20000100a00 */
[----:B------:R-:W-:Y:S01]  /*5530*/  IMAD R24, R24, 0x6d, RZ ;  /* 0x0000006d18187824 */ /* 0x000fe200078e02ff */
[----:B------:R-:W-:-:S02]  /*5540*/  LEA.HI.X.SX32 R15, R12, R27, 0x1, P0 ;  /* 0x0000001b0c0f7211 */ /* 0x000fc400000f0eff */
[----:B------:R2:W-:Y:S01]  /*5550*/  STL.64 [R1+0x30], R10 ;  /* 0x0000300a01007387 */ /* 0x0005e20000100a00 */
[-C--:B------:R-:W-:Y:S02]  /*5560*/  IADD3 R12, P0, R13, R26.reuse, RZ ;  /* 0x0000001a0d0c7210 */ /* 0x080fe40007f1e0ff */
[----:B------:R-:W-:Y:S02]  /*5570*/  MOV R5, c[0x0][0x198] ;  /* 0x0000660000057a02 */ /* 0x000fe40000000f00 */
[CC--:B0-----:R-:W-:Y:S02]  /*5580*/  IADD3 R2, P4, R25.reuse, R26.reuse, RZ ;  /* 0x0000001a19027210 */ /* 0x0c1fe40007f9e0ff */
[----:B--2---:R-:W-:Y:S02]  /*5590*/  IADD3 R10, P6, R18, R26, RZ ;  /* 0x0000001a120a7210 */ /* 0x004fe40007fde0ff */
[-C--:B------:R-:W-:Y:S02]  /*55a0*/  LEA.HI.X.SX32 R3, R24, R27.reuse, 0x1, P4 ;  /* 0x0000001b18037211 */ /* 0x080fe400020f0eff */
[----:B------:R-:W-:-:S02]  /*55b0*/  LEA.HI.X.SX32 R13, R25, R27, 0x1, P0 ;  /* 0x0000001b190d7211 */ /* 0x000fc400000f0eff */
[----:B------:R-:W-:Y:S01]  /*55c0*/  LEA.HI.X.SX32 R11, R4, R27, 0x1, P6 ;  /* 0x0000001b040b7211 */ /* 0x000fe200030f0eff */
[----:B------:R-:W-:Y:S01]  /*55d0*/  IMAD R5, R5, 0xea, RZ ;  /* 0x000000ea05057824 */ /* 0x000fe200078e02ff */
[----:B------:R-:W-:Y:S01]  /*55e0*/  MOV R4, c[0x0][0x198] ;  /* 0x0000660000047a02 */ /* 0x000fe20000000f00 */
[----:B------:R-:W-:Y:S04]  /*55f0*/  STL.64 [R1+0x38], R14 ;  /* 0x0000380e01007387 */ /* 0x000fe80000100a00 */
[----:B------:R0:W-:Y:S01]  /*5600*/  STL.64 [R1+0x88], R2 ;  /* 0x0000880201007387 */ /* 0x0001e20000100a00 */
[----:B------:R-:W-:-:S03]  /*5610*/  IMAD R4, R4, 0x75, RZ ;  /* 0x0000007504047824 */ /* 0x000fc600078e02ff */
[----:B------:R2:W-:Y:S01]  /*5620*/  STL.64 [R1+0x28], R12 ;  /* 0x0000280c01007387 */ /* 0x0005e20000100a00 */
[----:B------:R-:W-:Y:S01]  /*5630*/  IMAD.MOV.U32 R25, RZ, RZ, c[0x0][0x198] ;  /* 0x00006600ff197624 */ /* 0x000fe200078e00ff */
[----:B0-----:R-:W-:Y:S02]  /*5640*/  IADD3 R2, P4, R5, R26, RZ ;  /* 0x0000001a05027210 */ /* 0x001fe40007f9e0ff */
[----:B--2---:R-:W-:Y:S01]  /*5650*/  MOV R13, c[0x0][0x198] ;  /* 0x00006600000d7a02 */ /* 0x004fe20000000f00 */
[----:B------:R-:W-:Y:S01]  /*5660*/  IMAD R25, R25, 0xfa, RZ ;  /* 0x000000fa19197824 */ /* 0x000fe200078e02ff */
[----:B------:R-:W-:Y:S01]  /*5670*/  LEA.HI.X.SX32 R3, R4, R27, 0x1, P4 ;  /* 0x0000001b04037211 */ /* 0x000fe200020f0eff */
[----:B------:R-:W-:Y:S02]  /*5680*/  IMAD.MOV.U32 R12, RZ, RZ, c[0x0][0x198] ;  /* 0x00006600ff0c7624 */ /* 0x000fe400078e00ff */
[----:B------:R-:W-:Y:S01]  /*5690*/  IMAD R13, R13, 0x1e4, RZ ;  /* 0x000001e40d0d7824 */ /* 0x000fe200078e02ff */
[----:B------:R-:W-:Y:S01]  /*56a0*/  STL.64 [R1+0x20], R10 ;  /* 0x0000200a01007387 */ /* 0x000fe20000100a00 */
[----:B------:R-:W-:Y:S01]  /*56b0*/  MOV R24, c[0x0][0x198] ;  /* 0x0000660000187a02 */ /* 0x000fe20000000f00 */
[----:B------:R-:W-:-:S02]  /*56c0*/  IMAD R12, R12, 0x7d, RZ ;  /* 0x0000007d0c0c7824 */ /* 0x000fc400078e02ff */
[-C--:B------:R-:W-:Y:S01]  /*56d0*/  IADD3 R14, P6, R13, R26.reuse, RZ ;  /* 0x0000001a0d0e7210 */ /* 0x080fe20007fde0ff */
[----:B------:R0:W-:Y:S01]  /*56e0*/  STL.64 [R1+0x7a0], R2 ;  /* 0x0007a00201007387 */ /* 0x0001e20000100a00 */
[----:B------:R-:W-:Y:S01]  /*56f0*/  MOV R13, c[0x0][0x198] ;  /* 0x00006600000d7a02 */ /* 0x000fe20000000f00 */
[----:B------:R-:W-:Y:S01]  /*5700*/  IMAD R24, R24, 0x20c, RZ ;  /* 0x0000020c18187824 */ /* 0x000fe200078e02ff */
[----:B------:R-:W-:-:S03]  /*5710*/  IADD3 R28, P0, R16, R26, RZ ;  /* 0x0000001a101c7210 */ /* 0x000fc60007f1e0ff */
[----:B------:R-:W-:Y:S01]  /*5720*/  IMAD R13, R13, 0x1f4, RZ ;  /* 0x000001f40d0d7824 */ /* 0x000fe200078e02ff */
[-C--:B0-----:R-:W-:Y:S02]  /*5730*/  IADD3 R2, P4, R25, R26.reuse, RZ ;  /* 0x0000001a19027210 */ /* 0x081fe40007f9e0ff */
[-C--:B------:R-:W-:Y:S02]  /*5740*/  LEA.HI.X.SX32 R29, R5, R27.reuse, 0x1, P0 ;  /* 0x0000001b051d7211 */ /* 0x080fe400000f0eff */
[-C--:B------:R-:W-:Y:S02]  /*5750*/  LEA.HI.X.SX32 R3, R12, R27.reuse, 0x1, P4 ;  /* 0x0000001b0c037211 */ /* 0x080fe400020f0eff */
[----:B------:R-:W-:Y:S02]  /*5760*/  MOV R12, c[0x0][0x198] ;  /* 0x00006600000c7a02 */ /* 0x000fe40000000f00 */
[----:B------:R-:W-:Y:S02]  /*5770*/  LEA.HI.X.SX32 R15, R21, R27, 0x1, P6 ;  /* 0x0000001b150f7211 */ /* 0x000fe400030f0eff */
[-C--:B------:R-:W-:Y:S01]  /*5780*/  IADD3 R8, P6, R24, R26.reuse, RZ ;  /* 0x0000001a18087210 */ /* 0x080fe20007fde0ff */
[----:B------:R-:W-:Y:S01]  /*5790*/  IMAD R12, R12, 0x8e, RZ ;  /* 0x0000008e0c0c7824 */ /* 0x000fe200078e02ff */
[----:B------:R-:W-:Y:S01]  /*57a0*/  IADD3 R4, P0, R13, R26, RZ ;  /* 0x0000001a0d047210 */ /* 0x000fe20007f1e0ff */
[----:B------:R-:W-:Y:S01]  /*57b0*/  STL.64 [R1+0x1b98], R28 ;  /* 0x001b981c01007387 */ /* 0x000fe20000100a00 */
[----:B------:R-:W-:-:S03]  /*57c0*/  MOV R10, c[0x0][0x198] ;  /* 0x00006600000a7a02 */ /* 0x000fc60000000f00 */
[----:B------:R-:W-:Y:S01]  /*57d0*/  STL.64 [R1+0x10], R14 ;  /* 0x0000100e01007387 */ /* 0x000fe20000100a00 */
[----:B------:R-:W-:-:S03]  /*57e0*/  LEA.HI.X.SX32 R5, R25, R27, 0x1, P0 ;  /* 0x0000001b19057211 */ /* 0x000fc600000f0eff */
[----:B------:R-:W-:Y:S01]  /*57f0*/  STL [R1+0x3a0], R8 ;  /* 0x0003a00801007387 */ /* 0x000fe20000100800 */
[----:B------:R-:W-:-:S03]  /*5800*/  MOV R25, c[0x0][0x198] ;  /* 0x0000660000197a02 */ /* 0x000fc60000000f00 */
[----:B------:R0:W-:Y:S01]  /*5810*/  STL.64 [R1+0x760], R2 ;  /* 0x0007600201007387 */ /* 0x0001e20000100a00 */
[----:B------:R-:W-:Y:S02]  /*5820*/  IMAD R10, R10, 0x86, RZ ;  /* 0x000000860a0a7824 */ /* 0x000fe400078e02ff */
[----:B------:R-:W-:Y:S01]  /*5830*/  IMAD.SHL.U32 R25, R25, 0x4, RZ ;  /* 0x0000000419197824 */ /* 0x000fe200078e00ff */
[-C--:B0-----:R-:W-:Y:S02]  /*5840*/  IADD3 R2, P0, R12, R26.reuse, RZ ;  /* 0x0000001a0c027210 */ /* 0x081fe40007f1e0ff */
[----:B------:R-:W-:Y:S02]  /*5850*/  MOV R12, c[0x0][0x198] ;  /* 0x00006600000c7a02 */ /* 0x000fe40000000f00 */
[----:B------:R-:W-:-:S03]  /*5860*/  IADD3 R20, P4, R10, R26, RZ ;  /* 0x0000001a0a147210 */ /* 0x000fc60007f9e0ff */
[----:B------:R-:W-:Y:S02]  /*5870*/  IMAD R12, R12, 0x43, RZ ;  /* 0x000000430c0c7824 */ /* 0x000fe400078e02ff */
[----:B------:R-:W-:Y:S01]  /*5880*/  IMAD.MOV.U32 R15, RZ, RZ, c[0x0][0x198] ;  /* 0x00006600ff0f7624 */ /* 0x000fe200078e00ff */
[-C--:B------:R-:W-:Y:S02]  /*5890*/  LEA.HI.X.SX32 R23, R25, R27.reuse, 0x1, P1 ;  /* 0x0000001b19177211 */ /* 0x080fe400008f0eff */
[----:B------:R-:W-:Y:S01]  /*58a0*/  LEA.HI.X.SX32 R21, R12, R27, 0x1, P4 ;  /* 0x0000001b0c157211 */ /* 0x000fe200020f0eff */
[----:B------:R-:W-:Y:S01]  /*58b0*/  IMAD R15, R15, 0x96, RZ ;  /* 0x000000960f0f7824 */ /* 0x000fe200078e02ff */
[----:B------:R-:W-:Y:S02]  /*58c0*/  MOV R25, c[0x0][0x198] ;  /* 0x0000660000197a02 */ /* 0x000fe40000000f00 */
[----:B------:R-:W-:Y:S02]  /*58d0*/  MOV R12, c[0x0][0x198] ;  /* 0x00006600000c7a02 */ /* 0x000fe40000000f00 */
[----:B------:R-:W-:Y:S01]  /*58e0*/  IADD3 R8, P1, R15, R26, RZ ;  /* 0x0000001a0f087210 */ /* 0x000fe20007f3e0ff */
[----:B------:R-:W-:Y:S01]  /*58f0*/  IMAD R25, R25, 0x47, RZ ;  /* 0x0000004719197824 */ /* 0x000fe200078e02ff */
[----:B------:R-:W-:Y:S01]  /*5900*/  MOV R19, c[0x0][0x198] ;  /* 0x0000660000137a02 */ /* 0x000fe20000000f00 */
[----:B------:R-:W-:Y:S01]  /*5910*/  IMAD R12, R12, 0x4b, RZ ;  /* 0x0000004b0c0c7824 */ /* 0x000fe200078e02ff */
[----:B------:R-:W-:-:S02]  /*5920*/  MOV R7, c[0x0][0x198] ;  /* 0x0000660000077a02 */ /* 0x000fc40000000f00 */
[-C--:B------:R-:W-:Y:S01]  /*5930*/  LEA.HI.X.SX32 R3, R25, R27.reuse, 0x1, P0 ;  /* 0x0000001b19037211 */ /* 0x080fe200000f0eff */
[----:B------:R-:W-:Y:S01]  /*5940*/  IMAD R19, R19, 0xa6, RZ ;  /* 0x000000a613137824 */ /* 0x000fe200078e02ff */
[----:B------:R-:W-:Y:S01]  /*5950*/  LEA.HI.X.SX32 R9, R12, R27, 0x1, P1 ;  /* 0x0000001b0c097211 */ /* 0x000fe200008f0eff */
[----:B------:R-:W-:Y:S01]  /*5960*/  IMAD.MOV.U32 R12, RZ, RZ, c[0x0][0x198] ;  /* 0x00006600ff0c7624 */ /* 0x000fe200078e00ff */
[----:B------:R-:W-:Y:S01]  /*5970*/  MOV R25, c[0x0][0x198] ;  /* 0x0000660000197a02 */ /* 0x000fe20000000f00 */
[----:B------:R0:W-:Y:S01]  /*5980*/  STL.64 [R1+0x1ba0], R4 ;  /* 0x001ba00401007387 */ /* 0x0001e20000100a00 */
[----:B------:R-:W-:-:S03]  /*5990*/  IMAD R7, R7, 0x9e, RZ ;  /* 0x0000009e07077824 */ /* 0x000fc600078e02ff */
[----:B------:R2:W-:Y:S01]  /*59a0*/  STL.64 [R1+0xb00], R22 ;  /* 0x000b001601007387 */ /* 0x0005e20000100a00 */
[----:B------:R-:W-:-:S03]  /*59b0*/  IMAD R12, R12, 0x53, RZ ;  /* 0x000000530c0c7824 */ /* 0x000fc600078e02ff */
[----:B------:R-:W-:Y:S01]  /*59c0*/  STL.64 [R1+0x900], R20 ;  /* 0x0009001401007387 */ /* 0x000fe20000100a00 */
[----:B------:R-:W-:-:S03]  /*59d0*/  IMAD R25, R25, 0x4f, RZ ;  /* 0x0000004f19197824 */ /* 0x000fc600078e02ff */
[----:B------:R3:W-:Y:S01]  /*59e0*/  STL.64 [R1+0x8e8], R2 ;  /* 0x0008e80201007387 */ /* 0x0007e20000100a00 */
[-C--:B0-----:R-:W-:Y:S01]  /*59f0*/  IADD3 R4, P4, R7, R26.reuse, RZ ;  /* 0x0000001a07047210 */ /* 0x081fe20007f9e0ff */
[----:B------:R-:W-:Y:S02]  /*5a00*/  IMAD.MOV.U32 R14, RZ, RZ, c[0x0][0x198] ;  /* 0x00006600ff0e7624 */ /* 0x000fe400078e00ff */
[----:B--2---:R-:W-:Y:S01]  /*5a10*/  IMAD.MOV.U32 R22, RZ, RZ, c[0x0][0x198] ;  /* 0x00006600ff167624 */ /* 0x004fe200078e00ff */
[----:B------:R-:W-:Y:S02]  /*5a20*/  LEA.HI.X.SX32 R5, R25, R27, 0x1, P4 ;  /* 0x0000001b19057211 */ /* 0x000fe400020f0eff */
[----:B---3--:R-:W-:Y:S01]  /*5a30*/  IADD3 R2, P0, R19, R26, RZ ;  /* 0x0000001a13027210 */ /* 0x008fe20007f1e0ff */
[----:B------:R-:W-:-:S03]  /*5a40*/  IMAD R22, R22, 0xb6, RZ ;  /* 0x000000b616167824 */ /* 0x000fc600078e02ff */
[----:B------:R-:W-:Y:S02]  /*5a50*/  LEA.HI.X.SX32 R3, R12, R27, 0x1, P0 ;  /* 0x0000001b0c037211 */ /* 0x000fe400000f0eff */
[----:B------:R-:W-:Y:S01]  /*5a60*/  MOV R12, c[0x0][0x198] ;  /* 0x00006600000c7a02 */ /* 0x000fe20000000f00 */
[----:B------:R-:W-:Y:S02]  /*5a70*/  IMAD R14, R14, 0xae, RZ ;  /* 0x000000ae0e0e7824 */ /* 0x000fe400078e02ff */
[----:B------:R-:W-:Y:S01]  /*5a80*/  IMAD.MOV.U32 R25, RZ, RZ, c[0x0][0x198] ;  /* 0x00006600ff197624 */ /* 0x000fe200078e00ff */
[----:B------:R0:W-:Y:S01]  /*5a90*/  STL.64 [R1+0x8c8], R8 ;  /* 0x0008c80801007387 */ /* 0x0001e20000100a00 */
[----:B------:R-:W-:Y:S01]  /*5aa0*/  IMAD R12, R12, 0x5b, RZ ;  /* 0x0000005b0c0c7824 */ /* 0x000fe200078e02ff */
[----:B------:R-:W-:Y:S01]  /*5ab0*/  MOV R21, c[0x0][0x198] ;  /* 0x0000660000157a02 */ /* 0x000fe20000000f00 */
[----:B------:R-:W-:Y:S01]  /*5ac0*/  IMAD R25, R25, 0x57, RZ ;  /* 0x0000005719197824 */ /* 0x000fe200078e02ff */
[----:B------:R2:W-:Y:S01]  /*5ad0*/  STL.64 [R1+0x8b0], R4 ;  /* 0x0008b00401007387 */ /* 0x0005e20000100a00 */
[----:B------:R-:W-:Y:S01]  /*5ae0*/  MOV R24, c[0x0][0x198] ;  /* 0x0000660000187a02 */ /* 0x000fe20000000f00 */
[----:B------:R-:W-:Y:S01]  /*5af0*/  IMAD R0, R0, 0xbe, RZ ;  /* 0x000000be00007824 */ /* 0x000fe200078e02ff */
[----:B0-----:R-:W-:-:S02]  /*5b00*/  IADD3 R8, P1, R14, R26, RZ ;  /* 0x0000001a0e087210 */ /* 0x001fc40007f3e0ff */
[-C--:B--2---:R-:W-:Y:S01]  /*5b10*/  IADD3 R4, P4, R22, R26.reuse, RZ ;  /* 0x0000001a16047210 */ /* 0x084fe20007f9e0ff */
[----:B------:R-:W-:Y:S01]  /*5b20*/  IMAD R21, R21, 0xc6, RZ ;  /* 0x000000c615157824 */ /* 0x000fe200078e02ff */
[-C--:B------:R-:W-:Y:S02]  /*5b30*/  LEA.HI.X.SX32 R9, R25, R27.reuse, 0x1, P1 ;  /* 0x0000001b19097211 */ /* 0x080fe400008f0eff */
[-C--:B------:R-:W-:Y:S02]  /*5b40*/  LEA.HI.X.SX32 R5, R12, R27.reuse, 0x1, P4 ;  /* 0x0000001b0c057211 */ /* 0x080fe400020f0eff */
[----:B------:R-:W-:Y:S01]  /*5b50*/  MOV R12, c[0x0][0x198] ;  /* 0x00006600000c7a02 */ /* 0x000fe20000000f00 */
[----:B------:R0:W-:Y:S01]  /*5b60*/  STL.64 [R1+0x890], R2 ;  /* 0x0008900201007387 */ /* 0x0001e20000100a00 */
[----:B------:R-:W-:Y:S01]  /*5b70*/  MOV R17, c[0x0][0x198] ;  /* 0x0000660000117a02 */ /* 0x000fe20000000f00 */
[----:B------:R-:W-:Y:S01]  /*5b80*/  IMAD R24, R24, 0x5f, RZ ;  /* 0x0000005f18187824 */ /* 0x000fe200078e02ff */
[----:B------:R-:W-:Y:S01]  /*5b90*/  MOV R25, c[0x0][0x198] ;  /* 0x0000660000197a02 */ /* 0x000fe20000000f00 */
[----:B------:R2:W-:Y:S01]  /*5ba0*/  STL.64 [R1+0x878], R8 ;  /* 0x0008780801007387 */ /* 0x0005e20000100a00 */
[----:B------:R-:W-:Y:S01]  /*5bb0*/  IMAD R12, R12, 0x63, RZ ;  /* 0x000000630c0c7824 */ /* 0x000fe200078e02ff */
[----:B------:R-:W-:Y:S01]  /*5bc0*/  MOV R11, c[0x0][0x198] ;  /* 0x00006600000b7a02 */ /* 0x000fe20000000f00 */
[----:B------:R-:W-:Y:S01]  /*5bd0*/  IMAD.MOV.U32 R23, RZ, RZ, c[0x0][0x198] ;  /* 0x00006600ff177624 */ /* 0x000fe200078e00ff */
[-C--:B0-----:R-:W-:Y:S01]  /*5be0*/  IADD3 R2, P0, R0, R26.reuse, RZ ;  /* 0x0000001a00027210 */ /* 0x081fe20007f1e0ff */
[----:B------:R-:W-:Y:S01]  /*5bf0*/  IMAD R17, R17, 0xce, RZ ;  /* 0x000000ce11117824 */ /* 0x000fe200078e02ff */
[----:B--2---:R-:W-:Y:S01]  /*5c00*/  IADD3 R8, P1, R21, R26, RZ ;  /* 0x0000001a15087210 */ /* 0x004fe20007f3e0ff */
[----:B------:R-:W-:Y:S01]  /*5c10*/  IMAD R25, R25, 0xd6, RZ ;  /* 0x000000d619197824 */ /* 0x000fe200078e02ff */
[-C--:B------:R-:W-:Y:S01]  /*5c20*/  LEA.HI.X.SX32 R3, R24, R27.reuse, 0x1, P0 ;  /* 0x0000001b18037211 */ /* 0x080fe200000f0eff */
[----:B------:R-:W-:Y:S01]  /*5c30*/  IMAD.MOV.U32 R20, RZ, RZ, c[0x0][0x198] ;  /* 0x00006600ff147624 */ /* 0x000fe200078e00ff */
[----:B------:R-:W-:Y:S01]  /*5c40*/  LEA.HI.X.SX32 R9, R12, R27, 0x1, P1 ;  /* 0x0000001b0c097211 */ /* 0x000fe200008f0eff */
[----:B------:R-:W-:Y:S01]  /*5c50*/  IMAD R23, R23, 0xde, RZ ;  /* 0x000000de17177824 */ /* 0x000fe200078e02ff */
[----:B------:R-:W-:Y:S01]  /*5c60*/  MOV R29, c[0x0][0x198] ;  /* 0x00006600001d7a02 */ /* 0x000fe20000000f00 */
[----:B------:R0:W-:Y:S01]  /*5c70*/  STL.64 [R1+0x858], R4 ;  /* 0x0008580401007387 */ /* 0x0001e20000100a00 */
[----:B------:R-:W-:-:S02]  /*5c80*/  IMAD R11, R11, 0x67, RZ ;  /* 0x000000670b0b7824 */ /* 0x000fc400078e02ff */
[----:B------:R-:W-:Y:S01]  /*5c90*/  IMAD R20, R20, 0x6b, RZ ;  /* 0x0000006b14147824 */ /* 0x000fe200078e02ff */
[----:B------:R2:W-:Y:S01]  /*5ca0*/  STL.64 [R1+0x840], R2 ;  /* 0x0008400201007387 */ /* 0x0005e20000100a00 */
[----:B------:R-:W-:-:S03]  /*5cb0*/  IMAD R29, R29, 0x6f, RZ ;  /* 0x0000006f1d1d7824 */ /* 0x000fc600078e02ff */
[----:B------:R3:W-:Y:S01]  /*5cc0*/  STL.64 [R1+0x820], R8 ;  /* 0x0008200801007387 */ /* 0x0007e20000100a00 */
[-C--:B0-----:R-:W-:Y:S02]  /*5cd0*/  IADD3 R4, P4, R17, R26.reuse, RZ ;  /* 0x0000001a11047210 */ /* 0x081fe40007f9e0ff */
[-C--:B--2---:R-:W-:Y:S02]  /*5ce0*/  IADD3 R2, P0, R25, R26.reuse, RZ ;  /* 0x0000001a19027210 */ /* 0x084fe40007f1e0ff */
[-C--:B------:R-:W-:Y:S02]  /*5cf0*/  LEA.HI.X.SX32 R5, R11, R27.reuse, 0x1, P4 ;  /* 0x0000001b0b057211 */ /* 0x080fe400020f0eff */
[----:B---3--:R-:W-:Y:S02]  /*5d00*/  IADD3 R8, P1, R23, R26, RZ ;  /* 0x0000001a17087210 */ /* 0x008fe40007f3e0ff */
[-C--:B------:R-:W-:Y:S02]  /*5d10*/  LEA.HI.X.SX32 R3, R20, R27.reuse, 0x1, P0 ;  /* 0x0000001b14037211 */ /* 0x080fe400000f0eff */
[----:B------:R-:W-:Y:S01]  /*5d20*/  LEA.HI.X.SX32 R9, R29, R27, 0x1, P1 ;  /* 0x0000001b1d097211 */ /* 0x000fe200008f0eff */
[----:B------:R-:W-:Y:S01]  /*5d30*/  IMAD.MOV.U32 R24, RZ, RZ, c[0x0][0x198] ;  /* 0x00006600ff187624 */ /* 0x000fe200078e00ff */
[----:B------:R0:W-:Y:S01]  /*5d40*/  STL.64 [R1+0x808], R4 ;  /* 0x0008080401007387 */ /* 0x0001e20000100a00 */
[----:B------:R-:W-:-:S03]  /*5d50*/  MOV R12, c[0x0][0x198] ;  /* 0x00006600000c7a02 */ /* 0x000fc60000000f00 */
[----:B------:R-:W-:Y:S01]  /*5d60*/  STL.64 [R1+0x7e8], R2 ;  /* 0x0007e80201007387 */ /* 0x000fe20000100a00 */
[----:B------:R-:W-:Y:S01]  /*5d70*/  MOV R20, c[0x0][0x198] ;  /* 0x0000660000147a02 */ /* 0x000fe20000000f00 */
[----:B------:R-:W-:Y:S02]  /*5d80*/  IMAD R24, R24, 0xe6, RZ ;  /* 0x000000e618187824 */ /* 0x000fe400078e02ff */
[----:B------:R2:W-:Y:S01]  /*5d90*/  STL.64 [R1+0x7d0], R8 ;  /* 0x0007d00801007387 */ /* 0x0005e20000100a00 */
[----:B------:R-:W-:Y:S01]  /*5da0*/  IMAD R12, R12, 0xee, RZ ;  /* 0x000000ee0c0c7824 */ /* 0x000fe200078e02ff */
[----:B------:R-:W-:Y:S01]  /*5db0*/  MOV R29, c[0x0][0x198] ;  /* 0x00006600001d7a02 */ /* 0x000fe20000000f00 */
[----:B------:R-:W-:Y:S01]  /*5dc0*/  IMAD R20, R20, 0xf6, RZ ;  /* 0x000000f614147824 */ /* 0x000fe200078e02ff */
[----:B0-----:R-:W-:Y:S02]  /*5dd0*/  IADD3 R4, P4, R24, R26, RZ ;  /* 0x0000001a18047210 */ /* 0x001fe40007f9e0ff */
[----:B--2---:R-:W-:Y:S01]  /*5de0*/  MOV R8, c[0x0][0x198] ;  /* 0x0000660000087a02 */ /* 0x004fe20000000f00 */
[----:B------:R-:W-:-:S04]  /*5df0*/  IMAD.MOV.U32 R9, RZ, RZ, c[0x0][0x198] ;  /* 0x00006600ff097624 */ /* 0x000fc800078e00ff */
[----:B------:R-:W-:Y:S01]  /*5e00*/  IMAD R8, R8, 0x73, RZ ;  /* 0x0000007308087824 */ /* 0x000fe200078e02ff */
[-C--:B------:R-:W-:Y:S01]  /*5e10*/  IADD3 R2, P0, R12, R26.reuse, RZ ;  /* 0x0000001a0c027210 */ /* 0x080fe20007f1e0ff */
[----:B------:R-:W-:Y:S01]  /*5e20*/  IMAD R9, R9, 0x77, RZ ;  /* 0x0000007709097824 */ /* 0x000fe200078e02ff */
[----:B------:R-:W-:Y:S01]  /*5e30*/  IADD3 R28, P1, R20, R26, RZ ;  /* 0x0000001a141c7210 */ /* 0x000fe20007f3e0ff */
[----:B------:R-:W-:Y:S01]  /*5e40*/  IMAD R29, R29, 0x7b, RZ ;  /* 0x0000007b1d1d7824 */ /* 0x000fe200078e02ff */
[-C--:B------:R-:W-:Y:S01]  /*5e50*/  LEA.HI.X.SX32 R5, R8, R27.reuse, 0x1, P4 ;  /* 0x0000001b08057211 */ /* 0x080fe200020f0eff */
[----:B------:R-:W-:Y:S02]  /*5e60*/  IMAD.MOV.U32 R11, RZ, RZ, c[0x0][0x198] ;  /* 0x00006600ff0b7624 */ /* 0x000fe400078e00ff */
[----:B------:R-:W-:Y:S01]  /*5e70*/  IMAD.MOV.U32 R8, RZ, RZ, c[0x0][0x198] ;  /* 0x00006600ff087624 */ /* 0x000fe200078e00ff */
[-C--:B------:R-:W-:Y:S01]  /*5e80*/  LEA.HI.X.SX32 R3, R9, R27.reuse, 0x1, P0 ;  /* 0x0000001b09037211 */ /* 0x080fe200000f0eff */
[----:B------:R-:W-:Y:S01]  /*5e90*/  IMAD R11, R11, 0xfe, RZ ;  /* 0x000000fe0b0b7824 */ /* 0x000fe200078e02ff */
[----:B------:R-:W-:Y:S01]  /*5ea0*/  MOV R9, c[0x0][0x198] ;  /* 0x0000660000097a02 */ /* 0x000fe20000000f00 */
[----:B------:R-:W-:Y:S01]  /*5eb0*/  IMAD R8, R8, 0x10c, RZ ;  /* 0x0000010c08087824 */ /* 0x000fe200078e02ff */
[----:B------:R-:W-:-:S02]  /*5ec0*/  LEA.HI.X.SX32 R29, R29, R27, 0x1, P1 ;  /* 0x0000001b1d1d7211 */ /* 0x000fc400008f0eff */
[----:B------:R-:W-:Y:S01]  /*5ed0*/  MOV R20, c[0x0][0x198] ;  /* 0x0000660000147a02 */ /* 0x000fe20000000f00 */
[----:B------:R0:W-:Y:S01]  /*5ee0*/  STL.64 [R1+0x7b0], R4 ;  /* 0x0007b00401007387 */ /* 0x0001e20000100a00 */
[----:B------:R-:W-:-:S03]  /*5ef0*/  IMAD R9, R9, 0x7f, RZ ;  /* 0x0000007f09097824 */ /* 0x000fc600078e02ff */
[----:B------:R-:W-:Y:S01]  /*5f00*/  STL.64 [R1+0x790], R2 ;  /* 0x0007900201007387 */ /* 0x000fe20000100a00 */
[----:B------:R-:W-:-:S03]  /*5f10*/  IMAD R20, R20, 0x106, RZ ;  /* 0x0000010614147824 */ /* 0x000fc600078e02ff */
[----:B------:R2:W-:Y:S01]  /*5f20*/  STL.64 [R1+0x770], R28 ;  /* 0x0007701c01007387 */ /* 0x0005e20000100a00 */
[----:B0-----:R-:W-:-:S04]  /*5f30*/  IADD3 R4, P4, R11, R26, RZ ;  /* 0x0000001a0b047210 */ /* 0x001fc80007f9e0ff */
[-C--:B------:R-:W-:Y:S02]  /*5f40*/  LEA.HI.X.SX32 R5, R9, R27.reuse, 0x1, P4 ;  /* 0x0000001b09057211 */ /* 0x080fe400020f0eff */
[-C--:B--2---:R-:W-:Y:S01]  /*5f50*/  IADD3 R28, P1, R8, R26.reuse, RZ ;  /* 0x0000001a081c7210 */ /* 0x084fe20007f3e0ff */
[----:B------:R-:W-:Y:S01]  /*5f60*/  IMAD.MOV.U32 R8, RZ, RZ, c[0x0][0x198] ;  /* 0x00006600ff087624 */ /* 0x000fe200078e00ff */
[----:B------:R-:W-:Y:S02]  /*5f70*/  IADD3 R2, P0, R20, R26, RZ ;  /* 0x0000001a14027210 */ /* 0x000fe40007f1e0ff */
[----:B------:R-:W-:Y:S01]  /*5f80*/  MOV R20, c[0x0][0x198] ;  /* 0x0000660000147a02 */ /* 0x000fe20000000f00 */
[----:B------:R-:W-:Y:S01]  /*5f90*/  IMAD R8, R8, 0x83, RZ ;  /* 0x0000008308087824 */ /* 0x000fe200078e02ff */
[----:B------:R0:W-:Y:S03]  /*5fa0*/  STL.64 [R1+0x750], R4 ;  /* 0x0007500401007387 */ /* 0x0001e60000100a00 */
[----:B------:R-:W-:Y:S01]  /*5fb0*/  IMAD R20, R20, 0x10e, RZ ;  /* 0x0000010e14147824 */ /* 0x000fe200078e02ff */
[----:B------:R-:W-:-:S02]  /*5fc0*/  LEA.HI.X.SX32 R3, R8, R27, 0x1, P0 ;  /* 0x0000001b08037211 */ /* 0x000fc400000f0eff */
[----:B------:R-:W-:Y:S02]  /*5fd0*/  MOV R9, c[0x0][0x198] ;  /* 0x0000660000097a02 */ /* 0x000fe40000000f00 */
[----:B0-----:R-:W-:Y:S01]  /*5fe0*/  MOV R5, c[0x0][0x198] ;  /* 0x0000660000057a02 */ /* 0x001fe20000000f00 */
[----:B------:R0:W-:Y:S01]  /*5ff0*/  STL.64 [R1+0x738], R2 ;  /* 0x0007380201007387 */ /* 0x0001e20000100a00 */
[----:B------:R-:W-:Y:S02]  /*6000*/  IADD3 R4, P4, R20, R26, RZ ;  /* 0x0000001a14047210 */ /* 0x000fe40007f9e0ff */
[-C--:B------:R-:W-:Y:S01]  /*6010*/  LEA.HI.X.SX32 R29, R10, R27.reuse, 0x1, P1 ;  /* 0x0000001b0a1d7211 */ /* 0x080fe200008f0eff */
[----:B------:R-:W-:Y:S01]  /*6020*/  IMAD R5, R5, 0x87, RZ ;  /* 0x0000008705057824 */ /* 0x000fe200078e02ff */
[----:B------:R-:W-:Y:S01]  /*6030*/  MOV R20, c[0x0][0x198] ;  /* 0x0000660000147a02 */ /* 0x000fe20000000f00 */
[----:B------:R-:W-:Y:S01]  /*6040*/  IMAD R9, R9, 0x116, RZ ;  /* 0x0000011609097824 */ /* 0x000fe200078e02ff */
[----:B0-----:R-:W-:Y:S01]  /*6050*/  MOV R2, c[0x0][0x198] ;  /* 0x0000660000027a02 */ /* 0x001fe20000000f00 */
[----:B------:R-:W2:Y:S01]  /*6060*/  LDL.LU R3, [R1+0x1f40] ;  /* 0x001f400001037983 */ /* 0x000ea20000300800 */
[----:B------:R-:W-:Y:S01]  /*6070*/  LEA.HI.X.SX32 R5, R5, R27, 0x1, P4 ;  /* 0x0000001b05057211 */ /* 0x000fe200020f0eff */
[----:B------:R-:W-:-:S02]  /*6080*/  IMAD.MOV.U32 R10, RZ, RZ, c[0x0][0x198] ;  /* 0x00006600ff0a7624 */ /* 0x000fc400078e00ff */
[----:B------:R0:W-:Y:S01]  /*6090*/  STL.64 [R1+0x720], R28 ;  /* 0x0007201c01007387 */ /* 0x0001e20000100a00 */
[----:B------:R-:W-:Y:S02]  /*60a0*/  IMAD R2, R2, 0x11e, RZ ;  /* 0x0000011e02027824 */ /* 0x000fe400078e02ff */
[----:B------:R-:W-:Y:S01]  /*60b0*/  IMAD R20, R20, 0x11c, RZ ;  /* 0x0000011c14147824 */ /* 0x000fe200078e02ff */
[----:B------:R3:W-:Y:S01]  /*60c0*/  STL.64 [R1+0x718], R4 ;  /* 0x0007180401007387 */ /* 0x0007e20000100a00 */
[----:B------:R-:W-:Y:S01]  /*60d0*/  IMAD R10, R10, 0x8b, RZ ;  /* 0x0000008b0a0a7824 */ /* 0x000fe200078e02ff */
[-C--:B------:R-:W-:Y:S01]  /*60e0*/  IADD3 R8, P0, R9, R26.reuse, RZ ;  /* 0x0000001a09087210 */ /* 0x080fe20007f1e0ff */
[----:B0-----:R-:W-:Y:S01]  /*60f0*/  IMAD.MOV.U32 R29, RZ, RZ, c[0x0][0x198] ;  /* 0x00006600ff1d7624 */ /* 0x001fe200078e00ff */
[-C--:B------:R-:W-:Y:S02]  /*6100*/  IADD3 R28, P1, R20, R26.reuse, RZ ;  /* 0x0000001a141c7210 */ /* 0x080fe40007f3e0ff */
[----:B---3--:R-:W-:Y:S01]  /*6110*/  IADD3 R4, P4, R2, R26, RZ ;  /* 0x0000001a02047210 */ /* 0x008fe20007f9e0ff */
[----:B------:R-:W-:Y:S01]  /*6120*/  IMAD R29, R29, 0x8e, RZ ;  /* 0x0000008e1d1d7824 */ /* 0x000fe200078e02ff */
[----:B------:R-:W-:-:S02]  /*6130*/  MOV R2, c[0x0][0x198] ;  /* 0x0000660000027a02 */ /* 0x000fc40000000f00 */
[----:B------:R-:W-:Y:S02]  /*6140*/  MOV R20, c[0x0][0x198] ;  /* 0x0000660000147a02 */ /* 0x000fe40000000f00 */
[-C--:B------:R-:W-:Y:S01]  /*6150*/  LEA.HI.X.SX32 R9, R10, R27.reuse, 0x1, P0 ;  /* 0x0000001b0a097211 */ /* 0x080fe200000f0eff */
[----:B------:R-:W-:Y:S01]  /*6160*/  IMAD R2, R2, 0x12c, RZ ;  /* 0x0000012c02027824 */ /* 0x000fe200078e02ff */
[----:B------:R-:W-:Y:S01]  /*6170*/  LEA.HI.X.SX32 R29, R29, R27, 0x1, P1 ;  /* 0x0000001b1d1d7211 */ /* 0x000fe200008f0eff */
[----:B------:R-:W-:Y:S01]  /*6180*/  IMAD R20, R20, 0x126, RZ ;  /* 0x0000012614147824 */ /* 0x000fe200078e02ff */
[----:B------:R-:W-:Y:S01]  /*6190*/  MOV R10, c[0x0][0x198] ;  /* 0x00006600000a7a02 */ /* 0x000fe20000000f00 */
[----:B------:R0:W-:Y:S04]  /*61a0*/  STL.64 [R1+0x700], R8 ;  /* 0x0007000801007387 */ /* 0x0001e80000100a00 */
[----:B------:R3:W-:Y:S01]  /*61b0*/  STL.64 [R1+0x6e8], R28 ;  /* 0x0006e81c01007387 */ /* 0x0007e20000100a00 */
[----:B------:R-:W-:Y:S01]  /*61c0*/  IMAD R10, R10, 0x8f, RZ ;  /* 0x0000008f0a0a7824 */ /* 0x000fe200078e02ff */
[----:B0-----:R-:W-:-:S02]  /*61d0*/  IADD3 R8, P0, R20, R26, RZ ;  /* 0x0000001a14087210 */ /* 0x001fc40007f1e0ff */
[----:B---3--:R-:W-:Y:S02]  /*61e0*/  IADD3 R28, P1, R2, R26, RZ ;  /* 0x0000001a021c7210 */ /* 0x008fe40007f3e0ff */
[----:B------:R-:W-:Y:S01]  /*61f0*/  MOV R2, c[0x0][0x198] ;  /* 0x0000660000027a02 */ /* 0x000fe20000000f00 */
[----:B------:R-:W-:Y:S01]  /*6200*/  IMAD.MOV.U32 R20, RZ, RZ, c[0x0][0x198] ;  /* 0x00006600ff147624 */ /* 0x000fe200078e00ff */
[----:B------:R-:W-:-:S03]  /*6210*/  LEA.HI.X.SX32 R5, R10, R27, 0x1, P4 ;  /* 0x0000001b0a057211 */ /* 0x000fc600020f0eff */
[----:B------:R-:W-:Y:S01]  /*6220*/  IMAD R2, R2, 0x93, RZ ;  /* 0x0000009302027824 */ /* 0x000fe200078e02ff */
[----:B------:R-:W-:Y:S01]  /*6230*/  MOV R10, c[0x0][0x198] ;  /* 0x00006600000a7a02 */ /* 0x000fe20000000f00 */
[----:B------:R-:W-:Y:S01]  /*6240*/  IMAD R20, R20, 0x12e, RZ ;  /* 0x0000012e14147824 */ /* 0x000fe200078e02ff */
[----:B------:R0:W-:Y:S02]  /*6250*/  STL.64 [R1+0x6e0], R4 ;  /* 0x0006e00401007387 */ /* 0x0001e40000100a00 */
[-C--:B------:R-:W-:Y:S01]  /*6260*/  LEA.HI.X.SX32 R9, R2, R27.reuse, 0x1, P0 ;  /* 0x0000001b02097211 */ /* 0x080fe200000f0eff */
[----:B------:R-:W-:Y:S01]  /*6270*/  IMAD R10, R10, 0x136, RZ ;  /* 0x000001360a0a7824 */ /* 0x000fe200078e02ff */
[----:B------:R-:W-:Y:S02]  /*6280*/  MOV R2, c[0x0][0x198] ;  /* 0x0000660000027a02 */ /* 0x000fe40000000f00 */
[----:B------:R-:W-:Y:S01]  /*6290*/  LEA.HI.X.SX32 R29, R15, R27, 0x1, P1 ;  /* 0x0000001b0f1d7211 */ /* 0x000fe200008f0eff */
[----:B------:R3:W-:Y:S01]  /*62a0*/  STL.64 [R1+0x6c8], R8 ;  /* 0x0006c80801007387 */ /* 0x0007e20000100a00 */
[----:B0-----:R-:W-:Y:S01]  /*62b0*/  IADD3 R4, P4, R20, R26, RZ ;  /* 0x0000001a14047210 */ /* 0x001fe20007f9e0ff */
[----:B------:R-:W-:Y:S01]  /*62c0*/  IMAD.MOV.U32 R20, RZ, RZ, c[0x0][0x198] ;  /* 0x00006600ff147624 */ /* 0x000fe200078e00ff */
[----:B------:R-:W-:Y:S01]  /*62d0*/  MOV R15, c[0x0][0x198] ;  /* 0x00006600000f7a02 */ /* 0x000fe20000000f00 */
[----:B------:R-:W-:-:S02]  /*62e0*/  IMAD R2, R2, 0x97, RZ ;  /* 0x0000009702027824 */ /* 0x000fc400078e02ff */
[----:B------:R-:W-:Y:S01]  /*62f0*/  IMAD R20, R20, 0x13c, RZ ;  /* 0x0000013c14147824 */ /* 0x000fe200078e02ff */
[----:B---3--:R-:W-:Y:S01]  /*6300*/  IADD3 R8, P0, R10, R26, RZ ;  /* 0x0000001a0a087210 */ /* 0x008fe20007f1e0ff */
[----:B------:R-:W-:Y:S01]  /*6310*/  IMAD.MOV.U32 R10, RZ, RZ, c[0x0][0x198] ;  /* 0x00006600ff0a7624 */ /* 0x000fe200078e00ff */
[----:B------:R0:W-:Y:S01]  /*6320*/  STL.64 [R1+0x6b0], R28 ;  /* 0x0006b01c01007387 */ /* 0x0001e20000100a00 */
[-C--:B------:R-:W-:Y:S01]  /*6330*/  LEA.HI.X.SX32 R5, R2, R27.reuse, 0x1, P4 ;  /* 0x0000001b02057211 */ /* 0x080fe200020f0eff */
[----:B------:R-:W-:Y:S02]  /*6340*/  IMAD R15, R15, 0x9b, RZ ;  /* 0x0000009b0f0f7824 */ /* 0x000fe400078e02ff */
[----:B------:R-:W-:Y:S02]  /*6350*/  IMAD R10, R10, 0x13e, RZ ;  /* 0x0000013e0a0a7824 */ /* 0x000fe400078e02ff */
[----:B------:R3:W-:Y:S01]  /*6360*/  STL.64 [R1+0x6a8], R4 ;  /* 0x0006a80401007387 */ /* 0x0007e20000100a00 */
[----:B------:R-:W-:-:S02]  /*6370*/  LEA.HI.X.SX32 R9, R15, R27, 0x1, P0 ;  /* 0x0000001b0f097211 */ /* 0x000fc400000f0eff */
[-C--:B0-----:R-:W-:Y:S02]  /*6380*/  IADD3 R28, P1, R20, R26.reuse, RZ ;  /* 0x0000001a141c7210 */ /* 0x081fe40007f3e0ff */
[----:B------:R-:W-:Y:S01]  /*6390*/  MOV R20, c[0x0][0x198] ;  /* 0x0000660000147a02 */ /* 0x000fe20000000f00 */
[----:B------:R-:W-:Y:S01]  /*63a0*/  IMAD.MOV.U32 R15, RZ, RZ, c[0x0][0x198] ;  /* 0x00006600ff0f7624 */ /* 0x000fe200078e00ff */
[----:B---3--:R-:W-:-:S03]  /*63b0*/  IADD3 R4, P4, R10, R26, RZ ;  /* 0x0000001a0a047210 */ /* 0x008fc60007f9e0ff */
[----:B------:R-:W-:Y:S01]  /*63c0*/  IMAD R20, R20, 0x146, RZ ;  /* 0x0000014614147824 */ /* 0x000fe200078e02ff */
[----:B------:R-:W-:Y:S01]  /*63d0*/  MOV R10, c[0x0][0x198] ;  /* 0x00006600000a7a02 */ /* 0x000fe20000000f00 */
[----:B------:R0:W-:Y:S01]  /*63e0*/  STL.64 [R1+0x690], R8 ;  /* 0x0006900801007387 */ /* 0x0001e20000100a00 */
[-C--:B------:R-:W-:Y:S01]  /*63f0*/  LEA.HI.X.SX32 R29, R7, R27.reuse, 0x1, P1 ;  /* 0x0000001b071d7211 */ /* 0x080fe200008f0eff */
[----:B------:R-:W-:Y:S02]  /*6400*/  IMAD R15, R15, 0x9f, RZ ;  /* 0x0000009f0f0f7824 */ /* 0x000fe400078e02ff */
[----:B------:R-:W-:Y:S02]  /*6410*/  IMAD R10, R10, 0x14c, RZ ;  /* 0x0000014c0a0a7824 */ /* 0x000fe400078e02ff */
[----:B------:R3:W-:Y:S01]  /*6420*/  STL.64 [R1+0x678], R28 ;  /* 0x0006781c01007387 */ /* 0x0007e20000100a00 */
[----:B------:R-:W-:Y:S02]  /*6430*/  LEA.HI.X.SX32 R5, R15, R27, 0x1, P4 ;  /* 0x0000001b0f057211 */ /* 0x000fe400020f0eff */
[----:B0-----:R-:W-:-:S02]  /*6440*/  IADD3 R8, P0, R20, R26, RZ ;  /* 0x0000001a14087210 */ /* 0x001fc40007f1e0ff */
[----:B------:R-:W-:Y:S02]  /*6450*/  MOV R20, c[0x0][0x198] ;  /* 0x0000660000147a02 */ /* 0x000fe40000000f00 */
[----:B---3--:R-:W-:-:S03]  /*6460*/  IADD3 R28, P1, R10, R26, RZ ;  /* 0x0000001a0a1c7210 */ /* 0x008fc60007f3e0ff */
[----:B------:R-:W-:Y:S02]  /*6470*/  IMAD R20, R20, 0x14e, RZ ;  /* 0x0000014e14147824 */ /* 0x000fe400078e02ff */
[----:B------:R-:W-:Y:S01]  /*6480*/  IMAD.MOV.U32 R10, RZ, RZ, c[0x0][0x198] ;  /* 0x00006600ff0a7624 */ /* 0x000fe200078e00ff */
[----:B------:R0:W-:Y:S01]  /*6490*/  STL.64 [R1+0x670], R4 ;  /* 0x0006700401007387 */ /* 0x0001e20000100a00 */
[----:B------:R-:W-:Y:S02]  /*64a0*/  MOV R15, c[0x0][0x198] ;  /* 0x00006600000f7a02 */ /* 0x000fe40000000f00 */
[----:B------:R-:W-:Y:S01]  /*64b0*/  IMAD R10, R10, 0xa3, RZ ;  /* 0x000000a30a0a7824 */ /* 0x000fe200078e02ff */
[-C--:B------:R-:W-:Y:S01]  /*64c0*/  LEA.HI.X.SX32 R29, R19, R27.reuse, 0x1, P1 ;  /* 0x0000001b131d7211 */ /* 0x080fe200008f0eff */
[----:B------:R-:W-:Y:S02]  /*64d0*/  IMAD.MOV.U32 R19, RZ, RZ, c[0x0][0x198] ;  /* 0x00006600ff137624 */ /* 0x000fe400078e00ff */
[----:B------:R-:W-:Y:S01]  /*64e0*/  IMAD R15, R15, 0x156, RZ ;  /* 0x000001560f0f7824 */ /* 0x000fe200078e02ff */
[----:B------:R-:W-:-:S02]  /*64f0*/  LEA.HI.X.SX32 R9, R10, R27, 0x1, P0 ;  /* 0x0000001b0a097211 */ /* 0x000fc400000f0eff */
[----:B0-----:R-:W-:Y:S02]  /*6500*/  IADD3 R4, P4, R20, R26, RZ ;  /* 0x0000001a14047210 */ /* 0x001fe40007f9e0ff */
[----:B------:R-:W-:Y:S02]  /*6510*/  MOV R20, c[0x0][0x198] ;  /* 0x0000660000147a02 */ /* 0x000fe40000000f00 */
[----:B------:R-:W-:-:S03]  /*6520*/  MOV R10, c[0x0][0x198] ;  /* 0x00006600000a7a02 */ /* 0x000fc60000000f00 */
[----:B------:R-:W-:Y:S01]  /*6530*/  IMAD R20, R20, 0x15c, RZ ;  /* 0x0000015c14147824 */ /* 0x000fe200078e02ff */
[----:B------:R0:W-:Y:S01]  /*6540*/  STL.64 [R1+0x660], R8 ;  /* 0x0006600801007387 */ /* 0x0001e20000100a00 */
[----:B------:R-:W-:Y:S02]  /*6550*/  IMAD R19, R19, 0xab, RZ ;  /* 0x000000ab13137824 */ /* 0x000fe400078e02ff */
[----:B------:R-:W-:Y:S01]  /*6560*/  IMAD R10, R10, 0xa7, RZ ;  /* 0x000000a70a0a7824 */ /* 0x000fe200078e02ff */
[----:B------:R3:W-:Y:S01]  /*6570*/  STL.64 [R1+0x640], R28 ;  /* 0x0006401c01007387 */ /* 0x0007e20000100a00 */
[-C--:B0-----:R-:W-:Y:S02]  /*6580*/  IADD3 R8, P0, R15, R26.reuse, RZ ;  /* 0x0000001a0f087210 */ /* 0x081fe40007f1e0ff */
[----:B------:R-:W-:Y:S02]  /*6590*/  MOV R15, c[0x0][0x198] ;  /* 0x00006600000f7a02 */ /* 0x000fe40000000f00 */
[----:B---3--:R-:W-:-:S02]  /*65a0*/  IADD3 R28, P1, R20, R26, RZ ;  /* 0x0000001a141c7210 */ /* 0x008fc40007f3e0ff */
[----:B------:R-:W-:Y:S02]  /*65b0*/  MOV R20, c[0x0][0x198] ;  /* 0x0000660000147a02 */ /* 0x000fe40000000f00 */
[-C--:B------:R-:W-:Y:S01]  /*65c0*/  LEA.HI.X.SX32 R9, R19, R27.reuse, 0x1, P0 ;  /* 0x0000001b13097211 */ /* 0x080fe200000f0eff */
[----:B------:R-:W-:Y:S01]  /*65d0*/  IMAD R15, R15, 0x15e, RZ ;  /* 0x0000015e0f0f7824 */ /* 0x000fe200078e02ff */
[----:B------:R-:W-:Y:S02]  /*65e0*/  LEA.HI.X.SX32 R5, R10, R27, 0x1, P4 ;  /* 0x0000001b0a057211 */ /* 0x000fe400020f0eff */
[----:B------:R-:W-:Y:S01]  /*65f0*/  MOV R19, c[0x0][0x198] ;  /* 0x0000660000137a02 */ /* 0x000fe20000000f00 */
[----:B------:R-:W-:Y:S02]  /*6600*/  IMAD R20, R20, 0x166, RZ ;  /* 0x0000016614147824 */ /* 0x000fe400078e02ff */
[----:B------:R0:W-:Y:S02]  /*6610*/  STL.64 [R1+0x638], R4 ;  /* 0x0006380401007387 */ /* 0x0001e40000100a00 */
[----:B------:R-:W-:-:S02]  /*6620*/  IMAD R19, R19, 0xaf, RZ ;  /* 0x000000af13137824 */ /* 0x000fc400078e02ff */
[----:B------:R3:W-:Y:S01]  /*6630*/  STL.64 [R1+0x620], R8 ;  /* 0x0006200801007387 */ /* 0x0007e20000100a00 */
[-C--:B0-----:R-:W-:Y:S02]  /*6640*/  IADD3 R4, P4, R15, R26.reuse, RZ ;  /* 0x0000001a0f047210 */ /* 0x081fe40007f9e0ff */
[-C--:B---3--:R-:W-:Y:S01]  /*6650*/  IADD3 R8, P0, R20, R26.reuse, RZ ;  /* 0x0000001a14087210 */ /* 0x088fe20007f1e0ff */
[----:B------:R-:W-:Y:S01]  /*6660*/  IMAD.MOV.U32 R20, RZ, RZ, c[0x0][0x198] ;  /* 0x00006600ff147624 */ /* 0x000fe200078e00ff */
[-C--:B------:R-:W-:Y:S02]  /*6670*/  LEA.HI.X.SX32 R5, R19, R27.reuse, 0x1, P4 ;  /* 0x0000001b13057211 */ /* 0x080fe400020f0eff */
[----:B------:R-:W-:Y:S01]  /*6680*/  MOV R19, c[0x0][0x198] ;  /* 0x0000660000137a02 */ /* 0x000fe20000000f00 */
[----:B------:R-:W-:Y:S01]  /*6690*/  IMAD R20, R20, 0x16e, RZ ;  /* 0x0000016e14147824 */ /* 0x000fe200078e02ff */
[----:B------:R-:W-:Y:S02]  /*66a0*/  MOV R15, c[0x0][0x198] ;  /* 0x00006600000f7a02 */ /* 0x000fe40000000f00 */
[----:B------:R-:W-:Y:S01]  /*66b0*/  LEA.HI.X.SX32 R29, R14, R27, 0x1, P1 ;  /* 0x0000001b0e1d7211 */ /* 0x000fe200008f0eff */
[----:B------:R-:W-:Y:S01]  /*66c0*/  IMAD R19, R19, 0xb3, RZ ;  /* 0x000000b313137824 */ /* 0x000fe200078e02ff */
[----:B------:R-:W-:Y:S01]  /*66d0*/  IADD3 R14, P4, R20, R26, RZ ;  /* 0x0000001a140e7210 */ /* 0x000fe20007f9e0ff */
[----:B------:R-:W-:-:S02]  /*66e0*/  IMAD.MOV.U32 R20, RZ, RZ, c[0x0][0x198] ;  /* 0x00006600ff147624 */ /* 0x000fc400078e00ff */
[----:B------:R-:W-:Y:S01]  /*66f0*/  IMAD R15, R15, 0x16c, RZ ;  /* 0x0000016c0f0f7824 */ /* 0x000fe200078e02ff */
[----:B------:R-:W-:Y:S01]  /*6700*/  LEA.HI.X.SX32 R9, R19, R27, 0x1, P0 ;  /* 0x0000001b13097211 */ /* 0x000fe200000f0eff */
[----:B------:R-:W-:Y:S01]  /*6710*/  IMAD R20, R20, 0x176, RZ ;  /* 0x0000017614147824 */ /* 0x000fe200078e02ff */
[----:B------:R0:W-:Y:S04]  /*6720*/  STL.64 [R1+0x608], R28 ;  /* 0x0006081c01007387 */ /* 0x0001e80000100a00 */
[----:B------:R-:W-:Y:S04]  /*6730*/  STL.64 [R1+0x600], R4 ;  /* 0x0006000401007387 */ /* 0x000fe80000100a00 */
[----:B------:R3:W-:Y:S01]  /*6740*/  STL.64 [R1+0x5e8], R8 ;  /* 0x0005e80801007387 */ /* 0x0007e20000100a00 */
[----:B0-----:R-:W-:-:S04]  /*6750*/  IADD3 R28, P1, R15, R26, RZ ;  /* 0x0000001a0f1c7210 */ /* 0x001fc80007f3e0ff */
[----:B------:R-:W-:Y:S01]  /*6760*/  LEA.HI.X.SX32 R29, R22, R27, 0x1, P1 ;  /* 0x0000001b161d7211 */ /* 0x000fe200008f0eff */
[----:B------:R-:W-:Y:S01]  /*6770*/  IMAD.MOV.U32 R22, RZ, RZ, c[0x0][0x198] ;  /* 0x00006600ff167624 */ /* 0x000fe200078e00ff */
[----:B---3--:R-:W-:Y:S02]  /*6780*/  IADD3 R8, P0, R20, R26, RZ ;  /* 0x0000001a14087210 */ /* 0x008fe40007f1e0ff */
[----:B------:R-:W-:Y:S01]  /*6790*/  MOV R20, c[0x0][0x198] ;  /* 0x0000660000147a02 */ /* 0x000fe20000000f00 */
[----:B------:R-:W-:Y:S01]  /*67a0*/  IMAD R22, R22, 0xbb, RZ ;  /* 0x000000bb16167824 */ /* 0x000fe200078e02ff */
[----:B------:R-:W-:-:S03]  /*67b0*/  MOV R5, c[0x0][0x198] ;  /* 0x0000660000057a02 */ /* 0x000fc60000000f00 */
[----:B------:R-:W-:Y:S02]  /*67c0*/  IMAD R20, R20, 0xb7, RZ ;  /* 0x000000b714147824 */ /* 0x000fe400078e02ff */
[----:B------:R-:W-:Y:S01]  /*67d0*/  IMAD.MOV.U32 R7, RZ, RZ, c[0x0][0x198] ;  /* 0x00006600ff077624 */ /* 0x000fe200078e00ff */
[----:B------:R-:W-:Y:S02]  /*67e0*/  MOV R4, c[0x0][0x198] ;  /* 0x0000660000047a02 */ /* 0x000fe40000000f00 */
[-C--:B------:R-:W-:Y:S01]  /*67f0*/  LEA.HI.X.SX32 R15, R20, R27.reuse, 0x1, P4 ;  /* 0x0000001b140f7211 */ /* 0x080fe200020f0eff */
[----:B------:R-:W-:Y:S01]  /*6800*/  IMAD R5, R5, 0x17c, RZ ;  /* 0x0000017c05057824 */ /* 0x000fe200078e02ff */
[----:B------:R-:W-:Y:S01]  /*6810*/  LEA.HI.X.SX32 R9, R22, R27, 0x1, P0 ;  /* 0x0000001b16097211 */ /* 0x000fe200000f0eff */
[----:B------:R-:W-:Y:S01]  /*6820*/  IMAD R7, R7, 0x17e, RZ ;  /* 0x0000017e07077824 */ /* 0x000fe200078e02ff */
[----:B------:R-:W-:Y:S01]  /*6830*/  MOV R20, c[0x0][0x198] ;  /* 0x0000660000147a02 */ /* 0x000fe20000000f00 */
[----:B------:R-:W-:Y:S01]  /*6840*/  IMAD.MOV.U32 R19, RZ, RZ, c[0x0][0x198] ;  /* 0x00006600ff137624 */ /* 0x000fe200078e00ff */
[----:B------:R-:W-:Y:S01]  /*6850*/  MOV R22, c[0x0][0x198] ;  /* 0x0000660000167a02 */ /* 0x000fe20000000f00 */
[----:B------:R0:W-:Y:S01]  /*6860*/  STL.64 [R1+0x5d0], R28 ;  /* 0x0005d01c01007387 */ /* 0x0001e20000100a00 */
[----:B------:R-:W-:-:S02]  /*6870*/  IMAD R4, R4, 0x186, RZ ;  /* 0x0000018604047824 */ /* 0x000fc400078e02ff */
[----:B------:R-:W-:Y:S01]  /*6880*/  IMAD R20, R20, 0xbf, RZ ;  /* 0x000000bf14147824 */ /* 0x000fe200078e02ff */
[----:B------:R3:W-:Y:S01]  /*6890*/  STL.64 [R1+0x5c8], R14 ;  /* 0x0005c80e01007387 */ /* 0x0007e20000100a00 */
[----:B------:R-:W-:Y:S02]  /*68a0*/  IMAD R19, R19, 0x18c, RZ ;  /* 0x0000018c13137824 */ /* 0x000fe400078e02ff */
[----:B------:R-:W-:Y:S01]  /*68b0*/  IMAD R22, R22, 0x18e, RZ ;  /* 0x0000018e16167824 */ /* 0x000fe200078e02ff */
[----:B------:R4:W-:Y:S01]  /*68c0*/  STL.64 [R1+0x1f30], R6 ;  /* 0x001f300601007387 */ /* 0x0009e20000100a00 */
[----:B0-----:R-:W-:-:S03]  /*68d0*/  IADD3 R28, P1, R5, R26, RZ ;  /* 0x0000001a051c7210 */ /* 0x001fc60007f3e0ff */
[----:B------:R0:W-:Y:S01]  /*68e0*/  STL.64 [R1+0x5b0], R8 ;  /* 0x0005b00801007387 */ /* 0x0001e20000100a00 */
[----:B---3--:R-:W-:-:S03]  /*68f0*/  IADD3 R14, P4, R7, R26, RZ ;  /* 0x0000001a070e7210 */ /* 0x008fc60007f9e0ff */
[----:B------:R3:W-:Y:S01]  /*6900*/  STL.64 [R1+0x1f38], R4 ;  /* 0x001f380401007387 */ /* 0x0007e20000100a00 */
[-C--:B------:R-:W-:Y:S02]  /*6910*/  LEA.HI.X.SX32 R29, R0, R27.reuse, 0x1, P1 ;  /* 0x0000001b001d7211 */ /* 0x080fe400008f0eff */
[-C--:B------:R-:W-:Y:S02]  /*6920*/  LEA.HI.X.SX32 R15, R20, R27.reuse, 0x1, P4 ;  /* 0x0000001b140f7211 */ /* 0x080fe400020f0eff */
[-C--:B----4-:R-:W-:Y:S01]  /*6930*/  IADD3 R6, P4, R22, R26.reuse, RZ ;  /* 0x0000001a16067210 */ /* 0x090fe20007f9e0ff */
[----:B------:R-:W-:Y:S01]  /*6940*/  IMAD.MOV.U32 R22, RZ, RZ, c[0x0][0x198] ;  /* 0x00006600ff167624 */ /* 0x000fe200078e00ff */
[-C--:B0-----:R-:W-:Y:S02]  /*6950*/  IADD3 R8, P0, R4, R26.reuse, RZ ;  /* 0x0000001a04087210 */ /* 0x081fe40007f1e0ff */
[----:B---3--:R-:W-:Y:S02]  /*6960*/  IADD3 R4, P1, R19, R26, RZ ;  /* 0x0000001a13047210 */ /* 0x008fe40007f3e0ff */
[----:B------:R-:W-:Y:S01]  /*6970*/  MOV R19, c[0x0][0x198] ;  /* 0x0000660000137a02 */ /* 0x000fe20000000f00 */
[----:B------:R-:W-:Y:S01]  /*6980*/  IMAD R22, R22, 0x19c, RZ ;  /* 0x0000019c16167824 */ /* 0x000fe200078e02ff */
[----:B------:R-:W-:Y:S01]  /*6990*/  LEA.HI.X.SX32 R5, R21, R27, 0x1, P1 ;  /* 0x0000001b15057211 */ /* 0x000fe200008f0eff */
[----:B------:R-:W-:Y:S01]  /*69a0*/  STL.64 [R1+0x598], R28 ;  /* 0x0005981c01007387 */ /* 0x000fe20000100a00 */
[----:B------:R-:W-:Y:S01]  /*69b0*/  MOV R20, c[0x0][0x198] ;  /* 0x0000660000147a02 */ /* 0x000fe20000000f00 */
[----:B------:R-:W-:-:S02]  /*69c0*/  IMAD R19, R19, 0xc3, RZ ;  /* 0x000000c313137824 */ /* 0x000fc400078e02ff */
[----:B------:R-:W-:Y:S01]  /*69d0*/  STL.64 [R1+0x590], R14 ;  /* 0x0005900e01007387 */ /* 0x000fe20000100a00 */
[----:B------:R-:W-:-:S03]  /*69e0*/  IMAD.MOV.U32 R21, RZ, RZ, c[0x0][0x198] ;  /* 0x00006600ff157624 */ /* 0x000fc600078e00ff */
[----:B------:R0:W-:Y:S01]  /*69f0*/  STL.64 [R1+0x560], R4 ;  /* 0x0005600401007387 */ /* 0x0001e20000100a00 */
[----:B------:R-:W-:Y:S01]  /*6a00*/  LEA.HI.X.SX32 R9, R19, R27, 0x1, P0 ;  /* 0x0000001b13097211 */ /* 0x000fe200000f0eff */
[----:B------:R-:W-:Y:S02]  /*6a10*/  IMAD R20, R20, 0x196, RZ ;  /* 0x0000019614147824 */ /* 0x000fe400078e02ff */
[----:B------:R-:W-:Y:S02]  /*6a20*/  IMAD R21, R21, 0xc7, RZ ;  /* 0x000000c715157824 */ /* 0x000fe400078e02ff */
[----:B------:R3:W-:Y:S01]  /*6a30*/  STL.64 [R1+0x578], R8 ;  /* 0x0005780801007387 */ /* 0x0007e20000100a00 */
[-C--:B0-----:R-:W-:Y:S02]  /*6a40*/  IADD3 R4, P1, R22, R26.reuse, RZ ;  /* 0x0000001a16047210 */ /* 0x081fe40007f3e0ff */
[----:B------:R-:W-:Y:S02]  /*6a50*/  MOV R22, c[0x0][0x198] ;  /* 0x0000660000167a02 */ /* 0x000fe40000000f00 */
[----:B------:R-:W-:-:S02]  /*6a60*/  IADD3 R14, P0, R20, R26, RZ ;  /* 0x0000001a140e7210 */ /* 0x000fc40007f1e0ff */
[----:B---3--:R-:W-:Y:S01]  /*6a70*/  MOV R9, c[0x0][0x198] ;  /* 0x0000660000097a02 */ /* 0x008fe20000000f00 */
[----:B------:R-:W-:Y:S01]  /*6a80*/  IMAD R22, R22, 0xcb, RZ ;  /* 0x000000cb16167824 */ /* 0x000fe200078e02ff */
[----:B------:R-:W-:-:S03]  /*6a90*/  LEA.HI.X.SX32 R7, R21, R27, 0x1, P4 ;  /* 0x0000001b15077211 */ /* 0x000fc600020f0eff */
[----:B------:R-:W-:Y:S01]  /*6aa0*/  IMAD R9, R9, 0x19e, RZ ;  /* 0x0000019e09097824 */ /* 0x000fe200078e02ff */
[-C--:B------:R-:W-:Y:S01]  /*6ab0*/  LEA.HI.X.SX32 R15, R22, R27.reuse, 0x1, P0 ;  /* 0x0000001b160f7211 */ /* 0x080fe200000f0eff */
[----:B------:R-:W-:Y:S01]  /*6ac0*/  IMAD.MOV.U32 R22, RZ, RZ, c[0x0][0x198] ;  /* 0x00006600ff167624 */ /* 0x000fe200078e00ff */
[----:B------:R-:W-:Y:S01]  /*6ad0*/  MOV R8, c[0x0][0x198] ;  /* 0x0000660000087a02 */ /* 0x000fe20000000f00 */
[----:B------:R0:W-:Y:S01]  /*6ae0*/  STL.64 [R1+0x558], R6 ;  /* 0x0005580601007387 */ /* 0x0001e20000100a00 */
[----:B------:R-:W-:Y:S01]  /*6af0*/  MOV R19, c[0x0][0x198] ;  /* 0x0000660000137a02 */ /* 0x000fe20000000f00 */
[----:B------:R-:W-:Y:S02]  /*6b00*/  IMAD R22, R22, 0xcf, RZ ;  /* 0x000000cf16167824 */ /* 0x000fe400078e02ff */
[----:B------:R-:W-:Y:S01]  /*6b10*/  IMAD R8, R8, 0x1a6, RZ ;  /* 0x000001a608087824 */ /* 0x000fe200078e02ff */
[----:B------:R-:W-:Y:S01]  /*6b20*/  LEA.HI.X.SX32 R5, R17, R27, 0x1, P1 ;  /* 0x0000001b11057211 */ /* 0x000fe200008f0eff */
[----:B------:R-:W-:Y:S01]  /*6b30*/  IMAD R19, R19, 0x1ac, RZ ;  /* 0x000001ac13137824 */ /* 0x000fe200078e02ff */
[----:B0-----:R-:W-:-:S02]  /*6b40*/  IADD3 R6, P4, R9, R26, RZ ;  /* 0x0000001a09067210 */ /* 0x001fc40007f9e0ff */
[----:B------:R-:W-:Y:S02]  /*6b50*/  STL.64 [R1+0x1f28], R8 ;  /* 0x001f280801007387 */ /* 0x000fe40000100a00 */
[----:B------:R-:W-:Y:S01]  /*6b60*/  LEA.HI.X.SX32 R7, R22, R27, 0x1, P4 ;  /* 0x0000001b16077211 */ /* 0x000fe200020f0eff */
[----:B------:R-:W-:Y:S01]  /*6b70*/  IMAD.MOV.U32 R22, RZ, RZ, c[0x0][0x198] ;  /* 0x00006600ff167624 */ /* 0x000fe200078e00ff */
[----:B------:R-:W-:Y:S01]  /*6b80*/  STL.64 [R1+0x540], R14 ;  /* 0x0005400e01007387 */ /* 0x000fe20000100a00 */
[----:B------:R-:W-:Y:S02]  /*6b90*/  IADD3 R20, P0, R8, R26, RZ ;  /* 0x0000001a08147210 */ /* 0x000fe40007f1e0ff */
[----:B------:R-:W-:Y:S01]  /*6ba0*/  IMAD R22, R22, 0xd3, RZ ;  /* 0x000000d316167824 */ /* 0x000fe200078e02ff */
[----:B------:R0:W-:Y:S01]  /*6bb0*/  STL.64 [R1+0x528], R4 ;  /* 0x0005280401007387 */ /* 0x0001e20000100a00 */
[----:B------:R-:W-:Y:S02]  /*6bc0*/  MOV R29, c[0x0][0x198] ;  /* 0x00006600001d7a02 */ /* 0x000fe40000000f00 */
[----:B------:R-:W-:-:S02]  /*6bd0*/  MOV R28, c[0x0][0x198] ;  /* 0x00006600001c7a02 */ /* 0x000fc40000000f00 */
[-C--:B------:R-:W-:Y:S01]  /*6be0*/  LEA.HI.X.SX32 R21, R22, R27.reuse, 0x1, P0 ;  /* 0x0000001b16157211 */ /* 0x080fe200000f0eff */
[----:B------:R-:W-:Y:S01]  /*6bf0*/  IMAD R29, R29, 0x1ae, RZ ;  /* 0x000001ae1d1d7824 */ /* 0x000fe200078e02ff */
[----:B------:R-:W-:Y:S02]  /*6c00*/  MOV R22, c[0x0][0x198] ;  /* 0x0000660000167a02 */ /* 0x000fe40000000f00 */
[-C--:B0-----:R-:W-:Y:S01]  /*6c10*/  IADD3 R4, P1, R19, R26.reuse, RZ ;  /* 0x0000001a13047210 */ /* 0x081fe20007f3e0ff */
[----:B------:R-:W-:Y:S01]  /*6c20*/  IMAD R28, R28, 0x1b6, RZ ;  /* 0x000001b61c1c7824 */ /* 0x000fe200078e02ff */
[----:B------:R-:W-:Y:S02]  /*6c30*/  MOV R15, c[0x0][0x198] ;  /* 0x00006600000f7a02 */ /* 0x000fe40000000f00 */
[----:B------:R-:W-:Y:S02]  /*6c40*/  LEA.HI.X.SX32 R5, R25, R27, 0x1, P1 ;  /* 0x0000001b19057211 */ /* 0x000fe400008f0eff */
[----:B------:R-:W-:Y:S01]  /*6c50*/  MOV R25, c[0x0][0x198] ;  /* 0x0000660000197a02 */ /* 0x000fe20000000f00 */
[----:B------:R0:W-:Y:S01]  /*6c60*/  STL.64 [R1+0x520], R6 ;  /* 0x0005200601007387 */ /* 0x0001e20000100a00 */
[----:B------:R-:W-:Y:S01]  /*6c70*/  IMAD R15, R15, 0x1bc, RZ ;  /* 0x000001bc0f0f7824 */ /* 0x000fe200078e02ff */
[----:B------:R-:W-:Y:S01]  /*6c80*/  IADD3 R8, P0, R28, R26, RZ ;  /* 0x0000001a1c087210 */ /* 0x000fe20007f1e0ff */
[----:B------:R-:W-:Y:S01]  /*6c90*/  IMAD R22, R22, 0xd7, RZ ;  /* 0x000000d716167824 */ /* 0x000fe200078e02ff */
[----:B------:R-:W-:Y:S01]  /*6ca0*/  MOV R19, c[0x0][0x198] ;  /* 0x0000660000137a02 */ /* 0x000fe20000000f00 */
[----:B------:R-:W-:Y:S01]  /*6cb0*/  IMAD R25, R25, 0xdb, RZ ;  /* 0x000000db19197824 */ /* 0x000fe200078e02ff */
[----:B------:R-:W-:Y:S01]  /*6cc0*/  STL.64 [R1+0x1f20], R28 ;  /* 0x001f201c01007387 */ /* 0x000fe20000100a00 */
[----:B------:R-:W-:-:S03]  /*6cd0*/  IMAD.MOV.U32 R14, RZ, RZ, c[0x0][0x198] ;  /* 0x00006600ff0e7624 */ /* 0x000fc600078e00ff */
[----:B------:R-:W-:Y:S01]  /*6ce0*/  STL.64 [R1+0x508], R20 ;  /* 0x0005081401007387 */ /* 0x000fe20000100a00 */
[----:B0-----:R-:W-:-:S03]  /*6cf0*/  IADD3 R6, P4, R29, R26, RZ ;  /* 0x0000001a1d067210 */ /* 0x001fc60007f9e0ff */
[----:B------:R0:W-:Y:S01]  /*6d00*/  STL.64 [R1+0x4f0], R4 ;  /* 0x0004f00401007387 */ /* 0x0001e20000100a00 */
[-C--:B------:R-:W-:Y:S01]  /*6d10*/  LEA.HI.X.SX32 R9, R25, R27.reuse, 0x1, P0 ;  /* 0x0000001b19097211 */ /* 0x080fe200000f0eff */
[----:B------:R-:W-:Y:S01]  /*6d20*/  IMAD R19, R19, 0x1be, RZ ;  /* 0x000001be13137824 */ /* 0x000fe200078e02ff */
[-C--:B------:R-:W-:Y:S01]  /*6d30*/  LEA.HI.X.SX32 R7, R22, R27.reuse, 0x1, P4 ;  /* 0x0000001b16077211 */ /* 0x080fe200020f0eff */
[----:B------:R-:W-:Y:S02]  /*6d40*/  IMAD.MOV.U32 R25, RZ, RZ, c[0x0][0x198] ;  /* 0x00006600ff197624 */ /* 0x000fe400078e00ff */
[----:B------:R-:W-:Y:S01]  /*6d50*/  IMAD R14, R14, 0x1c6, RZ ;  /* 0x000001c60e0e7824 */ /* 0x000fe200078e02ff */
[-C--:B0-----:R-:W-:Y:S01]  /*6d60*/  IADD3 R4, P1, R15, R26.reuse, RZ ;  /* 0x0000001a0f047210 */ /* 0x081fe20007f3e0ff */
[----:B------:R0:W-:Y:S01]  /*6d70*/  STL.64 [R1+0x4e8], R6 ;  /* 0x0004e80601007387 */ /* 0x0001e20000100a00 */
[----:B------:R-:W-:Y:S02]  /*6d80*/  IMAD R25, R25, 0x1cc, RZ ;  /* 0x000001cc19197824 */ /* 0x000fe400078e02ff */
[----:B------:R-:W-:Y:S01]  /*6d90*/  LEA.HI.X.SX32 R5, R23, R27, 0x1, P1 ;  /* 0x0000001b17057211 */ /* 0x000fe200008f0eff */
[----:B------:R-:W-:Y:S04]  /*6da0*/  STL.64 [R1+0x1f10], R18 ;  /* 0x001f101201007387 */ /* 0x000fe80000100a00 */
[----:B------:R3:W-:Y:S04]  /*6db0*/  STL.64 [R1+0x4d0], R8 ;  /* 0x0004d00801007387 */ /* 0x0007e80000100a00 */
[----:B------:R-:W-:Y:S04]  /*6dc0*/  STL.64 [R1+0x1f18], R14 ;  /* 0x001f180e01007387 */ /* 0x000fe80000100a00 */
[----:B------:R4:W-:Y:S01]  /*6dd0*/  STL.64 [R1+0x4b8], R4 ;  /* 0x0004b80401007387 */ /* 0x0009e20000100a00 */
[----:B------:R-:W-:Y:S01]  /*6de0*/  IMAD.MOV.U32 R23, RZ, RZ, c[0x0][0x198] ;  /* 0x00006600ff177624 */ /* 0x000fe200078e00ff */
[----:B0-----:R-:W-:-:S02]  /*6df0*/  IADD3 R6, P4, R19, R26, RZ ;  /* 0x0000001a13067210 */ /* 0x001fc40007f9e0ff */
[-C--:B---3--:R-:W-:Y:S01]  /*6e00*/  IADD3 R8, P0, R14, R26.reuse, RZ ;  /* 0x0000001a0e087210 */ /* 0x088fe20007f1e0ff */
[----:B------:R-:W-:Y:S01]  /*6e10*/  IMAD R23, R23, 0xdf, RZ ;  /* 0x000000df17177824 */ /* 0x000fe200078e02ff */
[----:B----4-:R-:W-:Y:S02]  /*6e20*/  IADD3 R4, P1, R25, R26, RZ ;  /* 0x0000001a19047210 */ /* 0x010fe40007f3e0ff */
[----:B------:R-:W-:Y:S02]  /*6e30*/  MOV R25, c[0x0][0x198] ;  /* 0x0000660000197a02 */ /* 0x000fe40000000f00 */
[----:B------:R-:W-:-:S03]  /*6e40*/  MOV R17, c[0x0][0x198] ;  /* 0x0000660000117a02 */ /* 0x000fc60000000f00 */
[----:B------:R-:W-:Y:S01]  /*6e50*/  IMAD R25, R25, 0xe3, RZ ;  /* 0x000000e319197824 */ /* 0x000fe200078e02ff */
[----:B------:R-:W-:Y:S01]  /*6e60*/  LEA.HI.X.SX32 R7, R23, R27, 0x1, P4 ;  /* 0x0000001b17077211 */ /* 0x000fe200020f0eff */
[----:B------:R-:W-:-:S03]  /*6e70*/  IMAD R17, R17, 0x1ce, RZ ;  /* 0x000001ce11117824 */ /* 0x000fc600078e02ff */
[----:B------:R-:W-:Y:S02]  /*6e80*/  LEA.HI.X.SX32 R9, R25, R27, 0x1, P0 ;  /* 0x0000001b19097211 */ /* 0x000fe400000f0eff */
        /* <DEDUP_REMOVED lines=8> */
[----:B------:R-:W-:Y:S01]  /*6f10*/  STL.64 [R1+0x1f08], R16 ;  /* 0x001f081001007387 */ /* 0x000fe20000100a00 */
[----:B------:R-:W-:Y:S01]  /*6f20*/  MOV R20, c[0x0][0x198] ;  /* 0x0000660000147a02 */ /* 0x000fe20000000f00 */
[----:B------:R-:W-:Y:S02]  /*6f30*/  IMAD.MOV.U32 R21, RZ, RZ, c[0x0][0x198] ;  /* 0x00006600ff157624 */ /* 0x000fe400078e00ff */
[----:B------:R0:W-:Y:S01]  /*6f40*/  STL.64 [R1+0x498], R8 ;  /* 0x0004980801007387 */ /* 0x0001e20000100a00 */
[----:B------:R-:W-:Y:S01]  /*6f50*/  IMAD R25, R25, 0xeb, RZ ;  /* 0x000000eb19197824 */ /* 0x000fe200078e02ff */
[----:B------:R-:W-:Y:S01]  /*6f60*/  LEA.HI.X.SX32 R5, R24, R27, 0x1, P1 ;  /* 0x0000001b18057211 */ /* 0x000fe200008f0eff */
[----:B------:R-:W-:Y:S02]  /*6f70*/  IMAD R20, R20, 0x1dc, RZ ;  /* 0x000001dc14147824 */ /* 0x000fe400078e02ff */
[----:B------:R-:W-:Y:S01]  /*6f80*/  IMAD R21, R21, 0x1de, RZ ;  /* 0x000001de15157824 */ /* 0x000fe200078e02ff */
[----:B------:R-:W-:Y:S01]  /*6f90*/  STL [R1+0x1f00], R10 ;  /* 0x001f000a01007387 */ /* 0x000fe20000100800 */
[----:B0-----:R-:W-:-:S03]  /*6fa0*/  IADD3 R8, P0, R10, R26, RZ ;  /* 0x0000001a0a087210 */ /* 0x001fc60007f1e0ff */
[----:B------:R-:W-:Y:S01]  /*6fb0*/  STL.64 [R1+0x480], R4 ;  /* 0x0004800401007387 */ /* 0x000fe20000100a00 */
[----:B------:R-:W-:-:S03]  /*6fc0*/  LEA.HI.X.SX32 R9, R25, R27, 0x1, P0 ;  /* 0x0000001b19097211 */ /* 0x000fc600000f0eff */
[----:B------:R-:W-:Y:S04]  /*6fd0*/  STL.64 [R1+0x478], R6 ;  /* 0x0004780601007387 */ /* 0x000fe80000100a00 */
[----:B------:R-:W-:Y:S04]  /*6fe0*/  STL.64 [R1+0x1ef8], R20 ;  /* 0x001ef81401007387 */ /* 0x000fe80000100a00 */
[----:B------:R0:W-:Y:S04]  /*6ff0*/  STL.64 [R1+0x460], R8 ;  /* 0x0004600801007387 */ /* 0x0001e80000100a00 */
[----:B------:R1:W3:Y:S04]  /*7000*/  LDL.64 R14, [R1+0x3b0] ;  /* 0x0003b000010e7983 */ /* 0x0002e80000100a00 */
[----:B------:R1:W4:Y:S04]  /*7010*/  LDL.64 R28, [R1+0x3a8] ;  /* 0x0003a800011c7983 */ /* 0x0003280000100a00 */
[----:B0-----:R1:W5:Y:S04]  /*7020*/  LDL.64 R8, [R1+0x3b8] ;  /* 0x0003b80001087983 */ /* 0x0013680000100a00 */
[----:B------:R1:W2:Y:S01]  /*7030*/  LDL.64 R16, [R1+0x3a0] ;  /* 0x0003a00001107983 */ /* 0x0002a20000100a00 */
[----:B------:R-:W-:-:S02]  /*7040*/  MOV R24, c[0x0][0x198] ;  /* 0x0000660000187a02 */ /* 0x000fc40000000f00 */
[-C--:B------:R-:W-:Y:S02]  /*7050*/  IADD3 R4, P1, R20, R26.reuse, RZ ;  /* 0x0000001a14047210 */ /* 0x080fe40007f3e0ff */
[----:B------:R-:W-:Y:S01]  /*7060*/  MOV R2, c[0x0][0x198] ;  /* 0x0000660000027a02 */ /* 0x000fe20000000f00 */
[----:B------:R-:W-:Y:S01]  /*7070*/  IMAD R24, R24, 0xef, RZ ;  /* 0x000000ef18187824 */ /* 0x000fe200078e02ff */
[----:B------:R-:W-:Y:S02]  /*7080*/  MOV R22, c[0x0][0x198] ;  /* 0x0000660000167a02 */ /* 0x000fe40000000f00 */
[-C--:B------:R-:W-:Y:S02]  /*7090*/  IADD3 R6, P4, R21, R26.reuse, RZ ;  /* 0x0000001a15067210 */ /* 0x080fe40007f9e0ff */
[----:B------:R-:W-:Y:S02]  /*70a0*/  MOV R23, c[0x0][0x198] ;  /* 0x0000660000177a02 */ /* 0x000fe40000000f00 */
[-C--:B------:R-:W-:Y:S01]  /*70b0*/  LEA.HI.X.SX32 R5, R12, R27.reuse, 0x1, P1 ;  /* 0x0000001b0c057211 */ /* 0x080fe200008f0eff */
[----:B------:R-:W-:Y:S01]  /*70c0*/  IMAD R2, R2, 0x1e6, RZ ;  /* 0x000001e602027824 */ /* 0x000fe200078e02ff */
[----:B------:R-:W-:Y:S01]  /*70d0*/  MOV R12, c[0x0][0x198] ;  /* 0x00006600000c7a02 */ /* 0x000fe20000000f00 */
[----:B------:R-:W-:Y:S01]  /*70e0*/  IMAD R22, R22, 0x1ec, RZ ;  /* 0x000001ec16167824 */ /* 0x000fe200078e02ff */
[----:B------:R-:W-:Y:S01]  /*70f0*/  MOV R10, c[0x0][0x198] ;  /* 0x00006600000a7a02 */ /* 0x000fe20000000f00 */
[----:B------:R-:W-:Y:S01]  /*7100*/  IMAD R23, R23, 0x1ee, RZ ;  /* 0x000001ee17177824 */ /* 0x000fe200078e02ff */
[----:B------:R-:W-:Y:S01]  /*7110*/  LEA.HI.X.SX32 R7, R24, R27, 0x1, P4 ;  /* 0x0000001b18077211 */ /* 0x000fe200020f0eff */
[----:B------:R-:W-:Y:S01]  /*7120*/  IMAD.MOV.U32 R24, RZ, RZ, c[0x0][0x198] ;  /* 0x00006600ff187624 */ /* 0x000fe200078e00ff */
[----:B------:R-:W-:Y:S01]  /*7130*/  IADD3 R18, P0, R2, R26, RZ ;  /* 0x0000001a02127210 */ /* 0x000fe20007f1e0ff */
[----:B------:R-:W-:Y:S01]  /*7140*/  IMAD R12, R12, 0xf3, RZ ;  /* 0x000000f30c0c7824 */ /* 0x000fe200078e02ff */
[----:B------:R0:W-:Y:S01]  /*7150*/  STL.64 [R1+0x448], R4 ;  /* 0x0004480401007387 */ /* 0x0001e20000100a00 */
[----:B------:R-:W-:-:S02]  /*7160*/  IMAD R10, R10, 0xf6, RZ ;  /* 0x000000f60a0a7824 */ /* 0x000fc400078e02ff */
[----:B------:R-:W-:Y:S01]  /*7170*/  IMAD R24, R24, 0xf7, RZ ;  /* 0x000000f718187824 */ /* 0x000fe200078e02ff */
[----:B------:R1:W-:Y:S01]  /*7180*/  STL.64 [R1+0x440], R6 ;  /* 0x0004400601007387 */ /* 0x0003e20000100a00 */
[-C--:B------:R-:W-:Y:S02]  /*7190*/  LEA.HI.X.SX32 R19, R12, R27.reuse, 0x1, P0 ;  /* 0x0000001b0c137211 */ /* 0x080fe400000f0eff */
[-C--:B0-----:R-:W-:Y:S02]  /*71a0*/  IADD3 R4, P1, R22, R26.reuse, RZ ;  /* 0x0000001a16047210 */ /* 0x081fe40007f3e0ff */
[----:B-1----:R-:W-:Y:S02]  /*71b0*/  IADD3 R6, P4, R23, R26, RZ ;  /* 0x0000001a17067210 */ /* 0x002fe40007f9e0ff */
[-C--:B------:R-:W-:Y:S02]  /*71c0*/  LEA.HI.X.SX32 R5, R10, R27.reuse, 0x1, P1 ;  /* 0x0000001b0a057211 */ /* 0x080fe400008f0eff */
[----:B------:R-:W-:Y:S01]  /*71d0*/  LEA.HI.X.SX32 R7, R24, R27, 0x1, P4 ;  /* 0x0000001b18077211 */ /* 0x000fe200020f0eff */
[----:B------:R-:W-:Y:S01]  /*71e0*/  IMAD.MOV.U32 R12, RZ, RZ, c[0x0][0x198] ;  /* 0x00006600ff0c7624 */ /* 0x000fe200078e00ff */
[----:B------:R0:W-:Y:S01]  /*71f0*/  STL.64 [R1+0x420], R18 ;  /* 0x0004201201007387 */ /* 0x0001e20000100a00 */
[----:B------:R-:W-:-:S03]  /*7200*/  IMAD.MOV.U32 R25, RZ, RZ, c[0x0][0x198] ;  /* 0x00006600ff197624 */ /* 0x000fc600078e00ff */
[----:B------:R-:W-:Y:S01]  /*7210*/  STL.64 [R1+0x410], R4 ;  /* 0x0004100401007387 */ /* 0x000fe20000100a00 */
[----:B------:R-:W-:-:S03]  /*7220*/  IMAD R12, R12, 0x1fc, RZ ;  /* 0x000001fc0c0c7824 */ /* 0x000fc600078e02ff */
[----:B------:R1:W-:Y:S01]  /*7230*/  STL.64 [R1+0x408], R6 ;  /* 0x0004080601007387 */ /* 0x0003e20000100a00 */
[----:B------:R-:W-:-:S05]  /*7240*/  IMAD R25, R25, 0x1f6, RZ ;  /* 0x000001f619197824 */ /* 0x000fca00078e02ff */
[-C--:B0-----:R-:W-:Y:S02]  /*7250*/  IADD3 R18, P0, R25, R26.reuse, RZ ;  /* 0x0000001a19127210 */ /* 0x081fe40007f1e0ff */
[----:B-1----:R-:W-:Y:S02]  /*7260*/  MOV R6, c[0x0][0x198] ;  /* 0x0000660000067a02 */ /* 0x002fe40000000f00 */
[----:B------:R-:W-:-:S03]  /*7270*/  IADD3 R4, P1, R12, R26, RZ ;  /* 0x0000001a0c047210 */ /* 0x000fc60007f3e0ff */
[----:B------:R-:W-:Y:S01]  /*7280*/  IMAD R6, R6, 0xfb, RZ ;  /* 0x000000fb06067824 */ /* 0x000fe200078e02ff */
[-C--:B------:R-:W-:Y:S02]  /*7290*/  LEA.HI.X.SX32 R5, R11, R27.reuse, 0x1, P1 ;  /* 0x0000001b0b057211 */ /* 0x080fe400008f0eff */
[----:B------:R-:W-:Y:S02]  /*72a0*/  MOV R11, c[0x0][0x198] ;  /* 0x00006600000b7a02 */ /* 0x000fe40000000f00 */
[----:B------:R-:W-:Y:S02]  /*72b0*/  LEA.HI.X.SX32 R19, R6, R27, 0x1, P0 ;  /* 0x0000001b06137211 */ /* 0x000fe400000f0eff */
[----:B------:R-:W-:Y:S01]  /*72c0*/  MOV R0, c[0x0][0x198] ;  /* 0x0000660000007a02 */ /* 0x000fe20000000f00 */
[----:B------:R-:W-:Y:S02]  /*72d0*/  IMAD R11, R11, 0x103, RZ ;  /* 0x000001030b0b7824 */ /* 0x000fe400078e02ff */
[----:B------:R-:W-:Y:S02]  /*72e0*/  STL.64 [R1+0x3f0], R18 ;  /* 0x0003f01201007387 */ /* 0x000fe40000100a00 */
[----:B------:R-:W-:-:S02]  /*72f0*/  IMAD R0, R0, 0x1fe, RZ ;  /* 0x000001fe00007824 */ /* 0x000fc400078e02ff */
[----:B------:R0:W-:Y:S03]  /*7300*/  STL.64 [R1+0x3e0], R4 ;  /* 0x0003e00401007387 */ /* 0x0001e60000100a00 */
[----:B------:R-:W-:Y:S02]  /*7310*/  IADD3 R20, P4, R0, R26, RZ ;  /* 0x0000001a00147210 */ /* 0x000fe40007f9e0ff */
[----:B0-----:R-:W-:-:S05]  /*7320*/  MOV R4, c[0x0][0x198] ;  /* 0x0000660000047a02 */ /* 0x001fca0000000f00 */
[----:B------:R-:W-:-:S05]  /*7330*/  IMAD R4, R4, 0xff, RZ ;  /* 0x000000ff04047824 */ /* 0x000fca00078e02ff */
[----:B------:R-:W-:Y:S02]  /*7340*/  LEA.HI.X.SX32 R21, R4, R27, 0x1, P4 ;  /* 0x0000001b04157211 */ /* 0x000fe400020f0eff */
[----:B------:R-:W-:-:S03]  /*7350*/  MOV R7, c[0x0][0x198] ;  /* 0x0000660000077a02 */ /* 0x000fc60000000f00 */
[----:B------:R-:W-:Y:S02]  /*7360*/  STL.64 [R1+0x3d8], R20 ;  /* 0x0003d81401007387 */ /* 0x000fe40000100a00 */
[----:B------:R-:W-:-:S05]  /*7370*/  IMAD R7, R7, 0x20e, RZ ;  /* 0x0000020e07077824 */ /* 0x000fca00078e02ff */
[----:B------:R-:W-:Y:S01]  /*7380*/  IADD3 R6, P0, R7, R26, RZ ;  /* 0x0000001a07067210 */ /* 0x000fe20007f1e0ff */
[----:B------:R-:W-:Y:S02]  /*7390*/  IMAD.MOV.U32 R24, RZ, RZ, c[0x0][0x198] ;  /* 0x00006600ff187624 */ /* 0x000fe400078e00ff */
[----:B------:R-:W-:Y:S02]  /*73a0*/  IMAD.MOV.U32 R5, RZ, RZ, c[0x0][0x198] ;  /* 0x00006600ff057624 */ /* 0x000fe400078e00ff */
[----:B------:R-:W-:Y:S02]  /*73b0*/  IMAD R24, R24, 0x216, RZ ;  /* 0x0000021618187824 */ /* 0x000fe400078e02ff */
[----:B------:R-:W-:-:S03]  /*73c0*/  IMAD R5, R5, 0x218, RZ ;  /* 0x0000021805057824 */ /* 0x000fc600078e02ff */
[-C--:B------:R-:W-:Y:S02]  /*73d0*/  IADD3 R18, P1, R24, R26.reuse, RZ ;  /* 0x0000001a18127210 */ /* 0x080fe40007f3e0ff */
[----:B------:R-:W-:Y:S02]  /*73e0*/  IADD3 R4, P4, R5, R26, RZ ;  /* 0x0000001a05047210 */ /* 0x000fe40007f9e0ff */
[----:B------:R-:W-:-:S05]  /*73f0*/  MOV R24, c[0x0][0x198] ;  /* 0x0000660000187a02 */ /* 0x000fca0000000f00 */
[----:B------:R-:W-:Y:S01]  /*7400*/  IMAD R24, R24, 0x21a, RZ ;  /* 0x0000021a18187824 */ /* 0x000fe200078e02ff */
[----:B-----5:R-:W-:Y:S02]  /*7410*/  MOV R8, c[0x0][0x198] ;  /* 0x0000660000087a02 */ /* 0x020fe40000000f00 */
[----:B------:R-:W-:Y:S01]  /*7420*/  LEA.HI.X.SX32 R9, R11, R27, 0x1, P2 ;  /* 0x0000001b0b097211 */ /* 0x000fe200010f0eff */
[----:B------:R-:W-:Y:S02]  /*7430*/  IMAD.MOV.U32 R11, RZ, RZ, c[0x0][0x198] ;  /* 0x00006600ff0b7624 */ /* 0x000fe400078e00ff */
[----:B------:R-:W-:Y:S02]  /*7440*/  IMAD R8, R8, 0x104, RZ ;  /* 0x0000010408087824 */ /* 0x000fe400078e02ff */
[----:B------:R-:W-:-:S03]  /*7450*/  IMAD R11, R11, 0x105, RZ ;  /* 0x000001050b0b7824 */ /* 0x000fc600078e02ff */
[-C--:B---3--:R-:W-:Y:S02]  /*7460*/  LEA.HI.X.SX32 R15, R8, R27.reuse, 0x1, P3 ;  /* 0x0000001b080f7211 */ /* 0x088fe400018f0eff */
[----:B----4-:R-:W-:Y:S01]  /*7470*/  LEA.HI.X.SX32 R29, R11, R27, 0x1, P5 ;  /* 0x0000001b0b1d7211 */ /* 0x010fe200028f0eff */
[----:B------:R-:W-:Y:S01]  /*7480*/  STL [R1+0x3bc], R9 ;  /* 0x0003bc0901007387 */ /* 0x000fe20000100800 */
[----:B------:R-:W-:-:S03]  /*7490*/  IMAD.MOV.U32 R28, RZ, RZ, c[0x0][0x198] ;  /* 0x00006600ff1c7624 */ /* 0x000fc600078e00ff */
[----:B------:R-:W-:Y:S04]  /*74a0*/  STL [R1+0x3b4], R15 ;  /* 0x0003b40f01007387 */ /* 0x000fe80000100800 */
[----:B------:R0:W-:Y:S01]  /*74b0*/  STL [R1+0x3ac], R29 ;  /* 0x0003ac1d01007387 */ /* 0x0001e20000100800 */
[----:B------:R-:W-:Y:S01]  /*74c0*/  IMAD R28, R28, 0x106, RZ ;  /* 0x000001061c1c7824 */ /* 0x000fe200078e02ff */
[----:B0-----:R-:W-:-:S05]  /*74d0*/  MOV R29, c[0x0][0x198] ;  /* 0x00006600001d7a02 */ /* 0x001fca0000000f00 */
[----:B------:R-:W-:Y:S01]  /*74e0*/  IMAD R29, R29, 0x107, RZ ;  /* 0x000001071d1d7824 */ /* 0x000fe200078e02ff */
[----:B--2---:R-:W-:-:S04]  /*74f0*/  LEA.HI.X.SX32 R17, R28, R27, 0x1, P6 ;  /* 0x0000001b1c117211 */ /* 0x004fc800030f0eff */
[----:B------:R-:W-:Y:S01]  /*7500*/  LEA.HI.X.SX32 R7, R29, R27, 0x1, P0 ;  /* 0x0000001b1d077211 */ /* 0x000fe200000f0eff */
[----:B------:R-:W-:Y:S01]  /*7510*/  STL [R1+0x3a4], R17 ;  /* 0x0003a41101007387 */ /* 0x000fe20000100800 */
[----:B------:R-:W-:-:S03]  /*7520*/  MOV R29, c[0x0][0x198] ;  /* 0x00006600001d7a02 */ /* 0x000fc60000000f00 */
[----:B------:R0:W-:Y:S02]  /*7530*/  STL.64 [R1+0x398], R6 ;  /* 0x0003980601007387 */ /* 0x0001e40000100a00 */
[----:B------:R-:W-:Y:S01]  /*7540*/  IMAD R29, R29, 0x10c, RZ ;  /* 0x0000010c1d1d7824 */ /* 0x000fe200078e02ff */
[----:B0-----:R-:W-:-:S05]  /*7550*/  MOV R6, c[0x0][0x198] ;  /* 0x0000660000067a02 */ /* 0x001fca0000000f00 */
[----:B------:R-:W-:Y:S01]  /*7560*/  IMAD R6, R6, 0x10b, RZ ;  /* 0x0000010b06067824 */ /* 0x000fe200078e02ff */
[----:B------:R-:W-:Y:S02]  /*7570*/  MOV R9, c[0x0][0x198] ;  /* 0x0000660000097a02 */ /* 0x000fe40000000f00 */
[-C--:B------:R-:W-:Y:S02]  /*7580*/  LEA.HI.X.SX32 R5, R29, R27.reuse, 0x1, P4 ;  /* 0x0000001b1d057211 */ /* 0x080fe400020f0eff */
[----:B------:R-:W-:Y:S01]  /*7590*/  LEA.HI.X.SX32 R19, R6, R27, 0x1, P1 ;  /* 0x0000001b06137211 */ /* 0x000fe200008f0eff */
[----:B------:R-:W-:Y:S02]  /*75a0*/  IMAD R9, R9, 0x21c, RZ ;  /* 0x0000021c09097824 */ /* 0x000fe400078e02ff */
[----:B------:R-:W-:Y:S02]  /*75b0*/  IMAD.MOV.U32 R29, RZ, RZ, c[0x0][0x198] ;  /* 0x00006600ff1d7624 */ /* 0x000fe400078e00ff */
[----:B------:R-:W-:Y:S04]  /*75c0*/  STL.64 [R1+0x378], R18 ;  /* 0x0003781201007387 */ /* 0x000fe80000100a00 */
[----:B------:R0:W-:Y:S01]  /*75d0*/  STL.64 [R1+0x370], R4 ;  /* 0x0003700401007387 */ /* 0x0001e20000100a00 */
[----:B------:R-:W-:Y:S01]  /*75e0*/  IMAD R29, R29, 0x10e, RZ ;  /* 0x0000010e1d1d7824 */ /* 0x000fe200078e02ff */
[----:B------:R-:W-:-:S02]  /*75f0*/  IADD3 R20, P2, R24, R26, RZ ;  /* 0x0000001a18147210 */ /* 0x000fc40007f5e0ff */
[----:B------:R-:W-:Y:S02]  /*7600*/  IADD3 R8, P3, R9, R26, RZ ;  /* 0x0000001a09087210 */ /* 0x000fe40007f7e0ff */
[----:B------:R-:W-:Y:S02]  /*7610*/  MOV R24, c[0x0][0x198] ;  /* 0x0000660000187a02 */ /* 0x000fe40000000f00 */
[----:B------:R-:W-:Y:S02]  /*7620*/  MOV R11, c[0x0][0x198] ;  /* 0x00006600000b7a02 */ /* 0x000fe40000000f00 */
[----:B0-----:R-:W-:Y:S02]  /*7630*/  MOV R4, c[0x0][0x198] ;  /* 0x0000660000047a02 */ /* 0x001fe40000000f00 */
[----:B------:R-:W-:-:S03]  /*7640*/  LEA.HI.X.SX32 R9, R29, R27, 0x1, P3 ;  /* 0x0000001b1d097211 */ /* 0x000fc600018f0eff */
[----:B------:R-:W-:Y:S01]  /*7650*/  IMAD R4, R4, 0x10d, RZ ;  /* 0x0000010d04047824 */ /* 0x000fe200078e02ff */
[----:B------:R-:W-:Y:S01]  /*7660*/  MOV R29, c[0x0][0x198] ;  /* 0x00006600001d7a02 */ /* 0x000fe20000000f00 */
[----:B------:R-:W-:Y:S02]  /*7670*/  IMAD R24, R24, 0x21e, RZ ;  /* 0x0000021e18187824 */ /* 0x000fe400078e02ff */
[----:B------:R-:W-:Y:S01]  /*7680*/  IMAD R11, R11, 0x226, RZ ;  /* 0x000002260b0b7824 */ /* 0x000fe200078e02ff */
[----:B------:R-:W-:Y:S01]  /*7690*/  LEA.HI.X.SX32 R21, R4, R27, 0x1, P2 ;  /* 0x0000001b04157211 */ /* 0x000fe200010f0eff */
[----:B------:R-:W-:Y:S01]  /*76a0*/  IMAD R29, R29, 0x113, RZ ;  /* 0x000001131d1d7824 */ /* 0x000fe200078e02ff */
[-C--:B------:R-:W-:Y:S01]  /*76b0*/  IADD3 R14, P5, R24, R26.reuse, RZ ;  /* 0x0000001a180e7210 */ /* 0x080fe20007fbe0ff */
[----:B------:R-:W-:Y:S01]  /*76c0*/  IMAD.MOV.U32 R24, RZ, RZ, c[0x0][0x198] ;  /* 0x00006600ff187624 */ /* 0x000fe200078e00ff */
[----:B------:R-:W-:Y:S01]  /*76d0*/  IADD3 R10, P6, R11, R26, RZ ;  /* 0x0000001a0b0a7210 */ /* 0x000fe20007fde0ff */
[----:B------:R-:W-:Y:S01]  /*76e0*/  STL.64 [R1+0xbd0], R20 ;  /* 0x000bd01401007387 */ /* 0x000fe20000100a00 */
[----:B------:R-:W-:Y:S01]  /*76f0*/  IMAD.MOV.U32 R7, RZ, RZ, c[0x0][0x198] ;  /* 0x00006600ff077624 */ /* 0x000fe200078e00ff */
[----:B------:R-:W-:-:S02]  /*7700*/  MOV R28, c[0x0][0x198] ;  /* 0x00006600001c7a02 */ /* 0x000fc40000000f00 */
[----:B------:R0:W-:Y:S01]  /*7710*/  STL.64 [R1+0xbd8], R8 ;  /* 0x000bd80801007387 */ /* 0x0001e20000100a00 */
[----:B------:R-:W-:Y:S01]  /*7720*/  LEA.HI.X.SX32 R11, R29, R27, 0x1, P6 ;  /* 0x0000001b1d0b7211 */ /* 0x000fe200030f0eff */
[----:B------:R-:W-:Y:S01]  /*7730*/  IMAD R24, R24, 0x228, RZ ;  /* 0x0000022818187824 */ /* 0x000fe200078e02ff */
[----:B------:R-:W-:Y:S01]  /*7740*/  MOV R29, c[0x0][0x198] ;  /* 0x00006600001d7a02 */ /* 0x000fe20000000f00 */
[----:B------:R-:W-:Y:S02]  /*7750*/  IMAD R7, R7, 0x22a, RZ ;  /* 0x0000022a07077824 */ /* 0x000fe400078e02ff */
[----:B------:R-:W-:Y:S02]  /*7760*/  IMAD R28, R28, 0x114, RZ ;  /* 0x000001141c1c7824 */ /* 0x000fe400078e02ff */
[----:B0-----:R-:W-:Y:S01]  /*7770*/  IMAD.MOV.U32 R8, RZ, RZ, c[0x0][0x198] ;  /* 0x00006600ff087624 */ /* 0x001fe200078e00ff */
[----:B------:R-:W-:-:S03]  /*7780*/  IADD3 R16, P0, R24, R26, RZ ;  /* 0x0000001a18107210 */ /* 0x000fc60007f1e0ff */
[----:B------:R-:W-:Y:S01]  /*7790*/  IMAD R8, R8, 0x10f, RZ ;  /* 0x0000010f08087824 */ /* 0x000fe200078e02ff */
[----:B------:R-:W-:Y:S01]  /*77a0*/  IADD3 R6, P1, R7, R26, RZ ;  /* 0x0000001a07067210 */ /* 0x000fe20007f3e0ff */
[----:B------:R-:W-:Y:S01]  /*77b0*/  IMAD R29, R29, 0x115, RZ ;  /* 0x000001151d1d7824 */ /* 0x000fe200078e02ff */
[-C--:B------:R-:W-:Y:S02]  /*77c0*/  LEA.HI.X.SX32 R17, R28, R27.reuse, 0x1, P0 ;  /* 0x0000001b1c117211 */ /* 0x080fe400000f0eff */
[-C--:B------:R-:W-:Y:S02]  /*77d0*/  LEA.HI.X.SX32 R15, R8, R27.reuse, 0x1, P5 ;  /* 0x0000001b080f7211 */ /* 0x080fe400028f0eff */
[----:B------:R-:W-:Y:S02]  /*77e0*/  LEA.HI.X.SX32 R7, R29, R27, 0x1, P1 ;  /* 0x0000001b1d077211 */ /* 0x000fe400008f0eff */
[----:B------:R-:W-:Y:S01]  /*77f0*/  MOV R24, c[0x0][0x198] ;  /* 0x0000660000187a02 */ /* 0x000fe20000000f00 */
[----:B------:R-:W-:Y:S01]  /*7800*/  STL.64 [R1+0xbe0], R14 ;  /* 0x000be00e01007387 */ /* 0x000fe20000100a00 */
[----:B------:R-:W-:-:S03]  /*7810*/  MOV R5, c[0x0][0x198] ;  /* 0x0000660000057a02 */ /* 0x000fc60000000f00 */
[----:B------:R-:W-:Y:S01]  /*7820*/  STL.64 [R1+0x350], R10 ;  /* 0x0003500a01007387 */ /* 0x000fe20000100a00 */
[----:B------:R-:W-:-:S03]  /*7830*/  IMAD R24, R24, 0x22c, RZ ;  /* 0x0000022c18187824 */ /* 0x000fc600078e02ff */
[----:B------:R-:W-:Y:S01]  /*7840*/  STL.64 [R1+0xbe8], R16 ;  /* 0x000be81001007387 */ /* 0x000fe20000100a00 */
[----:B------:R-:W-:-:S03]  /*7850*/  IMAD R5, R5, 0x22e, RZ ;  /* 0x0000022e05057824 */ /* 0x000fc600078e02ff */
[----:B------:R0:W-:Y:S01]  /*7860*/  STL.64 [R1+0xcd8], R6 ;  /* 0x000cd80601007387 */ /* 0x0001e20000100a00 */
[----:B------:R-:W-:Y:S01]  /*7870*/  IMAD.MOV.U32 R29, RZ, RZ, c[0x0][0x198] ;  /* 0x00006600ff1d7624 */ /* 0x000fe200078e00ff */
[-C--:B------:R-:W-:Y:S02]  /*7880*/  IADD3 R18, P4, R24, R26.reuse, RZ ;  /* 0x0000001a18127210 */ /* 0x080fe40007f9e0ff */
[----:B------:R-:W-:Y:S01]  /*7890*/  IADD3 R4, P2, R5, R26, RZ ;  /* 0x0000001a05047210 */ /* 0x000fe20007f5e0ff */
[----:B------:R-:W-:Y:S01]  /*78a0*/  IMAD R29, R29, 0x117, RZ ;  /* 0x000001171d1d7824 */ /* 0x000fe200078e02ff */
[----:B0-----:R-:W-:-:S05]  /*78b0*/  MOV R6, c[0x0][0x198] ;  /* 0x0000660000067a02 */ /* 0x001fca0000000f00 */
[----:B------:R-:W-:Y:S01]  /*78c0*/  IMAD R6, R6, 0x116, RZ ;  /* 0x0000011606067824 */ /* 0x000fe200078e02ff */
[----:B------:R-:W-:Y:S02]  /*78d0*/  MOV R24, c[0x0][0x198] ;  /* 0x0000660000187a02 */ /* 0x000fe40000000f00 */
[----:B------:R-:W-:Y:S02]  /*78e0*/  MOV R9, c[0x0][0x198] ;  /* 0x0000660000097a02 */ /* 0x000fe40000000f00 */
[-C--:B------:R-:W-:Y:S02]  /*78f0*/  LEA.HI.X.SX32 R19, R6, R27.reuse, 0x1, P4 ;  /* 0x0000001b06137211 */ /* 0x080fe400020f0eff */
[----:B------:R-:W-:Y:S01]  /*7900*/  LEA.HI.X.SX32 R5, R29, R27, 0x1, P2 ;  /* 0x0000001b1d057211 */ /* 0x000fe200010f0eff */
[----:B------:R-:W-:Y:S01]  /*7910*/  IMAD R24, R24, 0x236, RZ ;  /* 0x0000023618187824 */ /* 0x000fe200078e02ff */
[----:B------:R-:W-:Y:S01]  /*7920*/  MOV R29, c[0x0][0x198] ;  /* 0x00006600001d7a02 */ /* 0x000fe20000000f00 */
[----:B------:R-:W-:Y:S01]  /*7930*/  STL.64 [R1+0xce0], R18 ;  /* 0x000ce01201007387 */ /* 0x000fe20000100a00 */
[----:B------:R-:W-:-:S03]  /*7940*/  IMAD R9, R9, 0x238, RZ ;  /* 0x0000023809097824 */ /* 0x000fc600078e02ff */
[----:B------:R0:W-:Y:S01]  /*7950*/  STL.64 [R1+0xce8], R4 ;  /* 0x000ce80401007387 */ /* 0x0001e20000100a00 */
[-C--:B------:R-:W-:Y:S01]  /*7960*/  IADD3 R20, P3, R24, R26.reuse, RZ ;  /* 0x0000001a18147210 */ /* 0x080fe20007f7e0ff */
[----:B------:R-:W-:Y:S01]  /*7970*/  IMAD R29, R29, 0x11c, RZ ;  /* 0x0000011c1d1d7824 */ /* 0x000fe200078e02ff */
[----:B------:R-:W-:Y:S01]  /*7980*/  IADD3 R8, P5, R9, R26, RZ ;  /* 0x0000001a09087210 */ /* 0x000fe20007fbe0ff */
[----:B------:R-:W-:Y:S02]  /*7990*/  IMAD.MOV.U32 R24, RZ, RZ, c[0x0][0x198] ;  /* 0x00006600ff187624 */ /* 0x000fe400078e00ff */
[----:B------:R-:W-:Y:S02]  /*79a0*/  IMAD.MOV.U32 R11, RZ, RZ, c[0x0][0x198] ;  /* 0x00006600ff0b7624 */ /* 0x000fe400078e00ff */
[----:B0-----:R-:W-:-:S04]  /*79b0*/  IMAD.MOV.U32 R4, RZ, RZ, c[0x0][0x198] ;  /* 0x00006600ff047624 */ /* 0x001fc800078e00ff */
[----:B------:R-:W-:Y:S01]  /*79c0*/  IMAD R4, R4, 0x11b, RZ ;  /* 0x0000011b04047824 */ /* 0x000fe200078e02ff */
[-C--:B------:R-:W-:Y:S01]  /*79d0*/  LEA.HI.X.SX32 R9, R29, R27.reuse, 0x1, P5 ;  /* 0x0000001b1d097211 */ /* 0x080fe200028f0eff */
[----:B------:R-:W-:Y:S01]  /*79e0*/  IMAD R24, R24, 0x23a, RZ ;  /* 0x0000023a18187824 */ /* 0x000fe200078e02ff */
[----:B------:R-:W-:Y:S01]  /*79f0*/  MOV R29, c[0x0][0x198] ;  /* 0x00006600001d7a02 */ /* 0x000fe20000000f00 */
[----:B------:R-:W-:Y:S01]  /*7a00*/  IMAD R11, R11, 0x23c, RZ ;  /* 0x0000023c0b0b7824 */ /* 0x000fe200078e02ff */
[----:B------:R-:W-:Y:S02]  /*7a10*/  LEA.HI.X.SX32 R21, R4, R27, 0x1, P3 ;  /* 0x0000001b04157211 */ /* 0x000fe400018f0eff */
[-C--:B------:R-:W-:Y:S01]  /*7a20*/  IADD3 R14, P6, R24, R26.reuse, RZ ;  /* 0x0000001a180e7210 */ /* 0x080fe20007fde0ff */
[----:B------:R-:W-:Y:S01]  /*7a30*/  IMAD R29, R29, 0x11e, RZ ;  /* 0x0000011e1d1d7824 */ /* 0x000fe200078e02ff */
[----:B------:R-:W-:Y:S01]  /*7a40*/  MOV R24, c[0x0][0x198] ;  /* 0x0000660000187a02 */ /* 0x000fe20000000f00 */
[----:B------:R-:W-:Y:S01]  /*7a50*/  STL.64 [R1+0x330], R20 ;  /* 0x0003301401007387 */ /* 0x000fe20000100a00 */
[----:B------:R-:W-:-:S02]  /*7a60*/  IADD3 R10, P0, R11, R26, RZ ;  /* 0x0000001a0b0a7210 */ /* 0x000fc40007f1e0ff */
[----:B------:R-:W-:Y:S01]  /*7a70*/  MOV R7, c[0x0][0x198] ;  /* 0x0000660000077a02 */ /* 0x000fe20000000f00 */
[----:B------:R0:W-:Y:S01]  /*7a80*/  STL.64 [R1+0xbf0], R8 ;  /* 0x000bf00801007387 */ /* 0x0001e20000100a00 */
[----:B------:R-:W-:Y:S01]  /*7a90*/  MOV R28, c[0x0][0x198] ;  /* 0x00006600001c7a02 */ /* 0x000fe20000000f00 */
[----:B------:R-:W-:Y:S01]  /*7aa0*/  IMAD R24, R24, 0x23e, RZ ;  /* 0x0000023e18187824 */ /* 0x000fe200078e02ff */
[----:B------:R-:W-:Y:S01]  /*7ab0*/  LEA.HI.X.SX32 R11, R29, R27, 0x1, P0 ;  /* 0x0000001b1d0b7211 */ /* 0x000fe200000f0eff */
[----:B------:R-:W-:Y:S02]  /*7ac0*/  IMAD R7, R7, 0x246, RZ ;  /* 0x0000024607077824 */ /* 0x000fe400078e02ff */
[----:B------:R-:W-:Y:S01]  /*7ad0*/  IMAD.MOV.U32 R29, RZ, RZ, c[0x0][0x198] ;  /* 0x00006600ff1d7624 */ /* 0x000fe200078e00ff */
[----:B0-----:R-:W-:Y:S01]  /*7ae0*/  MOV R8, c[0x0][0x198] ;  /* 0x0000660000087a02 */ /* 0x001fe20000000f00 */
[----:B------:R-:W-:Y:S01]  /*7af0*/  IMAD R28, R28, 0x11f, RZ ;  /* 0x0000011f1c1c7824 */ /* 0x000fe200078e02ff */
        /* <DEDUP_REMOVED lines=11> */
[----:B------:R-:W-:Y:S01]  /*7bb0*/  IMAD R24, R24, 0x248, RZ ;  /* 0x0000024818187824 */ /* 0x000fe200078e02ff */
[----:B------:R-:W-:Y:S02]  /*7bc0*/  MOV R29, c[0x0][0x198] ;  /* 0x00006600001d7a02 */ /* 0x000fe40000000f00 */
[----:B------:R-:W-:Y:S01]  /*7bd0*/  STL.64 [R1+0xde0], R16 ;  /* 0x000de01001007387 */ /* 0x000fe20000100a00 */
[----:B------:R-:W-:-:S03]  /*7be0*/  IMAD R5, R5, 0x24a, RZ ;  /* 0x0000024a05057824 */ /* 0x000fc600078e02ff */
[----:B------:R0:W-:Y:S01]  /*7bf0*/  STL.64 [R1+0x310], R6 ;  /* 0x0003100601007387 */ /* 0x0001e20000100a00 */
[-C--:B------:R-:W-:Y:S01]  /*7c00*/  IADD3 R18, P2, R24, R26.reuse, RZ ;  /* 0x0000001a18127210 */ /* 0x080fe20007f5e0ff */
[----:B------:R-:W-:Y:S01]  /*7c10*/  IMAD R29, R29, 0x125, RZ ;  /* 0x000001251d1d7824 */ /* 0x000fe200078e02ff */
[----:B------:R-:W-:Y:S01]  /*7c20*/  IADD3 R4, P3, R5, R26, RZ ;  /* 0x0000001a05047210 */ /* 0x000fe20007f7e0ff */
[----:B0-----:R-:W-:-:S04]  /*7c30*/  IMAD.MOV.U32 R6, RZ, RZ, c[0x0][0x198] ;  /* 0x00006600ff067624 */ /* 0x001fc800078e00ff */
[----:B------:R-:W-:Y:S01]  /*7c40*/  IMAD R6, R6, 0x124, RZ ;  /* 0x0000012406067824 */ /* 0x000fe200078e02ff */
[----:B------:R-:W-:Y:S01]  /*7c50*/  LEA.HI.X.SX32 R5, R29, R27, 0x1, P3 ;  /* 0x0000001b1d057211 */ /* 0x000fe200018f0eff */
[----:B------:R-:W-:-:S03]  /*7c60*/  IMAD.MOV.U32 R24, RZ, RZ, c[0x0][0x198] ;  /* 0x00006600ff187624 */ /* 0x000fc600078e00ff */
[----:B------:R-:W-:Y:S01]  /*7c70*/  LEA.HI.X.SX32 R19, R6, R27, 0x1, P2 ;  /* 0x0000001b06137211 */ /* 0x000fe200010f0eff */
[----:B------:R-:W-:Y:S01]  /*7c80*/  IMAD.MOV.U32 R9, RZ, RZ, c[0x0][0x198] ;  /* 0x00006600ff097624 */ /* 0x000fe200078e00ff */
[----:B------:R-:W-:Y:S01]  /*7c90*/  MOV R29, c[0x0][0x198] ;  /* 0x00006600001d7a02 */ /* 0x000fe20000000f00 */
[----:B------:R-:W-:Y:S02]  /*7ca0*/  IMAD R24, R24, 0x24c, RZ ;  /* 0x0000024c18187824 */ /* 0x000fe400078e02ff */
[----:B------:R-:W-:Y:S01]  /*7cb0*/  STL.64 [R1+0xbf8], R18 ;  /* 0x000bf81201007387 */ /* 0x000fe20000100a00 */
[----:B------:R-:W-:-:S03]  /*7cc0*/  IMAD R9, R9, 0x24e, RZ ;  /* 0x0000024e09097824 */ /* 0x000fc600078e02ff */
[----:B------:R0:W-:Y:S01]  /*7cd0*/  STL.64 [R1+0xcf8], R4 ;  /* 0x000cf80401007387 */ /* 0x0001e20000100a00 */
[-C--:B------:R-:W-:Y:S01]  /*7ce0*/  IADD3 R20, P5, R24, R26.reuse, RZ ;  /* 0x0000001a18147210 */ /* 0x080fe20007fbe0ff */
[----:B------:R-:W-:Y:S01]  /*7cf0*/  IMAD R29, R29, 0x127, RZ ;  /* 0x000001271d1d7824 */ /* 0x000fe200078e02ff */
[----:B------:R-:W-:Y:S02]  /*7d00*/  MOV R24, c[0x0][0x198] ;  /* 0x0000660000187a02 */ /* 0x000fe40000000f00 */
[----:B------:R-:W-:Y:S02]  /*7d10*/  IADD3 R8, P6, R9, R26, RZ ;  /* 0x0000001a09087210 */ /* 0x000fe40007fde0ff */
[----:B------:R-:W-:Y:S02]  /*7d20*/  MOV R11, c[0x0][0x198] ;  /* 0x00006600000b7a02 */ /* 0x000fe40000000f00 */
[----:B0-----:R-:W-:Y:S01]  /*7d30*/  MOV R4, c[0x0][0x198] ;  /* 0x0000660000047a02 */ /* 0x001fe20000000f00 */
[----:B------:R-:W-:-:S04]  /*7d40*/  IMAD R24, R24, 0x256, RZ ;  /* 0x0000025618187824 */ /* 0x000fc800078e02ff */
[----:B------:R-:W-:Y:S01]  /*7d50*/  IMAD R4, R4, 0x126, RZ ;  /* 0x0000012604047824 */ /* 0x000fe200078e02ff */
[-C--:B------:R-:W-:Y:S01]  /*7d60*/  LEA.HI.X.SX32 R9, R29, R27.reuse, 0x1, P6 ;  /* 0x0000001b1d097211 */ /* 0x080fe200030f0eff */
[----:B------:R-:W-:Y:S02]  /*7d70*/  IMAD R11, R11, 0x258, RZ ;  /* 0x000002580b0b7824 */ /* 0x000fe400078e02ff */
[----:B------:R-:W-:Y:S01]  /*7d80*/  IMAD.MOV.U32 R29, RZ, RZ, c[0x0][0x198] ;  /* 0x00006600ff1d7624 */ /* 0x000fe200078e00ff */
        /* <DEDUP_REMOVED lines=8> */
[----:B------:R-:W-:Y:S01]  /*7e10*/  LEA.HI.X.SX32 R11, R29, R27, 0x1, P1 ;  /* 0x0000001b1d0b7211 */ /* 0x000fe200008f0eff */
[----:B------:R-:W-:Y:S01]  /*7e20*/  IMAD R24, R24, 0x25a, RZ ;  /* 0x0000025a18187824 */ /* 0x000fe200078e02ff */
[----:B------:R-:W-:Y:S01]  /*7e30*/  MOV R29, c[0x0][0x198] ;  /* 0x00006600001d7a02 */ /* 0x000fe20000000f00 */
[----:B------:R-:W-:Y:S02]  /*7e40*/  IMAD.MOV.U32 R28, RZ, RZ, c[0x0][0x198] ;  /* 0x00006600ff1c7624 */ /* 0x000fe400078e00ff */
[----:B------:R-:W-:Y:S01]  /*7e50*/  IMAD R7, R7, 0x25c, RZ ;  /* 0x0000025c07077824 */ /* 0x000fe200078e02ff */
        /* <DEDUP_REMOVED lines=8> */
[----:B------:R-:W-:Y:S01]  /*7ee0*/  LEA.HI.X.SX32 R7, R29, R27, 0x1, P2 ;  /* 0x0000001b1d077211 */ /* 0x000fe200010f0eff */
[----:B------:R-:W-:Y:S02]  /*7ef0*/  IMAD.MOV.U32 R24, RZ, RZ, c[0x0][0x198] ;  /* 0x00006600ff187624 */ /* 0x000fe400078e00ff */
[----:B------:R-:W-:Y:S01]  /*7f00*/  STL.64 [R1+0x2f0], R14 ;  /* 0x0002f00e01007387 */ /* 0x000fe20000100a00 */
[----:B------:R-:W-:-:S03]  /*7f10*/  IMAD.MOV.U32 R5, RZ, RZ, c[0x0][0x198] ;  /* 0x00006600ff057624 */ /* 0x000fc600078e00ff */
[----:B------:R-:W-:Y:S01]  /*7f20*/  STL.64 [R1+0xc00], R10 ;  /* 0x000c000a01007387 */ /* 0x000fe20000100a00 */
[----:B------:R-:W-:-:S03]  /*7f30*/  IMAD R24, R24, 0x25e, RZ ;  /* 0x0000025e18187824 */ /* 0x000fc600078e02ff */
[----:B------:R-:W-:Y:S01]  /*7f40*/  STL.64 [R1+0xd00], R16 ;  /* 0x000d001001007387 */ /* 0x000fe20000100a00 */
[----:B------:R-:W-:-:S03]  /*7f50*/  MOV R29, c[0x0][0x198] ;  /* 0x00006600001d7a02 */ /* 0x000fc60000000f00 */
[----:B------:R0:W-:Y:S01]  /*7f60*/  STL.64 [R1+0xdf8], R6 ;  /* 0x000df80601007387 */ /* 0x0001e20000100a00 */
[----:B------:R-:W-:Y:S01]  /*7f70*/  IMAD R5, R5, 0x266, RZ ;  /* 0x0000026605057824 */ /* 0x000fe200078e02ff */
[-C--:B------:R-:W-:Y:S01]  /*7f80*/  IADD3 R18, P3, R24, R26.reuse, RZ ;  /* 0x0000001a18127210 */ /* 0x080fe20007f7e0ff */
[----:B------:R-:W-:Y:S01]  /*7f90*/  IMAD R29, R29, 0x133, RZ ;  /* 0x000001331d1d7824 */ /* 0x000fe200078e02ff */
[----:B0-----:R-:W-:Y:S02]  /*7fa0*/  MOV R6, c[0x0][0x198] ;  /* 0x0000660000067a02 */ /* 0x001fe40000000f00 */
[----:B------:R-:W-:-:S03]  /*7fb0*/  IADD3 R4, P5, R5, R26, RZ ;  /* 0x0000001a05047210 */ /* 0x000fc60007fbe0ff */
[----:B------:R-:W-:Y:S01]  /*7fc0*/  IMAD R6, R6, 0x12f, RZ ;  /* 0x0000012f06067824 */ /* 0x000fe200078e02ff */
[----:B------:R-:W-:Y:S02]  /*7fd0*/  MOV R24, c[0x0][0x198] ;  /* 0x0000660000187a02 */ /* 0x000fe40000000f00 */
[----:B------:R-:W-:Y:S02]  /*7fe0*/  MOV R9, c[0x0][0x198] ;  /* 0x0000660000097a02 */ /* 0x000fe40000000f00 */
[-C--:B------:R-:W-:Y:S02]  /*7ff0*/  LEA.HI.X.SX32 R19, R6, R27.reuse, 0x1, P3 ;  /* 0x0000001b06137211 */ /* 0x080fe400018f0eff */
[----:B------:R-:W-:Y:S01]  /*8000*/  LEA.HI.X.SX32 R5, R29, R27, 0x1, P5 ;  /* 0x0000001b1d057211 */ /* 0x000fe200028f0eff */
[----:B------:R-:W-:Y:S02]  /*8010*/  IMAD R24, R24, 0x268, RZ ;  /* 0x0000026818187824 */ /* 0x000fe400078e02ff */
[----:B------:R-:W-:Y:S01]  /*8020*/  IMAD R9, R9, 0x26a, RZ ;  /* 0x0000026a09097824 */ /* 0x000fe200078e02ff */
[----:B------:R-:W-:Y:S01]  /*8030*/  STL.64 [R1+0xe00], R18 ;  /* 0x000e001201007387 */ /* 0x000fe20000100a00 */
[----:B------:R-:W-:-:S03]  /*8040*/  IMAD.MOV.U32 R29, RZ, RZ, c[0x0][0x198] ;  /* 0x00006600ff1d7624 */ /* 0x000fc600078e00ff */
[----:B------:R0:W-:Y:S01]  /*8050*/  STL.64 [R1+0x2d0], R4 ;  /* 0x0002d00401007387 */ /* 0x0001e20000100a00 */
[----:B------:R-:W-:Y:S01]  /*8060*/  IMAD R29, R29, 0x135, RZ ;  /* 0x000001351d1d7824 */ /* 0x000fe200078e02ff */
[-C--:B------:R-:W-:Y:S02]  /*8070*/  IADD3 R20, P6, R24, R26.reuse, RZ ;  /* 0x0000001a18147210 */ /* 0x080fe40007fde0ff */
[----:B------:R-:W-:Y:S02]  /*8080*/  IADD3 R8, P0, R9, R26, RZ ;  /* 0x0000001a09087210 */ /* 0x000fe40007f1e0ff */
[----:B------:R-:W-:Y:S02]  /*8090*/  MOV R24, c[0x0][0x198] ;  /* 0x0000660000187a02 */ /* 0x000fe40000000f00 */
[----:B------:R-:W-:Y:S02]  /*80a0*/  MOV R11, c[0x0][0x198] ;  /* 0x00006600000b7a02 */ /* 0x000fe40000000f00 */
[----:B0-----:R-:W-:-:S02]  /*80b0*/  MOV R4, c[0x0][0x198] ;  /* 0x0000660000047a02 */ /* 0x001fc40000000f00 */
        /* <DEDUP_REMOVED lines=153> */
[----:B------:R-:W-:-:S04]  /*8a50*/  LEA.HI.X.SX32 R5, R29, R27, 0x1, P1 ;  /* 0x0000001b1d057211 */ /* 0x000fc800008f0eff */
[----:B------:R-:W-:Y:S02]  /*8a60*/  LEA.HI.X.SX32 R19, R6, R27, 0x1, P0 ;  /* 0x0000001b06137211 */ /* 0x000fe400000f0eff */
[----:B------:R-:W-:Y:S02]  /*8a70*/  MOV R24, c[0x0][0x198] ;  /* 0x0000660000187a02 */ /* 0x000fe40000000f00 */
[----:B------:R-:W-:Y:S01]  /*8a80*/  MOV R9, c[0x0][0x198] ;  /* 0x0000660000097a02 */ /* 0x000fe20000000f00 */
[----:B------:R0:W-:Y:S02]  /*8a90*/  STL.64 [R1+0xe30], R18 ;  /* 0x000e301201007387 */ /* 0x0001e40000100a00 */
[----:B------:R-:W-:Y:S02]  /*8aa0*/  IMAD R24, R24, 0x2b6, RZ ;  /* 0x000002b618187824 */ /* 0x000fe400078e02ff */
[----:B------:R1:W-:Y:S01]  /*8ab0*/  STL.64 [R1+0xef8], R4 ;  /* 0x000ef80401007387 */ /* 0x0003e20000100a00 */
[----:B------:R-:W-:-:S02]  /*8ac0*/  IMAD R9, R9, 0x2b8, RZ ;  /* 0x000002b809097824 */ /* 0x000fc400078e02ff */
[----:B------:R-:W-:Y:S01]  /*8ad0*/  IADD3 R20, P4, R24, R26, RZ ;  /* 0x0000001a18147210 */ /* 0x000fe20007f9e0ff */
[----:B0-----:R-:W-:Y:S01]  /*8ae0*/  IMAD.MOV.U32 R19, RZ, RZ, c[0x0][0x198] ;  /* 0x00006600ff137624 */ /* 0x001fe200078e00ff */
[----:B-1----:R-:W-:-:S03]  /*8af0*/  MOV R4, c[0x0][0x198] ;  /* 0x0000660000047a02 */ /* 0x002fc60000000f00 */
[----:B------:R-:W-:Y:S01]  /*8b00*/  IMAD R19, R19, 0x15c, RZ ;  /* 0x0000015c13137824 */ /* 0x000fe200078e02ff */
[----:B------:R-:W-:Y:S01]  /*8b10*/  IADD3 R8, P2, R9, R26, RZ ;  /* 0x0000001a09087210 */ /* 0x000fe20007f5e0ff */
[----:B------:R-:W-:-:S03]  /*8b20*/  IMAD R4, R4, 0x15b, RZ ;  /* 0x0000015b04047824 */ /* 0x000fc600078e02ff */
[-C--:B------:R-:W-:Y:S02]  /*8b30*/  LEA.HI.X.SX32 R9, R19, R27.reuse, 0x1, P2 ;  /* 0x0000001b13097211 */ /* 0x080fe400010f0eff */
[----:B------:R-:W-:Y:S02]  /*8b40*/  MOV R24, c[0x0][0x198] ;  /* 0x0000660000187a02 */ /* 0x000fe40000000f00 */
[----:B------:R-:W-:Y:S02]  /*8b50*/  LEA.HI.X.SX32 R21, R4, R27, 0x1, P4 ;  /* 0x0000001b04157211 */ /* 0x000fe400020f0eff */
[----:B------:R-:W-:Y:S01]  /*8b60*/  MOV R11, c[0x0][0x198] ;  /* 0x00006600000b7a02 */ /* 0x000fe20000000f00 */
[----:B------:R-:W-:Y:S02]  /*8b70*/  IMAD R24, R24, 0x2ba, RZ ;  /* 0x000002ba18187824 */ /* 0x000fe400078e02ff */
[----:B------:R-:W-:Y:S01]  /*8b80*/  STL.64 [R1+0xb28], R20 ;  /* 0x000b281401007387 */ /* 0x000fe20000100a00 */
[----:B------:R-:W-:Y:S01]  /*8b90*/  MOV R19, c[0x0][0x198] ;  /* 0x0000660000137a02 */ /* 0x000fe20000000f00 */
[----:B------:R-:W-:-:S02]  /*8ba0*/  IMAD R11, R11, 0x2bc, RZ ;  /* 0x000002bc0b0b7824 */ /* 0x000fc400078e02ff */
        /* <DEDUP_REMOVED lines=9> */
[----:B------:R-:W-:Y:S02]  /*8c40*/  IMAD.MOV.U32 R7, RZ, RZ, c[0x0][0x198] ;  /* 0x00006600ff077624 */ /* 0x000fe400078e00ff */
[----:B------:R-:W-:Y:S02]  /*8c50*/  IMAD R24, R24, 0x2be, RZ ;  /* 0x000002be18187824 */ /* 0x000fe400078e02ff */
[----:B------:R0:W-:Y:S01]  /*8c60*/  STL.64 [R1+0xd30], R14 ;  /* 0x000d300e01007387 */ /* 0x0001e20000100a00 */
[----:B------:R-:W-:-:S03]  /*8c70*/  IMAD R7, R7, 0x2c6, RZ ;  /* 0x000002c607077824 */ /* 0x000fc600078e02ff */
[----:B------:R1:W-:Y:S01]  /*8c80*/  STL.64 [R1+0xe38], R10 ;  /* 0x000e380a01007387 */ /* 0x0003e20000100a00 */
[----:B------:R-:W-:Y:S02]  /*8c90*/  IADD3 R16, P6, R24, R26, RZ ;  /* 0x0000001a18107210 */ /* 0x000fe40007fde0ff */
[----:B0-----:R-:W-:Y:S02]  /*8ca0*/  MOV R14, c[0x0][0x198] ;  /* 0x00006600000e7a02 */ /* 0x001fe40000000f00 */
        /* <DEDUP_REMOVED lines=8> */
[----:B------:R-:W-:Y:S01]  /*8d30*/  STL.64 [R1+0xf00], R16 ;  /* 0x000f001001007387 */ /* 0x000fe20000100a00 */
[----:B------:R-:W-:-:S03]  /*8d40*/  IMAD R5, R5, 0x2ca, RZ ;  /* 0x000002ca05057824 */ /* 0x000fc600078e02ff */
[----:B------:R0:W-:Y:S01]  /*8d50*/  STL.64 [R1+0xb30], R6 ;  /* 0x000b300601007387 */ /* 0x0001e20000100a00 */
[----:B------:R-:W-:Y:S01]  /*8d60*/  IMAD R24, R24, 0x2c8, RZ ;  /* 0x000002c818187824 */ /* 0x000fe200078e02ff */
[----:B------:R-:W-:-:S04]  /*8d70*/  IADD3 R4, P4, R5, R26, RZ ;  /* 0x0000001a05047210 */ /* 0x000fc80007f9e0ff */
[----:B------:R-:W-:Y:S01]  /*8d80*/  IADD3 R28, P1, R24, R26, RZ ;  /* 0x0000001a181c7210 */ /* 0x000fe20007f3e0ff */
[----:B0-----:R-:W-:Y:S01]  /*8d90*/  IMAD.MOV.U32 R7, RZ, RZ, c[0x0][0x198] ;  /* 0x00006600ff077624 */ /* 0x001fe200078e00ff */
[----:B------:R-:W-:-:S03]  /*8da0*/  MOV R6, c[0x0][0x198] ;  /* 0x0000660000067a02 */ /* 0x000fc60000000f00 */
[----:B------:R-:W-:Y:S02]  /*8db0*/  IMAD R7, R7, 0x165, RZ ;  /* 0x0000016507077824 */ /* 0x000fe400078e02ff */
[----:B------:R-:W-:Y:S01]  /*8dc0*/  IMAD R6, R6, 0x164, RZ ;  /* 0x0000016406067824 */ /* 0x000fe200078e02ff */
[----:B------:R-:W-:Y:S02]  /*8dd0*/  MOV R24, c[0x0][0x198] ;  /* 0x0000660000187a02 */ /* 0x000fe40000000f00 */
[-C--:B------:R-:W-:Y:S02]  /*8de0*/  LEA.HI.X.SX32 R5, R7, R27.reuse, 0x1, P4 ;  /* 0x0000001b07057211 */ /* 0x080fe400020f0eff */
[----:B------:R-:W-:Y:S02]  /*8df0*/  LEA.HI.X.SX32 R29, R6, R27, 0x1, P1 ;  /* 0x0000001b061d7211 */ /* 0x000fe400008f0eff */
[----:B------:R-:W-:Y:S01]  /*8e00*/  MOV R9, c[0x0][0x198] ;  /* 0x0000660000097a02 */ /* 0x000fe20000000f00 */
[----:B------:R-:W-:Y:S01]  /*8e10*/  STL.64 [R1+0xd38], R4 ;  /* 0x000d380401007387 */ /* 0x000fe20000100a00 */
[----:B------:R-:W-:-:S02]  /*8e20*/  IMAD R24, R24, 0x2cc, RZ ;  /* 0x000002cc18187824 */ /* 0x000fc400078e02ff */
[----:B------:R-:W-:Y:S01]  /*8e30*/  IMAD.MOV.U32 R6, RZ, RZ, c[0x0][0x198] ;  /* 0x00006600ff067624 */ /* 0x000fe200078e00ff */
[----:B------:R0:W-:Y:S01]  /*8e40*/  STL.64 [R1+0xc38], R28 ;  /* 0x000c381c01007387 */ /* 0x0001e20000100a00 */
[----:B------:R-:W-:Y:S01]  /*8e50*/  IMAD R9, R9, 0x2ce, RZ ;  /* 0x000002ce09097824 */ /* 0x000fe200078e02ff */
[----:B------:R-:W-:Y:S01]  /*8e60*/  IADD3 R20, P2, R24, R26, RZ ;  /* 0x0000001a18147210 */ /* 0x000fe20007f5e0ff */
[----:B------:R-:W-:-:S03]  /*8e70*/  IMAD R6, R6, 0x166, RZ ;  /* 0x0000016606067824 */ /* 0x000fc600078e02ff */
[----:B------:R-:W-:Y:S02]  /*8e80*/  IADD3 R8, P3, R9, R26, RZ ;  /* 0x0000001a09087210 */ /* 0x000fe40007f7e0ff */
[----:B0-----:R-:W-:-:S05]  /*8e90*/  MOV R29, c[0x0][0x198] ;  /* 0x00006600001d7a02 */ /* 0x001fca0000000f00 */
[----:B------:R-:W-:Y:S01]  /*8ea0*/  IMAD R29, R29, 0x167, RZ ;  /* 0x000001671d1d7824 */ /* 0x000fe200078e02ff */
[----:B------:R-:W-:Y:S01]  /*8eb0*/  LEA.HI.X.SX32 R21, R6, R27, 0x1, P2 ;  /* 0x0000001b06157211 */ /* 0x000fe200010f0eff */
[----:B------:R-:W-:-:S03]  /*8ec0*/  IMAD.MOV.U32 R15, RZ, RZ, c[0x0][0x198] ;  /* 0x00006600ff0f7624 */ /* 0x000fc600078e00ff */
[----:B------:R-:W-:Y:S01]  /*8ed0*/  LEA.HI.X.SX32 R9, R29, R27, 0x1, P3 ;  /* 0x0000001b1d097211 */ /* 0x000fe200018f0eff */
[----:B------:R-:W-:Y:S01]  /*8ee0*/  IMAD.MOV.U32 R24, RZ, RZ, c[0x0][0x198] ;  /* 0x00006600ff187624 */ /* 0x000fe200078e00ff */
[----:B------:R-:W-:Y:S01]  /*8ef0*/  STL.64 [R1+0xe40], R20 ;  /* 0x000e401401007387 */ /* 0x000fe20000100a00 */
[----:B------:R-:W-:Y:S01]  /*8f00*/  MOV R29, c[0x0][0x198] ;  /* 0x00006600001d7a02 */ /* 0x000fe20000000f00 */
[----:B------:R-:W-:Y:S02]  /*8f10*/  IMAD R15, R15, 0x2d8, RZ ;  /* 0x000002d80f0f7824 */ /* 0x000fe400078e02ff */
[----:B------:R0:W-:Y:S01]  /*8f20*/  STL.64 [R1+0xf08], R8 ;  /* 0x000f080801007387 */ /* 0x0001e20000100a00 */
[----:B------:R-:W-:Y:S02]  /*8f30*/  IMAD R24, R24, 0x2d6, RZ ;  /* 0x000002d618187824 */ /* 0x000fe400078e02ff */
[----:B------:R-:W-:Y:S01]  /*8f40*/  IMAD R29, R29, 0x16c, RZ ;  /* 0x0000016c1d1d7824 */ /* 0x000fe200078e02ff */
[----:B------:R-:W-:-:S02]  /*8f50*/  IADD3 R14, P6, R15, R26, RZ ;  /* 0x0000001a0f0e7210 */ /* 0x000fc40007fde0ff */
[----:B------:R-:W-:Y:S02]  /*8f60*/  IADD3 R18, P5, R24, R26, RZ ;  /* 0x0000001a18127210 */ /* 0x000fe40007fbe0ff */
[----:B0-----:R-:W-:-:S05]  /*8f70*/  MOV R8, c[0x0][0x198] ;  /* 0x0000660000087a02 */ /* 0x001fca0000000f00 */
[----:B------:R-:W-:Y:S01]  /*8f80*/  IMAD R8, R8, 0x16b, RZ ;  /* 0x0000016b08087824 */ /* 0x000fe200078e02ff */
[-C--:B------:R-:W-:Y:S02]  /*8f90*/  LEA.HI.X.SX32 R15, R29, R27.reuse, 0x1, P6 ;  /* 0x0000001b1d0f7211 */ /* 0x080fe400030f0eff */
[----:B------:R-:W-:Y:S02]  /*8fa0*/  MOV R24, c[0x0][0x198] ;  /* 0x0000660000187a02 */ /* 0x000fe40000000f00 */
[----:B------:R-:W-:Y:S01]  /*8fb0*/  LEA.HI.X.SX32 R19, R8, R27, 0x1, P5 ;  /* 0x0000001b08137211 */ /* 0x000fe200028f0eff */
[----:B------:R-:W-:Y:S01]  /*8fc0*/  STL.64 [R1+0xc40], R14 ;  /* 0x000c400e01007387 */ /* 0x000fe20000100a00 */
[----:B------:R-:W-:Y:S01]  /*8fd0*/  MOV R28, c[0x0][0x198] ;  /* 0x00006600001c7a02 */ /* 0x000fe20000000f00 */
[----:B------:R-:W-:Y:S02]  /*8fe0*/  IMAD R24, R24, 0x2da, RZ ;  /* 0x000002da18187824 */ /* 0x000fe400078e02ff */
[----:B------:R0:W-:Y:S01]  /*8ff0*/  STL.64 [R1+0xb38], R18 ;  /* 0x000b381201007387 */ /* 0x0001e20000100a00 */
[----:B------:R-:W-:Y:S01]  /*9000*/  MOV R11, c[0x0][0x198] ;  /* 0x00006600000b7a02 */ /* 0x000fe20000000f00 */
[----:B------:R-:W-:Y:S01]  /*9010*/  IMAD R28, R28, 0x2ee, RZ ;  /* 0x000002ee1c1c7824 */ /* 0x000fe200078e02ff */
[----:B------:R-:W-:-:S02]  /*9020*/  IADD3 R16, P0, R24, R26, RZ ;  /* 0x0000001a18107210 */ /* 0x000fc40007f1e0ff */
[----:B------:R-:W-:Y:S02]  /*9030*/  MOV R24, c[0x0][0x198] ;  /* 0x0000660000187a02 */ /* 0x000fe40000000f00 */
[----:B0-----:R-:W-:-:S05]  /*9040*/  MOV R19, c[0x0][0x198] ;  /* 0x0000660000137a02 */ /* 0x001fca0000000f00 */
[----:B------:R-:W-:Y:S02]  /*9050*/  IMAD R19, R19, 0x16d, RZ ;  /* 0x0000016d13137824 */ /* 0x000fe400078e02ff */
[----:B------:R-:W-:Y:S02]  /*9060*/  IMAD R11, R11, 0x2dc, RZ ;  /* 0x000002dc0b0b7824 */ /* 0x000fe400078e02ff */
[----:B------:R-:W-:Y:S01]  /*9070*/  IMAD.MOV.U32 R29, RZ, RZ, c[0x0][0x198] ;  /* 0x00006600ff1d7624 */ /* 0x000fe200078e00ff */
[----:B------:R-:W-:Y:S01]  /*9080*/  LEA.HI.X.SX32 R17, R19, R27, 0x1, P0 ;  /* 0x0000001b13117211 */ /* 0x000fe200000f0eff */
[----:B------:R-:W-:Y:S01]  /*9090*/  IMAD R24, R24, 0x2de, RZ ;  /* 0x000002de18187824 */ /* 0x000fe200078e02ff */
[-C--:B------:R-:W-:Y:S01]  /*90a0*/  IADD3 R18, P0, R28, R26.reuse, RZ ;  /* 0x0000001a1c127210 */ /* 0x080fe20007f1e0ff */
[----:B------:R-:W-:Y:S01]  /*90b0*/  IMAD.MOV.U32 R28, RZ, RZ, c[0x0][0x198] ;  /* 0x00006600ff1c7624 */ /* 0x000fe200078e00ff */
[-C--:B------:R-:W-:Y:S01]  /*90c0*/  IADD3 R10, P1, R11, R26.reuse, RZ ;  /* 0x0000001a0b0a7210 */ /* 0x080fe20007f3e0ff */
[----:B------:R-:W-:Y:S01]  /*90d0*/  IMAD R29, R29, 0x16e, RZ ;  /* 0x0000016e1d1d7824 */ /* 0x000fe200078e02ff */
[----:B------:R-:W-:Y:S01]  /*90e0*/  IADD3 R4, P4, R24, R26, RZ ;  /* 0x0000001a18047210 */ /* 0x000fe20007f9e0ff */
[----:B------:R-:W-:-:S03]  /*90f0*/  IMAD R28, R28, 0x16f, RZ ;  /* 0x0000016f1c1c7824 */ /* 0x000fc600078e02ff */
[-C--:B------:R-:W-:Y:S02]  /*9100*/  LEA.HI.X.SX32 R11, R29, R27.reuse, 0x1, P1 ;  /* 0x0000001b1d0b7211 */ /* 0x080fe400008f0eff */
[----:B------:R-:W-:Y:S01]  /*9110*/  LEA.HI.X.SX32 R5, R28, R27, 0x1, P4 ;  /* 0x0000001b1c057211 */ /* 0x000fe200020f0eff */
[----:B------:R-:W-:Y:S04]  /*9120*/  STL.64 [R1+0xd40], R16 ;  /* 0x000d401001007387 */ /* 0x000fe80000100a00 */
[----:B------:R-:W-:Y:S04]  /*9130*/  STL.64 [R1+0xe48], R10 ;  /* 0x000e480a01007387 */ /* 0x000fe80000100a00 */
[----:B------:R0:W-:Y:S04]  /*9140*/  STL.64 [R1+0xf10], R4 ;  /* 0x000f100401007387 */ /* 0x0001e80000100a00 */
[----:B0-----:R-:W2:Y:S01]  /*9150*/  LDL.LU.64 R4, [R1+0x1f38] ;  /* 0x001f380001047983 */ /* 0x001ea20000300a00 */
[----:B------:R-:W-:-:S02]  /*9160*/  MOV R7, c[0x0][0x198] ;  /* 0x0000660000077a02 */ /* 0x000fc40000000f00 */
[----:B------:R-:W-:-:S03]  /*9170*/  MOV R29, c[0x0][0x198] ;  /* 0x00006600001d7a02 */ /* 0x000fc60000000f00 */
[----:B------:R-:W-:Y:S02]  /*9180*/  IMAD R7, R7, 0x2e6, RZ ;  /* 0x000002e607077824 */ /* 0x000fe400078e02ff */
[----:B------:R-:W-:Y:S02]  /*9190*/  IMAD.MOV.U32 R24, RZ, RZ, c[0x0][0x198] ;  /* 0x00006600ff187624 */ /* 0x000fe400078e00ff */
[----:B------:R-:W-:Y:S01]  /*91a0*/  IMAD R29, R29, 0x173, RZ ;  /* 0x000001731d1d7824 */ /* 0x000fe200078e02ff */
[-C--:B------:R-:W-:Y:S01]  /*91b0*/  IADD3 R6, P2, R7, R26.reuse, RZ ;  /* 0x0000001a07067210 */ /* 0x080fe20007f5e0ff */
[----:B------:R-:W-:Y:S02]  /*91c0*/  IMAD R24, R24, 0x2e8, RZ ;  /* 0x000002e818187824 */ /* 0x000fe400078e02ff */
[----:B------:R-:W-:Y:S01]  /*91d0*/  IMAD.MOV.U32 R9, RZ, RZ, c[0x0][0x198] ;  /* 0x00006600ff097624 */ /* 0x000fe200078e00ff */
[----:B------:R-:W-:Y:S02]  /*91e0*/  LEA.HI.X.SX32 R7, R29, R27, 0x1, P2 ;  /* 0x0000001b1d077211 */ /* 0x000fe400010f0eff */
[----:B------:R-:W-:Y:S01]  /*91f0*/  MOV R29, c[0x0][0x198] ;  /* 0x00006600001d7a02 */ /* 0x000fe20000000f00 */
[----:B------:R-:W-:Y:S01]  /*9200*/  IMAD R9, R9, 0x2ea, RZ ;  /* 0x000002ea09097824 */ /* 0x000fe200078e02ff */
[----:B------:R-:W-:-:S02]  /*9210*/  IADD3 R20, P3, R24, R26, RZ ;  /* 0x0000001a18147210 */ /* 0x000fc40007f7e0ff */
[----:B------:R-:W-:Y:S01]  /*9220*/  MOV R24, c[0x0][0x198] ;  /* 0x0000660000187a02 */ /* 0x000fe20000000f00 */
[----:B------:R-:W-:Y:S01]  /*9230*/  IMAD R29, R29, 0x175, RZ ;  /* 0x000001751d1d7824 */ /* 0x000fe200078e02ff */
[-C--:B------:R-:W-:Y:S02]  /*9240*/  IADD3 R8, P5, R9, R26.reuse, RZ ;  /* 0x0000001a09087210 */ /* 0x080fe40007fbe0ff */
[----:B------:R-:W-:Y:S01]  /*9250*/  MOV R21, c[0x0][0x198] ;  /* 0x0000660000157a02 */ /* 0x000fe20000000f00 */
[----:B------:R-:W-:Y:S01]  /*9260*/  IMAD R24, R24, 0x2ec, RZ ;  /* 0x000002ec18187824 */ /* 0x000fe200078e02ff */
[----:B------:R-:W-:Y:S02]  /*9270*/  MOV R15, c[0x0][0x198] ;  /* 0x00006600000f7a02 */ /* 0x000fe40000000f00 */
[-C--:B------:R-:W-:Y:S01]  /*9280*/  LEA.HI.X.SX32 R9, R29, R27.reuse, 0x1, P5 ;  /* 0x0000001b1d097211 */ /* 0x080fe200028f0eff */
[----:B------:R-:W-:Y:S01]  /*9290*/  IMAD.MOV.U32 R29, RZ, RZ, c[0x0][0x198] ;  /* 0x00006600ff1d7624 */ /* 0x000fe200078e00ff */
[-C--:B------:R-:W-:Y:S01]  /*92a0*/  IADD3 R14, P6, R24, R26.reuse, RZ ;  /* 0x0000001a180e7210 */ /* 0x080fe20007fde0ff */
[----:B------:R-:W-:Y:S01]  /*92b0*/  IMAD R21, R21, 0x174, RZ ;  /* 0x0000017415157824 */ /* 0x000fe200078e02ff */
[----:B------:R-:W-:Y:S01]  /*92c0*/  MOV R11, c[0x0][0x198] ;  /* 0x00006600000b7a02 */ /* 0x000fe20000000f00 */
[----:B------:R-:W-:Y:S01]  /*92d0*/  IMAD R15, R15, 0x176, RZ ;  /* 0x000001760f0f7824 */ /* 0x000fe200078e02ff */
[----:B------:R-:W-:Y:S01]  /*92e0*/  MOV R24, c[0x0][0x198] ;  /* 0x0000660000187a02 */ /* 0x000fe20000000f00 */
[----:B------:R-:W-:Y:S01]  /*92f0*/  IMAD R29, R29, 0x177, RZ ;  /* 0x000001771d1d7824 */ /* 0x000fe200078e02ff */
[-C--:B------:R-:W-:Y:S01]  /*9300*/  LEA.HI.X.SX32 R21, R21, R27.reuse, 0x1, P3 ;  /* 0x0000001b15157211 */ /* 0x080fe200018f0eff */
[----:B------:R-:W-:Y:S01]  /*9310*/  IMAD R11, R11, 0x2f8, RZ ;  /* 0x000002f80b0b7824 */ /* 0x000fe200078e02ff */
[-C--:B------:R-:W-:Y:S01]  /*9320*/  LEA.HI.X.SX32 R15, R15, R27.reuse, 0x1, P6 ;  /* 0x0000001b0f0f7211 */ /* 0x080fe200030f0eff */
[----:B------:R-:W-:Y:S01]  /*9330*/  IMAD R24, R24, 0x2f6, RZ ;  /* 0x000002f618187824 */ /* 0x000fe200078e02ff */
[----:B------:R-:W-:Y:S01]  /*9340*/  LEA.HI.X.SX32 R19, R29, R27, 0x1, P0 ;  /* 0x0000001b1d137211 */ /* 0x000fe200000f0eff */
[----:B------:R-:W-:Y:S01]  /*9350*/  STL.64 [R1+0xb40], R6 ;  /* 0x000b400601007387 */ /* 0x000fe20000100a00 */
[----:B------:R-:W-:-:S03]  /*9360*/  IADD3 R10, P4, R11, R26, RZ ;  /* 0x0000001a0b0a7210 */ /* 0x000fc60007f9e0ff */
[----:B------:R-:W-:Y:S01]  /*9370*/  STL.64 [R1+0xc48], R20 ;  /* 0x000c481401007387 */ /* 0x000fe20000100a00 */
[----:B------:R-:W-:Y:S01]  /*9380*/  IADD3 R16, P1, R24, R26, RZ ;  /* 0x0000001a18107210 */ /* 0x000fe20007f3e0ff */
[----:B------:R-:W-:Y:S02]  /*9390*/  IMAD.MOV.U32 R24, RZ, RZ, c[0x0][0x198] ;  /* 0x00006600ff187624 */ /* 0x000fe400078e00ff */
[----:B------:R-:W-:Y:S04]  /*93a0*/  STL.64 [R1+0xd48], R8 ;  /* 0x000d480801007387 */ /* 0x000fe80000100a00 */
[----:B------:R-:W-:Y:S04]  /*93b0*/  STL.64 [R1+0xe50], R14 ;  /* 0x000e500e01007387 */ /* 0x000fe80000100a00 */
[----:B------:R0:W-:Y:S01]  /*93c0*/  STL.64 [R1+0xf18], R18 ;  /* 0x000f181201007387 */ /* 0x0001e20000100a00 */
[----:B------:R-:W-:Y:S01]  /*93d0*/  IMAD R24, R24, 0x2fa, RZ ;  /* 0x000002fa18187824 */ /* 0x000fe200078e02ff */
[----:B0-----:R-:W-:-:S04]  /*93e0*/  MOV R18, c[0x0][0x198] ;  /* 0x0000660000127a02 */ /* 0x001fc80000000f00 */
[----:B------:R-:W-:Y:S01]  /*93f0*/  IADD3 R6, P2, R24, R26, RZ ;  /* 0x0000001a18067210 */ /* 0x000fe20007f5e0ff */
[----:B------:R-:W-:-:S05]  /*9400*/  IMAD R18, R18, 0x17b, RZ ;  /* 0x0000017b12127824 */ /* 0x000fca00078e02ff */
[----:B------:R-:W-:-:S05]  /*9410*/  LEA.HI.X.SX32 R17, R18, R27, 0x1, P1 ;  /* 0x0000001b12117211 */ /* 0x000fca00008f0eff */
[----:B------:R-:W-:Y:S01]  /*9420*/  STL.64 [R1+0xb48], R16 ;  /* 0x000b481001007387 */ /* 0x000fe20000100a00 */
[----:B--2---:R-:W-:Y:S02]  /*9430*/  LEA.HI.X.SX32 R11, R5, R27, 0x1, P4 ;  /* 0x0000001b050b7211 */ /* 0x004fe400020f0eff */
[----:B------:R-:W-:-:S05]  /*9440*/  MOV R5, c[0x0][0x198] ;  /* 0x0000660000057a02 */ /* 0x000fca0000000f00 */
[----:B------:R-:W-:Y:S01]  /*9450*/  IMAD R5, R5, 0x17d, RZ ;  /* 0x0000017d05057824 */ /* 0x000fe200078e02ff */
[----:B------:R-:W-:Y:S04]  /*9460*/  STL.64 [R1+0xc50], R10 ;  /* 0x000c500a01007387 */ /* 0x000fe80000100a00 */
[----:B------:R-:W-:-:S05]  /*9470*/  LEA.HI.X.SX32 R7, R5, R27, 0x1, P2 ;  /* 0x0000001b05077211 */ /* 0x000fca00010f0eff */
[----:B------:R0:W-:Y:S04]  /*9480*/  STL.64 [R1+0xd50], R6 ;  /* 0x000d500601007387 */ /* 0x0001e80000100a00 */
[----:B0-----:R-:W2:Y:S01]  /*9490*/  LDL.LU.64 R6, [R1+0x1f30] ;  /* 0x001f300001067983 */ /* 0x001ea20000300a00 */
[----:B------:R-:W-:Y:S01]  /*94a0*/  MOV R24, c[0x0][0x198] ;  /* 0x0000660000187a02 */ /* 0x000fe20000000f00 */
[----:B------:R-:W-:Y:S02]  /*94b0*/  IMAD.MOV.U32 R28, RZ, RZ, c[0x0][0x198] ;  /* 0x00006600ff1c7624 */ /* 0x000fe400078e00ff */
[----:B------:R-:W-:Y:S02]  /*94c0*/  IMAD.MOV.U32 R9, RZ, RZ, c[0x0][0x198] ;  /* 0x00006600ff097624 */ /* 0x000fe400078e00ff */
[----:B------:R-:W-:-:S02]  /*94d0*/  IMAD R28, R28, 0x2fc, RZ ;  /* 0x000002fc1c1c7824 */ /* 0x000fc400078e02ff */
[----:B------:R-:W-:Y:S01]  /*94e0*/  IMAD R24, R24, 0x2fe, RZ ;  /* 0x000002fe18187824 */ /* 0x000fe200078e02ff */
[----:B------:R-:W-:Y:S01]  /*94f0*/  MOV R5, c[0x0][0x198] ;  /* 0x0000660000057a02 */ /* 0x000fe20000000f00 */
[----:B------:R-:W-:Y:S01]  /*9500*/  IMAD R9, R9, 0x17f, RZ ;  /* 0x0000017f09097824 */ /* 0x000fe200078e02ff */
[-C--:B------:R-:W-:Y:S02]  /*9510*/  IADD3 R20, P3, R28, R26.reuse, RZ ;  /* 0x0000001a1c147210 */ /* 0x080fe40007f7e0ff */
[----:B------:R-:W-:Y:S01]  /*9520*/  IADD3 R8, P5, R24, R26, RZ ;  /* 0x0000001a18087210 */ /* 0x000fe20007fbe0ff */
[----:B------:R-:W-:Y:S01]  /*9530*/  IMAD R5, R5, 0x318, RZ ;  /* 0x0000031805057824 */ /* 0x000fe200078e02ff */
[----:B------:R-:W-:Y:S02]  /*9540*/  MOV R28, c[0x0][0x198] ;  /* 0x00006600001c7a02 */ /* 0x000fe40000000f00 */
[----:B------:R-:W-:Y:S01]  /*9550*/  LEA.HI.X.SX32 R9, R9, R27, 0x1, P5 ;  /* 0x0000001b09097211 */ /* 0x000fe200028f0eff */
[----:B------:R-:W-:Y:S01]  /*9560*/  IMAD.MOV.U32 R19, RZ, RZ, c[0x0][0x198] ;  /* 0x00006600ff137624 */ /* 0x000fe200078e00ff */
[----:B------:R-:W-:Y:S01]  /*9570*/  MOV R24, c[0x0][0x198] ;  /* 0x0000660000187a02 */ /* 0x000fe20000000f00 */
[----:B------:R-:W-:-:S02]  /*9580*/  IMAD R28, R28, 0x306, RZ ;  /* 0x000003061c1c7824 */ /* 0x000fc400078e02ff */
[----:B------:R-:W-:Y:S02]  /*9590*/  IMAD R19, R19, 0x30a, RZ ;  /* 0x0000030a13137824 */ /* 0x000fe400078e02ff */
[----:B------:R-:W-:Y:S01]  /*95a0*/  IMAD R24, R24, 0x308, RZ ;  /* 0x0000030818187824 */ /* 0x000fe200078e02ff */
[-C--:B------:R-:W-:Y:S02]  /*95b0*/  IADD3 R14, P6, R28, R26.reuse, RZ ;  /* 0x0000001a1c0e7210 */ /* 0x080fe40007fde0ff */
[-C--:B------:R-:W-:Y:S02]  /*95c0*/  IADD3 R18, P1, R19, R26.reuse, RZ ;  /* 0x0000001a13127210 */ /* 0x080fe40007f3e0ff */
[----:B------:R-:W-:Y:S02]  /*95d0*/  IADD3 R28, P0, R24, R26, RZ ;  /* 0x0000001a181c7210 */ /* 0x000fe40007f1e0ff */
[----:B------:R-:W-:Y:S01]  /*95e0*/  MOV R24, c[0x0][0x198] ;  /* 0x0000660000187a02 */ /* 0x000fe20000000f00 */
[----:B------:R-:W-:-:S04]  /*95f0*/  IMAD.MOV.U32 R11, RZ, RZ, c[0x0][0x198] ;  /* 0x00006600ff0b7624 */ /* 0x000fc800078e00ff */
[----:B------:R-:W-:Y:S02]  /*9600*/  IMAD R24, R24, 0x30c, RZ ;  /* 0x0000030c18187824 */ /* 0x000fe400078e02ff */
[----:B------:R-:W-:-:S03]  /*9610*/  IMAD R11, R11, 0x30e, RZ ;  /* 0x0000030e0b0b7824 */ /* 0x000fc600078e02ff */
[-C--:B------:R-:W-:Y:S02]  /*9620*/  IADD3 R16, P4, R24, R26.reuse, RZ ;  /* 0x0000001a18107210 */ /* 0x080fe40007f9e0ff */
[----:B------:R-:W-:Y:S02]  /*9630*/  MOV R24, c[0x0][0x198] ;  /* 0x0000660000187a02 */ /* 0x000fe40000000f00 */
[----:B------:R-:W-:-:S03]  /*9640*/  IADD3 R10, P2, R11, R26, RZ ;  /* 0x0000001a0b0a7210 */ /* 0x000fc60007f5e0ff */
[----:B------:R-:W-:Y:S01]  /*9650*/  IMAD R24, R24, 0x316, RZ ;  /* 0x0000031618187824 */ /* 0x000fe200078e02ff */
[-C--:B------:R-:W-:Y:S02]  /*9660*/  LEA.HI.X.SX32 R17, R4, R27.reuse, 0x1, P4 ;  /* 0x0000001b04117211 */ /* 0x080fe400020f0eff */
[----:B--2---:R-:W-:Y:S02]  /*9670*/  LEA.HI.X.SX32 R21, R7, R27, 0x1, P3 ;  /* 0x0000001b07157211 */ /* 0x004fe400018f0eff */
[----:B------:R-:W-:-:S03]  /*9680*/  MOV R7, c[0x0][0x198] ;  /* 0x0000660000077a02 */ /* 0x000fc60000000f00 */
[----:B------:R-:W-:Y:S04]  /*9690*/  STL.64 [R1+0xe58], R20 ;  /* 0x000e581401007387 */ /* 0x000fe80000100a00 */
[----:B------:R0:W-:Y:S01]  /*96a0*/  STL.64 [R1+0xf20], R8 ;  /* 0x000f200801007387 */ /* 0x0001e20000100a00 */
[----:B------:R-:W-:Y:S01]  /*96b0*/  IMAD R7, R7, 0x183, RZ ;  /* 0x0000018307077824 */ /* 0x000fe200078e02ff */
[----:B0-----:R-:W-:Y:S02]  /*96c0*/  IADD3 R8, P5, R5, R26, RZ ;  /* 0x0000001a05087210 */ /* 0x001fe40007fbe0ff */
[----:B------:R-:W-:-:S05]  /*96d0*/  MOV R5, c[0x0][0x198] ;  /* 0x0000660000057a02 */ /* 0x000fca0000000f00 */
[----:B------:R-:W-:Y:S01]  /*96e0*/  IMAD R5, R5, 0x185, RZ ;  /* 0x0000018505057824 */ /* 0x000fe200078e02ff */
[-C--:B------:R-:W-:Y:S02]  /*96f0*/  LEA.HI.X.SX32 R15, R7, R27.reuse, 0x1, P6 ;  /* 0x0000001b070f7211 */ /* 0x080fe400030f0eff */
[-C--:B------:R-:W-:Y:S02]  /*9700*/  LEA.HI.X.SX32 R29, R6, R27.reuse, 0x1, P0 ;  /* 0x0000001b061d7211 */ /* 0x080fe400000f0eff */
[----:B------:R-:W-:Y:S01]  /*9710*/  LEA.HI.X.SX32 R19, R5, R27, 0x1, P1 ;  /* 0x0000001b05137211 */ /* 0x000fe200008f0eff */
[----:B------:R-:W-:Y:S04]  /*9720*/  STL.64 [R1+0xb50], R14 ;  /* 0x000b500e01007387 */ /* 0x000fe80000100a00 */
[----:B------:R-:W-:Y:S04]  /*9730*/  STL.64 [R1+0xd58], R18 ;  /* 0x000d581201007387 */ /* 0x000fe80000100a00 */
[----:B------:R0:W-:Y:S02]  /*9740*/  STL.64 [R1+0xc58], R28 ;  /* 0x000c581c01007387 */ /* 0x0001e40000100a00 */
[----:B0-----:R-:W-:-:S05]  /*9750*/  MOV R29, c[0x0][0x198] ;  /* 0x00006600001d7a02 */ /* 0x001fca0000000f00 */
[----:B------:R-:W-:Y:S01]  /*9760*/  IMAD R29, R29, 0x187, RZ ;  /* 0x000001871d1d7824 */ /* 0x000fe200078e02ff */
[----:B------:R-:W-:-:S04]  /*9770*/  MOV R28, c[0x0][0x198] ;  /* 0x00006600001c7a02 */ /* 0x000fc80000000f00 */
[----:B------:R-:W-:Y:S02]  /*9780*/  LEA.HI.X.SX32 R11, R29, R27, 0x1, P2 ;  /* 0x0000001b1d0b7211 */ /* 0x000fe400010f0eff */
[----:B------:R-:W-:Y:S01]  /*9790*/  MOV R29, c[0x0][0x198] ;  /* 0x00006600001d7a02 */ /* 0x000fe20000000f00 */
[----:B------:R-:W-:Y:S01]  /*97a0*/  IMAD R28, R28, 0x18b, RZ ;  /* 0x0000018b1c1c7824 */ /* 0x000fe200078e02ff */
[----:B------:R-:W-:-:S03]  /*97b0*/  IADD3 R20, P3, R24, R26, RZ ;  /* 0x0000001a18147210 */ /* 0x000fc60007f7e0ff */
[----:B------:R-:W-:Y:S01]  /*97c0*/  IMAD R29, R29, 0x18c, RZ ;  /* 0x0000018c1d1d7824 */ /* 0x000fe200078e02ff */
[-C--:B------:R-:W-:Y:S01]  /*97d0*/  LEA.HI.X.SX32 R21, R28, R27.reuse, 0x1, P3 ;  /* 0x0000001b1c157211 */ /* 0x080fe200018f0eff */
[----:B------:R-:W-:Y:S01]  /*97e0*/  IMAD.MOV.U32 R24, RZ, RZ, c[0x0][0x198] ;  /* 0x00006600ff187624 */ /* 0x000fe200078e00ff */
[----:B------:R-:W-:Y:S02]  /*97f0*/  STL.64 [R1+0xe60], R16 ;  /* 0x000e601001007387 */ /* 0x000fe40000100a00 */
[----:B------:R-:W-:Y:S01]  /*9800*/  LEA.HI.X.SX32 R9, R29, R27, 0x1, P5 ;  /* 0x0000001b1d097211 */ /* 0x000fe200028f0eff */
[----:B------:R-:W-:Y:S01]  /*9810*/  IMAD.MOV.U32 R7, RZ, RZ, c[0x0][0x198] ;  /* 0x00006600ff077624 */ /* 0x000fe200078e00ff */
[----:B------:R-:W-:Y:S01]  /*9820*/  STL.64 [R1+0xf28], R10 ;  /* 0x000f280a01007387 */ /* 0x000fe20000100a00 */
[----:B------:R-:W-:Y:S01]  /*9830*/  MOV R29, c[0x0][0x198] ;  /* 0x00006600001d7a02 */ /* 0x000fe20000000f00 */
[----:B------:R-:W-:Y:S02]  /*9840*/  IMAD R24, R24, 0x31a, RZ ;  /* 0x0000031a18187824 */ /* 0x000fe400078e02ff */
[----:B------:R-:W-:Y:S01]  /*9850*/  STL.64 [R1+0xb58], R20 ;  /* 0x000b581401007387 */ /* 0x000fe20000100a00 */
[----:B------:R-:W-:-:S03]  /*9860*/  IMAD R7, R7, 0x31c, RZ ;  /* 0x0000031c07077824 */ /* 0x000fc600078e02ff */
[----:B------:R0:W-:Y:S01]  /*9870*/  STL.64 [R1+0xc60], R8 ;  /* 0x000c600801007387 */ /* 0x0001e20000100a00 */
[----:B------:R-:W-:Y:S01]  /*9880*/  IMAD R29, R29, 0x18d, RZ ;  /* 0x0000018d1d1d7824 */ /* 0x000fe200078e02ff */
[-C--:B------:R-:W-:Y:S02]  /*9890*/  IADD3 R14, P6, R24, R26.reuse, RZ ;  /* 0x0000001a180e7210 */ /* 0x080fe40007fde0ff */
[----:B------:R-:W-:Y:S01]  /*98a0*/  IADD3 R6, P0, R7, R26, RZ ;  /* 0x0000001a07067210 */ /* 0x000fe20007f1e0ff */
[----:B0-----:R-:W-:-:S04]  /*98b0*/  IMAD.MOV.U32 R9, RZ, RZ, c[0x0][0x198] ;  /* 0x00006600ff097624 */ /* 0x001fc800078e00ff */
[----:B------:R-:W-:Y:S01]  /*98c0*/  IMAD R9, R9, 0x18e, RZ ;  /* 0x0000018e09097824 */ /* 0x000fe200078e02ff */
[-C--:B------:R-:W-:Y:S02]  /*98d0*/  LEA.HI.X.SX32 R15, R29, R27.reuse, 0x1, P6 ;  /* 0x0000001b1d0f7211 */ /* 0x080fe400030f0eff */
[----:B------:R-:W-:Y:S02]  /*98e0*/  MOV R24, c[0x0][0x198] ;  /* 0x0000660000187a02 */ /* 0x000fe40000000f00 */
[----:B------:R-:W-:Y:S01]  /*98f0*/  LEA.HI.X.SX32 R7, R9, R27, 0x1, P0 ;  /* 0x0000001b09077211 */ /* 0x000fe200000f0eff */
[----:B------:R-:W-:Y:S01]  /*9900*/  IMAD.MOV.U32 R5, RZ, RZ, c[0x0][0x198] ;  /* 0x00006600ff057624 */ /* 0x000fe200078e00ff */
[----:B------:R-:W-:Y:S01]  /*9910*/  STL.64 [R1+0xd60], R14 ;  /* 0x000d600e01007387 */ /* 0x000fe20000100a00 */
[----:B------:R-:W-:Y:S01]  /*9920*/  IMAD R24, R24, 0x31e, RZ ;  /* 0x0000031e18187824 */ /* 0x000fe200078e02ff */
[----:B------:R-:W-:Y:S02]  /*9930*/  MOV R29, c[0x0][0x198] ;  /* 0x00006600001d7a02 */ /* 0x000fe40000000f00 */
[----:B------:R0:W-:Y:S01]  /*9940*/  STL.64 [R1+0xe68], R6 ;  /* 0x000e680601007387 */ /* 0x0001e20000100a00 */
[----:B------:R-:W-:Y:S01]  /*9950*/  IMAD R5, R5, 0x326, RZ ;  /* 0x0000032605057824 */ /* 0x000fe200078e02ff */
[----:B------:R-:W-:Y:S01]  /*9960*/  IADD3 R18, P1, R24, R26, RZ ;  /* 0x0000001a18127210 */ /* 0x000fe20007f3e0ff */
[----:B------:R-:W-:-:S03]  /*9970*/  IMAD R29, R29, 0x193, RZ ;  /* 0x000001931d1d7824 */ /* 0x000fc600078e02ff */
[----:B------:R-:W-:Y:S01]  /*9980*/  IADD3 R4, P4, R5, R26, RZ ;  /* 0x0000001a05047210 */ /* 0x000fe20007f9e0ff */
[----:B0-----:R-:W-:-:S04]  /*9990*/  IMAD.MOV.U32 R6, RZ, RZ, c[0x0][0x198] ;  /* 0x00006600ff067624 */ /* 0x001fc800078e00ff */
[----:B------:R-:W-:Y:S01]  /*99a0*/  IMAD R6, R6, 0x18f, RZ ;  /* 0x0000018f06067824 */ /* 0x000fe200078e02ff */
[----:B------:R-:W-:-:S04]  /*99b0*/  LEA.HI.X.SX32 R5, R29, R27, 0x1, P4 ;  /* 0x0000001b1d057211 */ /* 0x000fc800020f0eff */
[----:B------:R-:W-:Y:S02]  /*99c0*/  LEA.HI.X.SX32 R19, R6, R27, 0x1, P1 ;  /* 0x0000001b06137211 */ /* 0x000fe400008f0eff */
[----:B------:R-:W-:-:S03]  /*99d0*/  MOV R24, c[0x0][0x198] ;  /* 0x0000660000187a02 */ /* 0x000fc60000000f00 */
[----:B------:R-:W-:Y:S02]  /*99e0*/  STL.64 [R1+0xf30], R18 ;  /* 0x000f301201007387 */ /* 0x000fe40000100a00 */
[----:B------:R-:W-:Y:S02]  /*99f0*/  IMAD R24, R24, 0x328, RZ ;  /* 0x0000032818187824 */ /* 0x000fe400078e02ff */
[----:B------:R0:W-:Y:S03]  /*9a00*/  STL.64 [R1+0xb60], R4 ;  /* 0x000b600401007387 */ /* 0x0001e60000100a00 */
[----:B------:R-:W-:Y:S02]  /*9a10*/  IADD3 R16, P2, R24, R26, RZ ;  /* 0x0000001a18107210 */ /* 0x000fe40007f5e0ff */
[----:B0-----:R-:W-:-:S05]  /*9a20*/  MOV R4, c[0x0][0x198] ;  /* 0x0000660000047a02 */ /* 0x001fca0000000f00 */
[----:B------:R-:W-:Y:S01]  /*9a30*/  IMAD R4, R4, 0x194, RZ ;  /* 0x0000019404047824 */ /* 0x000fe200078e02ff */
[----:B------:R-:W-:Y:S01]  /*9a40*/  MOV R24, c[0x0][0x198] ;  /* 0x0000660000187a02 */ /* 0x000fe20000000f00 */
[----:B------:R-:W-:-:S03]  /*9a50*/  IMAD.MOV.U32 R11, RZ, RZ, c[0x0][0x198] ;  /* 0x00006600ff0b7624 */ /* 0x000fc600078e00ff */
[----:B------:R-:W-:Y:S02]  /*9a60*/  LEA.HI.X.SX32 R17, R4, R27, 0x1, P2 ;  /* 0x0000001b04117211 */ /* 0x000fe400010f0eff */
[----:B------:R-:W-:Y:S01]  /*9a70*/  MOV R8, c[0x0][0x198] ;  /* 0x0000660000087a02 */ /* 0x000fe20000000f00 */
[----:B------:R-:W-:Y:S01]  /*9a80*/  IMAD R11, R11, 0x32a, RZ ;  /* 0x0000032a0b0b7824 */ /* 0x000fe200078e02ff */
[----:B------:R-:W-:Y:S01]  /*9a90*/  MOV R19, c[0x0][0x198] ;  /* 0x0000660000137a02 */ /* 0x000fe20000000f00 */
[----:B------:R0:W-:Y:S01]  /*9aa0*/  STL.64 [R1+0xc68], R16 ;  /* 0x000c681001007387 */ /* 0x0001e20000100a00 */
[----:B------:R-:W-:Y:S02]  /*9ab0*/  IMAD R24, R24, 0x32c, RZ ;  /* 0x0000032c18187824 */ /* 0x000fe400078e02ff */
[----:B------:R-:W-:Y:S01]  /*9ac0*/  IMAD R8, R8, 0x32e, RZ ;  /* 0x0000032e08087824 */ /* 0x000fe200078e02ff */
[-C--:B------:R-:W-:Y:S01]  /*9ad0*/  IADD3 R10, P3, R11, R26.reuse, RZ ;  /* 0x0000001a0b0a7210 */ /* 0x080fe20007f7e0ff */
[----:B------:R-:W-:Y:S01]  /*9ae0*/  IMAD R19, R19, 0x195, RZ ;  /* 0x0000019513137824 */ /* 0x000fe200078e02ff */
[----:B------:R-:W-:-:S02]  /*9af0*/  IADD3 R20, P5, R24, R26, RZ ;  /* 0x0000001a18147210 */ /* 0x000fc40007fbe0ff */
[----:B0-----:R-:W-:Y:S01]  /*9b00*/  MOV R16, c[0x0][0x198] ;  /* 0x0000660000107a02 */ /* 0x001fe20000000f00 */
[----:B------:R-:W-:Y:S01]  /*9b10*/  IMAD.MOV.U32 R17, RZ, RZ, c[0x0][0x198] ;  /* 0x00006600ff117624 */ /* 0x000fe200078e00ff */
[----:B------:R-:W-:-:S03]  /*9b20*/  IADD3 R14, P6, R8, R26, RZ ;  /* 0x0000001a080e7210 */ /* 0x000fc60007fde0ff */
[----:B------:R-:W-:Y:S02]  /*9b30*/  IMAD R16, R16, 0x196, RZ ;  /* 0x0000019610107824 */ /* 0x000fe400078e02ff */
[----:B------:R-:W-:Y:S01]  /*9b40*/  IMAD R17, R17, 0x197, RZ ;  /* 0x0000019711117824 */ /* 0x000fe200078e02ff */
[-C--:B------:R-:W-:Y:S02]  /*9b50*/  LEA.HI.X.SX32 R11, R19, R27.reuse, 0x1, P3 ;  /* 0x0000001b130b7211 */ /* 0x080fe400018f0eff */
[-C--:B------:R-:W-:Y:S02]  /*9b60*/  LEA.HI.X.SX32 R21, R16, R27.reuse, 0x1, P5 ;  /* 0x0000001b10157211 */ /* 0x080fe400028f0eff */
[----:B------:R-:W-:Y:S02]  /*9b70*/  LEA.HI.X.SX32 R15, R17, R27, 0x1, P6 ;  /* 0x0000001b110f7211 */ /* 0x000fe400030f0eff */
[----:B------:R-:W-:Y:S01]  /*9b80*/  MOV R24, c[0x0][0x198] ;  /* 0x0000660000187a02 */ /* 0x000fe20000000f00 */
[----:B------:R-:W-:Y:S04]  /*9b90*/  STL.64 [R1+0xd68], R10 ;  /* 0x000d680a01007387 */ /* 0x000fe80000100a00 */
[----:B------:R-:W-:Y:S01]  /*9ba0*/  STL.64 [R1+0xe70], R20 ;  /* 0x000e701401007387 */ /* 0x000fe20000100a00 */
[----:B------:R-:W-:-:S03]  /*9bb0*/  IMAD R24, R24, 0x336, RZ ;  /* 0x0000033618187824 */ /* 0x000fc600078e02ff */
[----:B------:R0:W-:Y:S02]  /*9bc0*/  STL.64 [R1+0xf38], R14 ;  /* 0x000f380e01007387 */ /* 0x0001e40000100a00 */
[----:B------:R-:W-:Y:S01]  /*9bd0*/  IADD3 R8, P0, R24, R26, RZ ;  /* 0x0000001a18087210 */ /* 0x000fe20007f1e0ff */
[----:B0-----:R-:W-:-:S04]  /*9be0*/  IMAD.MOV.U32 R14, RZ, RZ, c[0x0][0x198] ;  /* 0x00006600ff0e7624 */ /* 0x001fc800078e00ff */
[----:B------:R-:W-:-:S05]  /*9bf0*/  IMAD R14, R14, 0x19b, RZ ;  /* 0x0000019b0e0e7824 */ /* 0x000fca00078e02ff */
[----:B------:R-:W-:-:S05]  /*9c00*/  LEA.HI.X.SX32 R9, R14, R27, 0x1, P0 ;  /* 0x0000001b0e097211 */ /* 0x000fca00000f0eff */
[----:B------:R0:W-:Y:S04]  /*9c10*/  STL.64 [R1+0xb68], R8 ;  /* 0x000b680801007387 */ /* 0x0001e80000100a00 */
[----:B0-----:R-:W2:Y:S01]  /*9c20*/  LDL.LU.64 R8, [R1+0x1f28] ;  /* 0x001f280001087983 */ /* 0x001ea20000300a00 */
[----:B------:R-:W-:Y:S02]  /*9c30*/  MOV R7, c[0x0][0x198] ;  /* 0x0000660000077a02 */ /* 0x000fe40000000f00 */
[----:B------:R-:W-:-:S03]  /*9c40*/  MOV R17, c[0x0][0x198] ;  /* 0x0000660000117a02 */ /* 0x000fc60000000f00 */
[----:B------:R-:W-:Y:S02]  /*9c50*/  IMAD R7, R7, 0x338, RZ ;  /* 0x0000033807077824 */ /* 0x000fe400078e02ff */
[----:B------:R-:W-:-:S03]  /*9c60*/  IMAD R17, R17, 0x19c, RZ ;  /* 0x0000019c11117824 */ /* 0x000fc600078e02ff */
[----:B------:R-:W-:Y:S01]  /*9c70*/  IADD3 R6, P1, R7, R26, RZ ;  /* 0x0000001a07067210 */ /* 0x000fe20007f3e0ff */
[----:B------:R-:W-:-:S03]  /*9c80*/  IMAD.MOV.U32 R24, RZ, RZ, c[0x0][0x198] ;  /* 0x00006600ff187624 */ /* 0x000fc600078e00ff */
[----:B------:R-:W-:Y:S01]  /*9c90*/  LEA.HI.X.SX32 R7, R17, R27, 0x1, P1 ;  /* 0x0000001b11077211 */ /* 0x000fe200008f0eff */
[----:B------:R-:W-:Y:S02]  /*9ca0*/  IMAD.MOV.U32 R5, RZ, RZ, c[0x0][0x198] ;  /* 0x00006600ff057624 */ /* 0x000fe400078e00ff */
[----:B------:R-:W-:Y:S02]  /*9cb0*/  IMAD R24, R24, 0x33a, RZ ;  /* 0x0000033a18187824 */ /* 0x000fe400078e02ff */
[----:B------:R0:W-:Y:S01]  /*9cc0*/  STL.64 [R1+0xc70], R6 ;  /* 0x000c700601007387 */ /* 0x0001e20000100a00 */
[----:B------:R-:W-:Y:S02]  /*9cd0*/  IMAD R5, R5, 0x33c, RZ ;  /* 0x0000033c05057824 */ /* 0x000fe400078e02ff */
[----:B------:R-:W-:Y:S02]  /*9ce0*/  IADD3 R28, P4, R24, R26, RZ ;  /* 0x0000001a181c7210 */ /* 0x000fe40007f9e0ff */
[----:B0-----:R-:W-:-:S02]  /*9cf0*/  MOV R6, c[0x0][0x198] ;  /* 0x0000660000067a02 */ /* 0x001fc40000000f00 */
[----:B------:R-:W-:-:S03]  /*9d00*/  IADD3 R4, P2, R5, R26, RZ ;  /* 0x0000001a05047210 */ /* 0x000fc60007f5e0ff */
[----:B------:R-:W-:Y:S01]  /*9d10*/  IMAD R6, R6, 0x19d, RZ ;  /* 0x0000019d06067824 */ /* 0x000fe200078e02ff */
[----:B------:R-:W-:-:S04]  /*9d20*/  MOV R24, c[0x0][0x198] ;  /* 0x0000660000187a02 */ /* 0x000fc80000000f00 */
[----:B------:R-:W-:Y:S02]  /*9d30*/  LEA.HI.X.SX32 R29, R6, R27, 0x1, P4 ;  /* 0x0000001b061d7211 */ /* 0x000fe400020f0eff */
[----:B------:R-:W-:-:S03]  /*9d40*/  MOV R11, c[0x0][0x198] ;  /* 0x00006600000b7a02 */ /* 0x000fc60000000f00 */
[----:B------:R-:W-:Y:S01]  /*9d50*/  STL.64 [R1+0xd70], R28 ;  /* 0x000d701c01007387 */ /* 0x000fe20000100a00 */
[----:B------:R-:W-:Y:S02]  /*9d60*/  IMAD R24, R24, 0x33e, RZ ;  /* 0x0000033e18187824 */ /* 0x000fe400078e02ff */
[----:B------:R-:W-:-:S03]  /*9d70*/  IMAD R11, R11, 0x346, RZ ;  /* 0x000003460b0b7824 */ /* 0x000fc600078e02ff */
[-C--:B------:R-:W-:Y:S02]  /*9d80*/  IADD3 R18, P3, R24, R26.reuse, RZ ;  /* 0x0000001a18127210 */ /* 0x080fe40007f7e0ff */
[----:B------:R-:W-:Y:S02]  /*9d90*/  IADD3 R10, P5, R11, R26, RZ ;  /* 0x0000001a0b0a7210 */ /* 0x000fe40007fbe0ff */
[----:B------:R-:W-:Y:S02]  /*9da0*/  MOV R24, c[0x0][0x198] ;  /* 0x0000660000187a02 */ /* 0x000fe40000000f00 */
[----:B------:R-:W-:-:S03]  /*9db0*/  MOV R15, c[0x0][0x198] ;  /* 0x00006600000f7a02 */ /* 0x000fc60000000f00 */
[----:B------:R-:W-:Y:S02]  /*9dc0*/  IMAD R24, R24, 0x348, RZ ;  /* 0x0000034818187824 */ /* 0x000fe400078e02ff */
[----:B------:R-:W-:-:S03]  /*9dd0*/  IMAD R15, R15, 0x34a, RZ ;  /* 0x0000034a0f0f7824 */ /* 0x000fc600078e02ff */
[-C--:B------:R-:W-:Y:S02]  /*9de0*/  IADD3 R20, P6, R24, R26.reuse, RZ ;  /* 0x0000001a18147210 */ /* 0x080fe40007fde0ff */
[----:B------:R-:W-:Y:S01]  /*9df0*/  IADD3 R14, P0, R15, R26, RZ ;  /* 0x0000001a0f0e7210 */ /* 0x000fe20007f1e0ff */
[----:B------:R-:W-:Y:S01]  /*9e00*/  IMAD.MOV.U32 R24, RZ, RZ, c[0x0][0x198] ;  /* 0x00006600ff187624 */ /* 0x000fe200078e00ff */
[----:B------:R-:W-:-:S03]  /*9e10*/  MOV R7, c[0x0][0x198] ;  /* 0x0000660000077a02 */ /* 0x000fc60000000f00 */
[----:B------:R-:W-:Y:S02]  /*9e20*/  IMAD R24, R24, 0x34c, RZ ;  /* 0x0000034c18187824 */ /* 0x000fe400078e02ff */
[----:B------:R-:W-:-:S03]  /*9e30*/  IMAD R7, R7, 0x34e, RZ ;  /* 0x0000034e07077824 */ /* 0x000fc600078e02ff */
[-C--:B------:R-:W-:Y:S02]  /*9e40*/  IADD3 R16, P1, R24, R26.reuse, RZ ;  /* 0x0000001a18107210 */ /* 0x080fe40007f3e0ff */
[----:B------:R-:W-:Y:S01]  /*9e50*/  IADD3 R6, P4, R7, R26, RZ ;  /* 0x0000001a07067210 */ /* 0x000fe20007f9e0ff */
[----:B------:R-:W-:-:S04]  /*9e60*/  IMAD.MOV.U32 R24, RZ, RZ, c[0x0][0x198] ;  /* 0x00006600ff187624 */ /* 0x000fc800078e00ff */
[----:B------:R-:W-:Y:S01]  /*9e70*/  IMAD R24, R24, 0x356, RZ ;  /* 0x0000035618187824 */ /* 0x000fe200078e02ff */
[----:B--2---:R-:W-:Y:S02]  /*9e80*/  LEA.HI.X.SX32 R5, R9, R27, 0x1, P2 ;  /* 0x0000001b09057211 */ /* 0x004fe400010f0eff */
[----:B------:R-:W-:-:S03]  /*9e90*/  MOV R9, c[0x0][0x198] ;  /* 0x0000660000097a02 */ /* 0x000fc60000000f00 */
[----:B------:R0:W-:Y:S02]  /*9ea0*/  STL.64 [R1+0xe78], R4 ;  /* 0x000e780401007387 */ /* 0x0001e40000100a00 */
[----:B------:R-:W-:Y:S01]  /*9eb0*/  IMAD R9, R9, 0x1a3, RZ ;  /* 0x000001a309097824 */ /* 0x000fe200078e02ff */
[----:B0-----:R-:W-:-:S05]  /*9ec0*/  MOV R4, c[0x0][0x198] ;  /* 0x0000660000047a02 */ /* 0x001fca0000000f00 */
[----:B------:R-:W-:Y:S01]  /*9ed0*/  IMAD R4, R4, 0x19f, RZ ;  /* 0x0000019f04047824 */ /* 0x000fe200078e02ff */
[----:B------:R-:W-:-:S04]  /*9ee0*/  LEA.HI.X.SX32 R11, R9, R27, 0x1, P5 ;  /* 0x0000001b090b7211 */ /* 0x000fc800028f0eff */
[----:B------:R-:W-:Y:S01]  /*9ef0*/  LEA.HI.X.SX32 R19, R4, R27, 0x1, P3 ;  /* 0x0000001b04137211 */ /* 0x000fe200018f0eff */
[----:B------:R-:W-:-:S04]  /*9f00*/  IMAD.MOV.U32 R9, RZ, RZ, c[0x0][0x198] ;  /* 0x00006600ff097624 */ /* 0x000fc800078e00ff */
[----:B------:R-:W-:Y:S04]  /*9f10*/  STL.64 [R1+0xf40], R18 ;  /* 0x000f401201007387 */ /* 0x000fe80000100a00 */
[----:B------:R0:W-:Y:S01]  /*9f20*/  STL.64 [R1+0xb70], R10 ;  /* 0x000b700a01007387 */ /* 0x0001e20000100a00 */
[----:B------:R-:W-:Y:S01]  /*9f30*/  IMAD R9, R9, 0x1a5, RZ ;  /* 0x000001a509097824 */ /* 0x000fe200078e02ff */
[----:B0-----:R-:W-:-:S05]  /*9f40*/  MOV R10, c[0x0][0x198] ;  /* 0x00006600000a7a02 */ /* 0x001fca0000000f00 */
[----:B------:R-:W-:Y:S01]  /*9f50*/  IMAD R10, R10, 0x1a4, RZ ;  /* 0x000001a40a0a7824 */ /* 0x000fe200078e02ff */
[----:B------:R-:W-:-:S04]  /*9f60*/  LEA.HI.X.SX32 R15, R9, R27, 0x1, P0 ;  /* 0x0000001b090f7211 */ /* 0x000fc800000f0eff */
[----:B------:R-:W-:-:S05]  /*9f70*/  LEA.HI.X.SX32 R21, R10, R27, 0x1, P6 ;  /* 0x0000001b0a157211 */ /* 0x000fca00030f0eff */
[----:B------:R-:W-:Y:S04]  /*9f80*/  STL.64 [R1+0xc78], R20 ;  /* 0x000c781401007387 */ /* 0x000fe80000100a00 */
[----:B------:R0:W-:Y:S01]  /*9f90*/  STL.64 [R1+0xd78], R14 ;  /* 0x000d780e01007387 */ /* 0x0001e20000100a00 */
[----:B------:R-:W-:Y:S02]  /*9fa0*/  LEA.HI.X.SX32 R17, R8, R27, 0x1, P1 ;  /* 0x0000001b08117211 */ /* 0x000fe400008f0eff */
[----:B0-----:R-:W-:-:S05]  /*9fb0*/  MOV R15, c[0x0][0x198] ;  /* 0x00006600000f7a02 */ /* 0x001fca0000000f00 */
[----:B------:R-:W-:Y:S01]  /*9fc0*/  IMAD R15, R15, 0x1a7, RZ ;  /* 0x000001a70f0f7824 */ /* 0x000fe200078e02ff */
[----:B------:R-:W-:Y:S04]  /*9fd0*/  STL.64 [R1+0xe80], R16 ;  /* 0x000e801001007387 */ /* 0x000fe80000100a00 */
[----:B------:R-:W-:-:S05]  /*9fe0*/  LEA.HI.X.SX32 R7, R15, R27, 0x1, P4 ;  /* 0x0000001b0f077211 */ /* 0x000fca00020f0eff */
[----:B------:R0:W-:Y:S01]  /*9ff0*/  STL.64 [R1+0xf48], R6 ;  /* 0x000f480601007387 */ /* 0x0001e20000100a00 */
[----:B------:R-:W-:Y:S01]  /*a000*/  IADD3 R28, P2, R24, R26, RZ ;  /* 0x0000001a181c7210 */ /* 0x000fe20007f5e0ff */
[----:B0-----:R-:W-:-:S04]  /*a010*/  IMAD.MOV.U32 R6, RZ, RZ, c[0x0][0x198] ;  /* 0x00006600ff067624 */ /* 0x001fc800078e00ff */
[----:B------:R-:W-:-:S05]  /*a020*/  IMAD R6, R6, 0x1ab, RZ ;  /* 0x000001ab06067824 */ /* 0x000fca00078e02ff */
[----:B------:R-:W-:-:S05]  /*a030*/  LEA.HI.X.SX32 R29, R6, R27, 0x1, P2 ;  /* 0x0000001b061d7211 */ /* 0x000fca00010f0eff */
[----:B------:R0:W-:Y:S04]  /*a040*/  STL.64 [R1+0xb78], R28 ;  /* 0x000b781c01007387 */ /* 0x0001e80000100a00 */
[----:B0-----:R-:W2:Y:S01]  /*a050*/  LDL.LU.64 R28, [R1+0x1f20] ;  /* 0x001f2000011c7983 */ /* 0x001ea20000300a00 */
[----:B------:R-:W-:Y:S01]  /*a060*/  IMAD.MOV.U32 R5, RZ, RZ, c[0x0][0x198] ;  /* 0x00006600ff057624 */ /* 0x000fe200078e00ff */
[----:B------:R-:W-:-:S03]  /*a070*/  MOV R15, c[0x0][0x198] ;  /* 0x00006600000f7a02 */ /* 0x000fc60000000f00 */
[----:B------:R-:W-:Y:S02]  /*a080*/  IMAD R5, R5, 0x358, RZ ;  /* 0x0000035805057824 */ /* 0x000fe400078e02ff */
[----:B------:R-:W-:-:S03]  /*a090*/  IMAD R15, R15, 0x1ac, RZ ;  /* 0x000001ac0f0f7824 */ /* 0x000fc600078e02ff */
[-C--:B------:R-:W-:Y:S02]  /*a0a0*/  IADD3 R4, P3, R5, R26.reuse, RZ ;  /* 0x0000001a05047210 */ /* 0x080fe40007f7e0ff */
[----:B------:R-:W-:Y:S02]  /*a0b0*/  MOV R24, c[0x0][0x198] ;  /* 0x0000660000187a02 */ /* 0x000fe40000000f00 */
[----:B------:R-:W-:Y:S02]  /*a0c0*/  LEA.HI.X.SX32 R5, R15, R27, 0x1, P3 ;  /* 0x0000001b0f057211 */ /* 0x000fe400018f0eff */
[----:B------:R-:W-:Y:S01]  /*a0d0*/  MOV R11, c[0x0][0x198] ;  /* 0x00006600000b7a02 */ /* 0x000fe20000000f00 */
[----:B------:R-:W-:Y:S02]  /*a0e0*/  IMAD R24, R24, 0x35a, RZ ;  /* 0x0000035a18187824 */ /* 0x000fe400078e02ff */
[----:B------:R0:W-:Y:S02]  /*a0f0*/  STL.64 [R1+0xc80], R4 ;  /* 0x000c800401007387 */ /* 0x0001e40000100a00 */
[----:B------:R-:W-:Y:S01]  /*a100*/  IMAD R11, R11, 0x35c, RZ ;  /* 0x0000035c0b0b7824 */ /* 0x000fe200078e02ff */
[----:B------:R-:W-:-:S02]  /*a110*/  IADD3 R18, P5, R24, R26, RZ ;  /* 0x0000001a18127210 */ /* 0x000fc40007fbe0ff */
[----:B0-----:R-:W-:Y:S02]  /*a120*/  MOV R4, c[0x0][0x198] ;  /* 0x0000660000047a02 */ /* 0x001fe40000000f00 */
[----:B------:R-:W-:-:S03]  /*a130*/  IADD3 R10, P6, R11, R26, RZ ;  /* 0x0000001a0b0a7210 */ /* 0x000fc60007fde0ff */
[----:B------:R-:W-:Y:S01]  /*a140*/  IMAD R4, R4, 0x1ad, RZ ;  /* 0x000001ad04047824 */ /* 0x000fe200078e02ff */
[----:B------:R-:W-:-:S04]  /*a150*/  MOV R24, c[0x0][0x198] ;  /* 0x0000660000187a02 */ /* 0x000fc80000000f00 */
[----:B------:R-:W-:Y:S02]  /*a160*/  LEA.HI.X.SX32 R19, R4, R27, 0x1, P5 ;  /* 0x0000001b04137211 */ /* 0x000fe400028f0eff */
[----:B------:R-:W-:Y:S01]  /*a170*/  MOV R9, c[0x0][0x198] ;  /* 0x0000660000097a02 */ /* 0x000fe20000000f00 */
[----:B------:R-:W-:Y:S02]  /*a180*/  IMAD R24, R24, 0x35e, RZ ;  /* 0x0000035e18187824 */ /* 0x000fe400078e02ff */
[----:B------:R-:W-:Y:S02]  /*a190*/  STL.64 [R1+0xd80], R18 ;  /* 0x000d801201007387 */ /* 0x000fe40000100a00 */
[----:B------:R-:W-:Y:S01]  /*a1a0*/  IMAD R9, R9, 0x366, RZ ;  /* 0x0000036609097824 */ /* 0x000fe200078e02ff */
[----:B------:R-:W-:Y:S01]  /*a1b0*/  IADD3 R20, P0, R24, R26, RZ ;  /* 0x0000001a18147210 */ /* 0x000fe20007f1e0ff */
[----:B------:R-:W-:Y:S01]  /*a1c0*/  IMAD.MOV.U32 R24, RZ, RZ, c[0x0][0x198] ;  /* 0x00006600ff187624 */ /* 0x000fe200078e00ff */
[----:B------:R-:W-:-:S02]  /*a1d0*/  MOV R7, c[0x0][0x198] ;  /* 0x0000660000077a02 */ /* 0x000fc40000000f00 */
[-C--:B------:R-:W-:Y:S01]  /*a1e0*/  IADD3 R8, P1, R9, R26.reuse, RZ ;  /* 0x0000001a09087210 */ /* 0x080fe20007f3e0ff */
[----:B------:R-:W-:Y:S02]  /*a1f0*/  IMAD R24, R24, 0x368, RZ ;  /* 0x0000036818187824 */ /* 0x000fe400078e02ff */
[----:B------:R-:W-:Y:S01]  /*a200*/  IMAD R7, R7, 0x36a, RZ ;  /* 0x0000036a07077824 */ /* 0x000fe200078e02ff */
[----:B------:R-:W-:Y:S02]  /*a210*/  MOV R5, c[0x0][0x198] ;  /* 0x0000660000057a02 */ /* 0x000fe40000000f00 */
[-C--:B------:R-:W-:Y:S01]  /*a220*/  IADD3 R16, P4, R24, R26.reuse, RZ ;  /* 0x0000001a18107210 */ /* 0x080fe20007f9e0ff */
[----:B------:R-:W-:Y:S01]  /*a230*/  IMAD.MOV.U32 R24, RZ, RZ, c[0x0][0x198] ;  /* 0x00006600ff187624 */ /* 0x000fe200078e00ff */
[----:B------:R-:W-:Y:S01]  /*a240*/  IADD3 R6, P2, R7, R26, RZ ;  /* 0x0000001a07067210 */ /* 0x000fe20007f5e0ff */
[----:B------:R-:W-:Y:S02]  /*a250*/  IMAD R5, R5, 0x36e, RZ ;  /* 0x0000036e05057824 */ /* 0x000fe400078e02ff */
[----:B------:R-:W-:-:S03]  /*a260*/  IMAD R24, R24, 0x36c, RZ ;  /* 0x0000036c18187824 */ /* 0x000fc600078e02ff */
[-C--:B------:R-:W-:Y:S02]  /*a270*/  IADD3 R4, P5, R5, R26.reuse, RZ ;  /* 0x0000001a05047210 */ /* 0x080fe40007fbe0ff */
[----:B------:R-:W-:Y:S01]  /*a280*/  IADD3 R14, P3, R24, R26, RZ ;  /* 0x0000001a180e7210 */ /* 0x000fe20007f7e0ff */
[----:B------:R-:W-:-:S04]  /*a290*/  IMAD.MOV.U32 R24, RZ, RZ, c[0x0][0x198] ;  /* 0x00006600ff187624 */ /* 0x000fc800078e00ff */
[----:B------:R-:W-:Y:S01]  /*a2a0*/  IMAD R24, R24, 0x376, RZ ;  /* 0x0000037618187824 */ /* 0x000fe200078e02ff */
[----:B--2---:R-:W-:-:S05]  /*a2b0*/  LEA.HI.X.SX32 R11, R29, R27, 0x1, P6 ;  /* 0x0000001b1d0b7211 */ /* 0x004fca00030f0eff */
[----:B------:R0:W-:Y:S02]  /*a2c0*/  STL.64 [R1+0xe88], R10 ;  /* 0x000e880a01007387 */ /* 0x0001e40000100a00 */
[----:B0-----:R-:W-:Y:S02]  /*a2d0*/  MOV R11, c[0x0][0x198] ;  /* 0x00006600000b7a02 */ /* 0x001fe40000000f00 */
[----:B------:R-:W-:-:S03]  /*a2e0*/  MOV R10, c[0x0][0x198] ;  /* 0x00006600000a7a02 */ /* 0x000fc60000000f00 */
[----:B------:R-:W-:Y:S02]  /*a2f0*/  IMAD R11, R11, 0x1b3, RZ ;  /* 0x000001b30b0b7824 */ /* 0x000fe400078e02ff */
[----:B------:R-:W-:-:S03]  /*a300*/  IMAD R10, R10, 0x1af, RZ ;  /* 0x000001af0a0a7824 */ /* 0x000fc600078e02ff */
[-C--:B------:R-:W-:Y:S01]  /*a310*/  LEA.HI.X.SX32 R9, R11, R27.reuse, 0x1, P1 ;  /* 0x0000001b0b097211 */ /* 0x080fe200008f0eff */
[----:B------:R-:W-:Y:S01]  /*a320*/  IMAD.MOV.U32 R11, RZ, RZ, c[0x0][0x198] ;  /* 0x00006600ff0b7624 */ /* 0x000fe200078e00ff */
[----:B------:R-:W-:-:S03]  /*a330*/  LEA.HI.X.SX32 R21, R10, R27, 0x1, P0 ;  /* 0x0000001b0a157211 */ /* 0x000fc600000f0eff */
[----:B------:R-:W-:Y:S01]  /*a340*/  IMAD R11, R11, 0x1b5, RZ ;  /* 0x000001b50b0b7824 */ /* 0x000fe200078e02ff */
[----:B------:R-:W-:-:S04]  /*a350*/  MOV R10, c[0x0][0x198] ;  /* 0x00006600000a7a02 */ /* 0x000fc80000000f00 */
[-C--:B------:R-:W-:Y:S01]  /*a360*/  LEA.HI.X.SX32 R7, R11, R27.reuse, 0x1, P2 ;  /* 0x0000001b0b077211 */ /* 0x080fe200010f0eff */
[----:B------:R-:W-:Y:S01]  /*a370*/  IMAD R10, R10, 0x1b4, RZ ;  /* 0x000001b40a0a7824 */ /* 0x000fe200078e02ff */
[----:B------:R-:W-:Y:S01]  /*a380*/  MOV R11, c[0x0][0x198] ;  /* 0x00006600000b7a02 */ /* 0x000fe20000000f00 */
[----:B------:R-:W-:Y:S01]  /*a390*/  STL.64 [R1+0xf50], R20 ;  /* 0x000f501401007387 */ /* 0x000fe20000100a00 */
[-C--:B------:R-:W-:Y:S02]  /*a3a0*/  LEA.HI.X.SX32 R15, R28, R27.reuse, 0x1, P3 ;  /* 0x0000001b1c0f7211 */ /* 0x080fe400018f0eff */
[-C--:B------:R-:W-:Y:S01]  /*a3b0*/  LEA.HI.X.SX32 R17, R10, R27.reuse, 0x1, P4 ;  /* 0x0000001b0a117211 */ /* 0x080fe200020f0eff */
[----:B------:R-:W-:Y:S01]  /*a3c0*/  IMAD R11, R11, 0x1b7, RZ ;  /* 0x000001b70b0b7824 */ /* 0x000fe200078e02ff */
[----:B------:R-:W-:Y:S04]  /*a3d0*/  STL.64 [R1+0xb80], R8 ;  /* 0x000b800801007387 */ /* 0x000fe80000100a00 */
[----:B------:R-:W-:Y:S01]  /*a3e0*/  LEA.HI.X.SX32 R5, R11, R27, 0x1, P5 ;  /* 0x0000001b0b057211 */ /* 0x000fe200028f0eff */
[----:B------:R-:W-:Y:S04]  /*a3f0*/  STL.64 [R1+0xc88], R16 ;  /* 0x000c881001007387 */ /* 0x000fe80000100a00 */
[----:B------:R-:W-:Y:S04]  /*a400*/  STL.64 [R1+0xd88], R6 ;  /* 0x000d880601007387 */ /* 0x000fe80000100a00 */
[----:B------:R0:W-:Y:S01]  /*a410*/  STL.64 [R1+0xe90], R14 ;  /* 0x000e900e01007387 */ /* 0x0001e20000100a00 */
[----:B------:R-:W-:-:S03]  /*a420*/  IADD3 R18, P6, R24, R26, RZ ;  /* 0x0000001a18127210 */ /* 0x000fc60007fde0ff */
[----:B0-----:R-:W2:Y:S04]  /*a430*/  LDL.LU.64 R14, [R1+0x1f18] ;  /* 0x001f1800010e7983 */ /* 0x001ea80000300a00 */
[----:B------:R0:W-:Y:S02]  /*a440*/  STL.64 [R1+0xf58], R4 ;  /* 0x000f580401007387 */ /* 0x0001e40000100a00 */
[----:B0-----:R-:W-:-:S05]  /*a450*/  MOV R4, c[0x0][0x198] ;  /* 0x0000660000047a02 */ /* 0x001fca0000000f00 */
[----:B------:R-:W-:-:S05]  /*a460*/  IMAD R4, R4, 0x1bb, RZ ;  /* 0x000001bb04047824 */ /* 0x000fca00078e02ff */
[----:B------:R-:W-:-:S05]  /*a470*/  LEA.HI.X.SX32 R19, R4, R27, 0x1, P6 ;  /* 0x0000001b04137211 */ /* 0x000fca00030f0eff */
[----:B------:R0:W-:Y:S04]  /*a480*/  STL.64 [R1+0xb88], R18 ;  /* 0x000b881201007387 */ /* 0x0001e80000100a00 */
[----:B0-----:R-:W3:Y:S01]  /*a490*/  LDL.LU.64 R18, [R1+0x1f10] ;  /* 0x001f100001127983 */ /* 0x001ee20000300a00 */
[----:B------:R-:W-:Y:S01]  /*a4a0*/  IMAD.MOV.U32 R29, RZ, RZ, c[0x0][0x198] ;  /* 0x00006600ff1d7624 */ /* 0x000fe200078e00ff */
[----:B------:R-:W-:-:S03]  /*a4b0*/  MOV R24, c[0x0][0x198] ;  /* 0x0000660000187a02 */ /* 0x000fc60000000f00 */
[----:B------:R-:W-:Y:S01]  /*a4c0*/  IMAD R29, R29, 0x378, RZ ;  /* 0x000003781d1d7824 */ /* 0x000fe200078e02ff */
[----:B------:R-:W-:Y:S01]  /*a4d0*/  MOV R9, c[0x0][0x198] ;  /* 0x0000660000097a02 */ /* 0x000fe20000000f00 */
[----:B------:R-:W-:-:S03]  /*a4e0*/  IMAD R24, R24, 0x37a, RZ ;  /* 0x0000037a18187824 */ /* 0x000fc600078e02ff */
[-C--:B------:R-:W-:Y:S01]  /*a4f0*/  IADD3 R20, P0, R29, R26.reuse, RZ ;  /* 0x0000001a1d147210 */ /* 0x080fe20007f1e0ff */
[----:B------:R-:W-:Y:S01]  /*a500*/  IMAD R9, R9, 0x1bd, RZ ;  /* 0x000001bd09097824 */ /* 0x000fe200078e02ff */
[----:B------:R-:W-:Y:S02]  /*a510*/  IADD3 R8, P1, R24, R26, RZ ;  /* 0x0000001a18087210 */ /* 0x000fe40007f3e0ff */
[----:B------:R-:W-:Y:S02]  /*a520*/  MOV R29, c[0x0][0x198] ;  /* 0x00006600001d7a02 */ /* 0x000fe40000000f00 */
[----:B------:R-:W-:Y:S02]  /*a530*/  MOV R24, c[0x0][0x198] ;  /* 0x0000660000187a02 */ /* 0x000fe40000000f00 */
[----:B------:R-:W-:Y:S01]  /*a540*/  LEA.HI.X.SX32 R9, R9, R27, 0x1, P1 ;  /* 0x0000001b09097211 */ /* 0x000fe200008f0eff */
[----:B------:R-:W-:Y:S02]  /*a550*/  IMAD R29, R29, 0x37c, RZ ;  /* 0x0000037c1d1d7824 */ /* 0x000fe400078e02ff */
[----:B------:R-:W-:-:S02]  /*a560*/  IMAD R24, R24, 0x37e, RZ ;  /* 0x0000037e18187824 */ /* 0x000fc400078e02ff */
[----:B------:R-:W-:Y:S01]  /*a570*/  IMAD.MOV.U32 R7, RZ, RZ, c[0x0][0x198] ;  /* 0x00006600ff077624 */ /* 0x000fe200078e00ff */
[-C--:B------:R-:W-:Y:S02]  /*a580*/  IADD3 R16, P4, R29, R26.reuse, RZ ;  /* 0x0000001a1d107210 */ /* 0x080fe40007f9e0ff */
[----:B------:R-:W-:Y:S01]  /*a590*/  IADD3 R6, P2, R24, R26, RZ ;  /* 0x0000001a18067210 */ /* 0x000fe20007f5e0ff */
[----:B------:R-:W-:Y:S01]  /*a5a0*/  IMAD R7, R7, 0x1bf, RZ ;  /* 0x000001bf07077824 */ /* 0x000fe200078e02ff */
[----:B------:R-:W-:-:S04]  /*a5b0*/  MOV R29, c[0x0][0x198] ;  /* 0x00006600001d7a02 */ /* 0x000fc80000000f00 */
[----:B------:R-:W-:Y:S01]  /*a5c0*/  LEA.HI.X.SX32 R7, R7, R27, 0x1, P2 ;  /* 0x0000001b07077211 */ /* 0x000fe200010f0eff */
[----:B------:R-:W-:Y:S02]  /*a5d0*/  IMAD.MOV.U32 R5, RZ, RZ, c[0x0][0x198] ;  /* 0x00006600ff057624 */ /* 0x000fe400078e00ff */
[----:B------:R-:W-:Y:S02]  /*a5e0*/  IMAD.MOV.U32 R24, RZ, RZ, c[0x0][0x198] ;  /* 0x00006600ff187624 */ /* 0x000fe400078e00ff */
[----:B------:R-:W-:Y:S02]  /*a5f0*/  IMAD R29, R29, 0x386, RZ ;  /* 0x000003861d1d7824 */ /* 0x000fe400078e02ff */
[----:B------:R-:W-:Y:S02]  /*a600*/  IMAD R5, R5, 0x38a, RZ ;  /* 0x0000038a05057824 */ /* 0x000fe400078e02ff */
[----:B------:R-:W-:Y:S01]  /*a610*/  IMAD R24, R24, 0x388, RZ ;  /* 0x0000038818187824 */ /* 0x000fe200078e02ff */
[----:B------:R-:W-:-:S02]  /*a620*/  IADD3 R28, P3, R29, R26, RZ ;  /* 0x0000001a1d1c7210 */ /* 0x000fc40007f7e0ff */
[-C--:B------:R-:W-:Y:S02]  /*a630*/  IADD3 R4, P6, R5, R26.reuse, RZ ;  /* 0x0000001a05047210 */ /* 0x080fe40007fde0ff */
[----:B------:R-:W-:Y:S02]  /*a640*/  IADD3 R10, P5, R24, R26, RZ ;  /* 0x0000001a180a7210 */ /* 0x000fe40007fbe0ff */
[----:B------:R-:W-:-:S05]  /*a650*/  MOV R24, c[0x0][0x198] ;  /* 0x0000660000187a02 */ /* 0x000fca0000000f00 */
[----:B------:R-:W-:Y:S01]  /*a660*/  IMAD R24, R24, 0x38c, RZ ;  /* 0x0000038c18187824 */ /* 0x000fe200078e02ff */
[----:B--2---:R-:W-:Y:S01]  /*a670*/  LEA.HI.X.SX32 R21, R15, R27, 0x1, P0 ;  /* 0x0000001b0f157211 */ /* 0x004fe200000f0eff */
[----:B------:R-:W-:-:S04]  /*a680*/  IMAD.MOV.U32 R15, RZ, RZ, c[0x0][0x198] ;  /* 0x00006600ff0f7624 */ /* 0x000fc800078e00ff */
[----:B------:R-:W-:Y:S01]  /*a690*/  IMAD R15, R15, 0x38e, RZ ;  /* 0x0000038e0f0f7824 */ /* 0x000fe200078e02ff */
[----:B------:R-:W-:Y:S04]  /*a6a0*/  STL.64 [R1+0xc90], R20 ;  /* 0x000c901401007387 */ /* 0x000fe80000100a00 */
[----:B------:R0:W-:Y:S02]  /*a6b0*/  STL.64 [R1+0xd90], R8 ;  /* 0x000d900801007387 */ /* 0x0001e40000100a00 */
[----:B0-----:R-:W-:Y:S02]  /*a6c0*/  IADD3 R8, P1, R15, R26, RZ ;  /* 0x0000001a0f087210 */ /* 0x001fe40007f3e0ff */
[----:B------:R-:W-:-:S05]  /*a6d0*/  MOV R15, c[0x0][0x198] ;  /* 0x00006600000f7a02 */ /* 0x000fca0000000f00 */
[----:B------:R-:W-:Y:S01]  /*a6e0*/  IMAD R15, R15, 0x398, RZ ;  /* 0x000003980f0f7824 */ /* 0x000fe200078e02ff */
[----:B---3--:R-:W-:Y:S02]  /*a6f0*/  LEA.HI.X.SX32 R17, R19, R27, 0x1, P4 ;  /* 0x0000001b13117211 */ /* 0x008fe400020f0eff */
        /* <DEDUP_REMOVED lines=12> */
[----:B------:R0:W-:Y:S01]  /*a7c0*/  STL.64 [R1+0xc98], R10 ;  /* 0x000c980a01007387 */ /* 0x0001e20000100a00 */
[----:B------:R-:W-:-:S02]  /*a7d0*/  IADD3 R20, P0, R24, R26, RZ ;  /* 0x0000001a18147210 */ /* 0x000fc40007f1e0ff */
[----:B0-----:R-:W-:-:S05]  /*a7e0*/  MOV R11, c[0x0][0x198] ;  /* 0x00006600000b7a02 */ /* 0x001fca0000000f00 */
[----:B------:R-:W-:Y:S01]  /*a7f0*/  IMAD R11, R11, 0x1c7, RZ ;  /* 0x000001c70b0b7824 */ /* 0x000fe200078e02ff */
[-C--:B------:R-:W-:Y:S02]  /*a800*/  LEA.HI.X.SX32 R21, R14, R27.reuse, 0x1, P0 ;  /* 0x0000001b0e157211 */ /* 0x080fe400000f0eff */
[----:B------:R-:W-:Y:S02]  /*a810*/  MOV R24, c[0x0][0x198] ;  /* 0x0000660000187a02 */ /* 0x000fe40000000f00 */
[----:B------:R-:W-:Y:S01]  /*a820*/  LEA.HI.X.SX32 R9, R11, R27, 0x1, P1 ;  /* 0x0000001b0b097211 */ /* 0x000fe200008f0eff */
[----:B------:R-:W-:Y:S02]  /*a830*/  STL.64 [R1+0xea0], R20 ;  /* 0x000ea01401007387 */ /* 0x000fe40000100a00 */
[----:B------:R-:W-:Y:S02]  /*a840*/  IMAD R24, R24, 0x396, RZ ;  /* 0x0000039618187824 */ /* 0x000fe400078e02ff */
[----:B------:R0:W-:Y:S03]  /*a850*/  STL.64 [R1+0xf68], R8 ;  /* 0x000f680801007387 */ /* 0x0001e60000100a00 */
[----:B------:R-:W-:-:S02]  /*a860*/  IADD3 R16, P4, R24, R26, RZ ;  /* 0x0000001a18107210 */ /* 0x000fc40007f9e0ff */
[----:B0-----:R-:W-:-:S05]  /*a870*/  MOV R8, c[0x0][0x198] ;  /* 0x0000660000087a02 */ /* 0x001fca0000000f00 */
[----:B------:R-:W-:-:S05]  /*a880*/  IMAD R8, R8, 0x1cb, RZ ;  /* 0x000001cb08087824 */ /* 0x000fca00078e02ff */
[----:B------:R-:W-:-:S05]  /*a890*/  LEA.HI.X.SX32 R17, R8, R27, 0x1, P4 ;  /* 0x0000001b08117211 */ /* 0x000fca00020f0eff */
[----:B------:R0:W-:Y:S04]  /*a8a0*/  STL.64 [R1+0xb98], R16 ;  /* 0x000b981001007387 */ /* 0x0001e80000100a00 */
[----:B0-----:R-:W2:Y:S01]  /*a8b0*/  LDL.LU.64 R16, [R1+0x1f08] ;  /* 0x001f080001107983 */ /* 0x001ea20000300a00 */
[----:B------:R-:W-:Y:S01]  /*a8c0*/  MOV R21, c[0x0][0x198] ;  /* 0x0000660000157a02 */ /* 0x000fe20000000f00 */
[----:B------:R-:W-:-:S04]  /*a8d0*/  IMAD.MOV.U32 R24, RZ, RZ, c[0x0][0x198] ;  /* 0x00006600ff187624 */ /* 0x000fc800078e00ff */
[----:B------:R-:W-:Y:S02]  /*a8e0*/  IMAD R21, R21, 0x1cc, RZ ;  /* 0x000001cc15157824 */ /* 0x000fe400078e02ff */
[----:B------:R-:W-:-:S03]  /*a8f0*/  IMAD R24, R24, 0x39a, RZ ;  /* 0x0000039a18187824 */ /* 0x000fc600078e02ff */
[----:B------:R-:W-:Y:S01]  /*a900*/  LEA.HI.X.SX32 R7, R21, R27, 0x1, P2 ;  /* 0x0000001b15077211 */ /* 0x000fe200010f0eff */
[----:B------:R-:W-:Y:S01]  /*a910*/  IMAD.MOV.U32 R19, RZ, RZ, c[0x0][0x198] ;  /* 0x00006600ff137624 */ /* 0x000fe200078e00ff */
[----:B------:R-:W-:-:S03]  /*a920*/  IADD3 R28, P3, R24, R26, RZ ;  /* 0x0000001a181c7210 */ /* 0x000fc60007f7e0ff */
[----:B------:R0:W-:Y:S01]  /*a930*/  STL.64 [R1+0xca0], R6 ;  /* 0x000ca00601007387 */ /* 0x0001e20000100a00 */
[----:B------:R-:W-:Y:S01]  /*a940*/  MOV R24, c[0x0][0x198] ;  /* 0x0000660000187a02 */ /* 0x000fe20000000f00 */
[----:B------:R-:W-:-:S04]  /*a950*/  IMAD R19, R19, 0x39c, RZ ;  /* 0x0000039c13137824 */ /* 0x000fc800078e02ff */
[----:B------:R-:W-:Y:S02]  /*a960*/  IMAD R24, R24, 0x39e, RZ ;  /* 0x0000039e18187824 */ /* 0x000fe400078e02ff */
[----:B0-----:R-:W-:Y:S01]  /*a970*/  IMAD.MOV.U32 R6, RZ, RZ, c[0x0][0x198] ;  /* 0x00006600ff067624 */ /* 0x001fe200078e00ff */
[----:B------:R-:W-:-:S03]  /*a980*/  IADD3 R18, P5, R19, R26, RZ ;  /* 0x0000001a13127210 */ /* 0x000fc60007fbe0ff */
[----:B------:R-:W-:Y:S01]  /*a990*/  IMAD R6, R6, 0x1cd, RZ ;  /* 0x000001cd06067824 */ /* 0x000fe200078e02ff */
[----:B------:R-:W-:Y:S01]  /*a9a0*/  IADD3 R4, P6, R24, R26, RZ ;  /* 0x0000001a18047210 */ /* 0x000fe20007fde0ff */
[----:B------:R-:W-:-:S03]  /*a9b0*/  IMAD.MOV.U32 R15, RZ, RZ, c[0x0][0x198] ;  /* 0x00006600ff0f7624 */ /* 0x000fc600078e00ff */
[----:B------:R-:W-:Y:S02]  /*a9c0*/  LEA.HI.X.SX32 R29, R6, R27, 0x1, P3 ;  /* 0x0000001b061d7211 */ /* 0x000fe400018f0eff */
[----:B------:R-:W-:Y:S01]  /*a9d0*/  MOV R24, c[0x0][0x198] ;  /* 0x0000660000187a02 */ /* 0x000fe20000000f00 */
[----:B------:R-:W-:Y:S02]  /*a9e0*/  IMAD R15, R15, 0x3a6, RZ ;  /* 0x000003a60f0f7824 */ /* 0x000fe400078e02ff */
[----:B------:R-:W-:Y:S02]  /*a9f0*/  STL.64 [R1+0xda0], R28 ;  /* 0x000da01c01007387 */ /* 0x000fe40000100a00 */
[----:B------:R-:W-:Y:S01]  /*aa00*/  IMAD R24, R24, 0x3a8, RZ ;  /* 0x000003a818187824 */ /* 0x000fe200078e02ff */
[----:B------:R-:W-:-:S04]  /*aa10*/  IADD3 R14, P0, R15, R26, RZ ;  /* 0x0000001a0f0e7210 */ /* 0x000fc80007f1e0ff */
[----:B------:R-:W-:Y:S02]  /*aa20*/  IADD3 R10, P1, R24, R26, RZ ;  /* 0x0000001a180a7210 */ /* 0x000fe40007f3e0ff */
[----:B--2---:R-:W-:Y:S02]  /*aa30*/  LEA.HI.X.SX32 R19, R17, R27, 0x1, P5 ;  /* 0x0000001b11137211 */ /* 0x004fe400028f0eff */
[----:B------:R-:W-:-:S03]  /*aa40*/  MOV R17, c[0x0][0x198] ;  /* 0x0000660000117a02 */ /* 0x000fc60000000f00 */
[----:B------:R0:W-:Y:S02]  /*aa50*/  STL.64 [R1+0xea8], R18 ;  /* 0x000ea81201007387 */ /* 0x0001e40000100a00 */
[----:B------:R-:W-:Y:S02]  /*aa60*/  IMAD R17, R17, 0x1cf, RZ ;  /* 0x000001cf11117824 */ /* 0x000fe400078e02ff */
[----:B0-----:R-:W-:-:S04]  /*aa70*/  IMAD.MOV.U32 R19, RZ, RZ, c[0x0][0x198] ;  /* 0x00006600ff137624 */ /* 0x001fc800078e00ff */
[----:B------:R-:W-:Y:S01]  /*aa80*/  IMAD R19, R19, 0x1d3, RZ ;  /* 0x000001d313137824 */ /* 0x000fe200078e02ff */
[-C--:B------:R-:W-:Y:S02]  /*aa90*/  LEA.HI.X.SX32 R5, R17, R27.reuse, 0x1, P6 ;  /* 0x0000001b11057211 */ /* 0x080fe400030f0eff */
[-C--:B------:R-:W-:Y:S02]  /*aaa0*/  LEA.HI.X.SX32 R11, R16, R27.reuse, 0x1, P1 ;  /* 0x0000001b100b7211 */ /* 0x080fe400008f0eff */
[----:B------:R-:W-:Y:S01]  /*aab0*/  LEA.HI.X.SX32 R15, R19, R27, 0x1, P0 ;  /* 0x0000001b130f7211 */ /* 0x000fe200000f0eff */
[----:B------:R-:W-:Y:S04]  /*aac0*/  STL.64 [R1+0xf70], R4 ;  /* 0x000f700401007387 */ /* 0x000fe80000100a00 */
[----:B------:R-:W-:Y:S04]  /*aad0*/  STL.64 [R1+0xba0], R14 ;  /* 0x000ba00e01007387 */ /* 0x000fe80000100a00 */
[----:B------:R0:W-:Y:S04]  /*aae0*/  STL.64 [R1+0xca8], R10 ;  /* 0x000ca80a01007387 */ /* 0x0001e80000100a00 */
[----:B0-----:R-:W2:Y:S01]  /*aaf0*/  LDL.LU R10, [R1+0x1f00] ;  /* 0x001f0000010a7983 */ /* 0x001ea20000300800 */
[----:B------:R-:W-:Y:S01]  /*ab00*/  MOV R24, c[0x0][0x198] ;  /* 0x0000660000187a02 */ /* 0x000fe20000000f00 */
[----:B------:R-:W-:Y:S01]  /*ab10*/  IMAD.MOV.U32 R9, RZ, RZ, c[0x0][0x198] ;  /* 0x00006600ff097624 */ /* 0x000fe200078e00ff */
[----:B------:R-:W-:-:S03]  /*ab20*/  MOV R15, c[0x0][0x198] ;  /* 0x00006600000f7a02 */ /* 0x000fc60000000f00 */
[----:B------:R-:W-:Y:S02]  /*ab30*/  IMAD R9, R9, 0x3aa, RZ ;  /* 0x000003aa09097824 */ /* 0x000fe400078e02ff */
[----:B------:R-:W-:Y:S02]  /*ab40*/  IMAD R24, R24, 0x3ac, RZ ;  /* 0x000003ac18187824 */ /* 0x000fe400078e02ff */
[----:B------:R-:W-:Y:S01]  /*ab50*/  IMAD R15, R15, 0x1d5, RZ ;  /* 0x000001d50f0f7824 */ /* 0x000fe200078e02ff */
[-C--:B------:R-:W-:Y:S02]  /*ab60*/  IADD3 R8, P4, R9, R26.reuse, RZ ;  /* 0x0000001a09087210 */ /* 0x080fe40007f9e0ff */
[----:B------:R-:W-:Y:S02]  /*ab70*/  IADD3 R20, P2, R24, R26, RZ ;  /* 0x0000001a18147210 */ /* 0x000fe40007f5e0ff */
[----:B------:R-:W-:-:S05]  /*ab80*/  LEA.HI.X.SX32 R9, R15, R27, 0x1, P4 ;  /* 0x0000001b0f097211 */ /* 0x000fca00020f0eff */
[----:B------:R-:W-:Y:S01]  /*ab90*/  STL.64 [R1+0xda8], R8 ;  /* 0x000da80801007387 */ /* 0x000fe20000100a00 */
[----:B------:R-:W-:Y:S02]  /*aba0*/  MOV R7, c[0x0][0x198] ;  /* 0x0000660000077a02 */ /* 0x000fe40000000f00 */
[----:B------:R-:W-:Y:S02]  /*abb0*/  MOV R24, c[0x0][0x198] ;  /* 0x0000660000187a02 */ /* 0x000fe40000000f00 */
[----:B--2---:R-:W-:-:S05]  /*abc0*/  LEA.HI.X.SX32 R21, R10, R27, 0x1, P2 ;  /* 0x0000001b0a157211 */ /* 0x004fca00010f0eff */
[----:B------:R0:W-:Y:S04]  /*abd0*/  STL.64 [R1+0xeb0], R20 ;  /* 0x000eb01401007387 */ /* 0x0001e80000100a00 */
[----:B0-----:R-:W2:Y:S01]  /*abe0*/  LDL.LU.64 R20, [R1+0x1ef8] ;  /* 0x001ef80001147983 */ /* 0x001ea20000300a00 */
[----:B------:R-:W-:Y:S01]  /*abf0*/  MOV R9, c[0x0][0x198] ;  /* 0x0000660000097a02 */ /* 0x000fe20000000f00 */
[----:B------:R-:W-:Y:S02]  /*ac00*/  IMAD R7, R7, 0x3ae, RZ ;  /* 0x000003ae07077824 */ /* 0x000fe400078e02ff */
[----:B------:R-:W-:Y:S01]  /*ac10*/  IMAD R24, R24, 0x3b6, RZ ;  /* 0x000003b618187824 */ /* 0x000fe200078e02ff */
[----:B------:R-:W-:Y:S01]  /*ac20*/  MOV R18, c[0x0][0x198] ;  /* 0x0000660000127a02 */ /* 0x000fe20000000f00 */
[----:B------:R-:W-:Y:S01]  /*ac30*/  IMAD R9, R9, 0x1d7, RZ ;  /* 0x000001d709097824 */ /* 0x000fe200078e02ff */
[----:B------:R-:W-:-:S02]  /*ac40*/  IADD3 R6, P3, R7, R26, RZ ;  /* 0x0000001a07067210 */ /* 0x000fc40007f7e0ff */
[----:B------:R-:W-:Y:S02]  /*ac50*/  IADD3 R28, P5, R24, R26, RZ ;  /* 0x0000001a181c7210 */ /* 0x000fe40007fbe0ff */
[----:B------:R-:W-:Y:S01]  /*ac60*/  MOV R24, c[0x0][0x198] ;  /* 0x0000660000187a02 */ /* 0x000fe20000000f00 */
[----:B------:R-:W-:Y:S01]  /*ac70*/  IMAD R18, R18, 0x3b8, RZ ;  /* 0x000003b812127824 */ /* 0x000fe200078e02ff */
[----:B------:R-:W-:-:S03]  /*ac80*/  LEA.HI.X.SX32 R7, R9, R27, 0x1, P3 ;  /* 0x0000001b09077211 */ /* 0x000fc600018f0eff */
[----:B------:R-:W-:Y:S01]  /*ac90*/  IMAD R24, R24, 0x3ba, RZ ;  /* 0x000003ba18187824 */ /* 0x000fe200078e02ff */
[-C--:B------:R-:W-:Y:S01]  /*aca0*/  IADD3 R4, P6, R18, R26.reuse, RZ ;  /* 0x0000001a12047210 */ /* 0x080fe20007fde0ff */
[----:B------:R0:W-:Y:S03]  /*acb0*/  STL.64 [R1+0xf78], R6 ;  /* 0x000f780601007387 */ /* 0x0001e60000100a00 */
[----:B------:R-:W-:Y:S01]  /*acc0*/  IADD3 R18, P0, R24, R26, RZ ;  /* 0x0000001a18127210 */ /* 0x000fe20007f1e0ff */
[----:B------:R-:W-:Y:S01]  /*acd0*/  IMAD.MOV.U32 R24, RZ, RZ, c[0x0][0x198] ;  /* 0x00006600ff187624 */ /* 0x000fe200078e00ff */
[----:B0-----:R-:W-:-:S03]  /*ace0*/  MOV R6, c[0x0][0x198] ;  /* 0x0000660000067a02 */ /* 0x001fc60000000f00 */
[----:B------:R-:W-:Y:S02]  /*acf0*/  IMAD R24, R24, 0x3be, RZ ;  /* 0x000003be18187824 */ /* 0x000fe400078e02ff */
[----:B------:R-:W-:-:S03]  /*ad00*/  IMAD R6, R6, 0x1db, RZ ;  /* 0x000001db06067824 */ /* 0x000fc600078e02ff */
[----:B------:R-:W-:Y:S01]  /*ad10*/  IADD3 R14, P4, R24, R26, RZ ;  /* 0x0000001a180e7210 */ /* 0x000fe20007f9e0ff */
[----:B------:R-:W-:Y:S01]  /*ad20*/  IMAD.MOV.U32 R24, RZ, RZ, c[0x0][0x198] ;  /* 0x00006600ff187624 */ /* 0x000fe200078e00ff */
[----:B------:R-:W-:-:S03]  /*ad30*/  LEA.HI.X.SX32 R29, R6, R27, 0x1, P5 ;  /* 0x0000001b061d7211 */ /* 0x000fc600028f0eff */
[----:B------:R-:W-:Y:S01]  /*ad40*/  IMAD R24, R24, 0x3c8, RZ ;  /* 0x000003c818187824 */ /* 0x000fe200078e02ff */
[----:B------:R-:W-:-:S04]  /*ad50*/  MOV R17, c[0x0][0x198] ;  /* 0x0000660000117a02 */ /* 0x000fc80000000f00 */
[----:B------:R-:W-:Y:S02]  /*ad60*/  IADD3 R8, P3, R24, R26, RZ ;  /* 0x0000001a18087210 */ /* 0x000fe40007f7e0ff */
[----:B------:R-:W-:Y:S01]  /*ad70*/  MOV R24, c[0x0][0x198] ;  /* 0x0000660000187a02 */ /* 0x000fe20000000f00 */
[----:B------:R-:W-:-:S04]  /*ad80*/  IMAD R17, R17, 0x3bc, RZ ;  /* 0x000003bc11117824 */ /* 0x000fc800078e02ff */
[----:B------:R-:W-:Y:S01]  /*ad90*/  IMAD R24, R24, 0x3cc, RZ ;  /* 0x000003cc18187824 */ /* 0x000fe200078e02ff */
[----:B------:R-:W-:Y:S02]  /*ada0*/  IADD3 R16, P1, R17, R26, RZ ;  /* 0x0000001a11107210 */ /* 0x000fe40007f3e0ff */
[----:B------:R-:W-:-:S05]  /*adb0*/  MOV R11, c[0x0][0x198] ;  /* 0x00006600000b7a02 */ /* 0x000fca0000000f00 */
[----:B------:R-:W-:Y:S02]  /*adc0*/  IMAD R11, R11, 0x3c6, RZ ;  /* 0x000003c60b0b7824 */ /* 0x000fe400078e02ff */
[----:B------:R-:W-:-:S03]  /*add0*/  IMAD.MOV.U32 R7, RZ, RZ, c[0x0][0x198] ;  /* 0x00006600ff077624 */ /* 0x000fc600078e00ff */
[----:B------:R-:W-:Y:S01]  /*ade0*/  IADD3 R10, P2, R11, R26, RZ ;  /* 0x0000001a0b0a7210 */ /* 0x000fe20007f5e0ff */
[----:B------:R-:W-:-:S05]  /*adf0*/  IMAD R7, R7, 0x3ca, RZ ;  /* 0x000003ca07077824 */ /* 0x000fca00078e02ff */
[----:B------:R-:W-:Y:S02]  /*ae00*/  IADD3 R6, P5, R7, R26, RZ ;  /* 0x0000001a07067210 */ /* 0x000fe40007fbe0ff */
[----:B--2---:R-:W-:-:S05]  /*ae10*/  LEA.HI.X.SX32 R5, R20, R27, 0x1, P6 ;  /* 0x0000001b14057211 */ /* 0x004fca00030f0eff */
[----:B------:R-:W-:Y:S04]  /*ae20*/  STL.64 [R1+0xcb0], R4 ;  /* 0x000cb00401007387 */ /* 0x000fe80000100a00 */
[----:B------:R0:W-:Y:S01]  /*ae30*/  STL.64 [R1+0xba8], R28 ;  /* 0x000ba81c01007387 */ /* 0x0001e20000100a00 */
[----:B------:R-:W-:Y:S01]  /*ae40*/  IMAD.MOV.U32 R20, RZ, RZ, c[0x0][0x198] ;  /* 0x00006600ff147624 */ /* 0x000fe200078e00ff */
[----:B0-----:R-:W-:-:S05]  /*ae50*/  MOV R29, c[0x0][0x198] ;  /* 0x00006600001d7a02 */ /* 0x001fca0000000f00 */
[----:B------:R-:W-:Y:S02]  /*ae60*/  IMAD R29, R29, 0x1dd, RZ ;  /* 0x000001dd1d1d7824 */ /* 0x000fe400078e02ff */
[----:B------:R-:W-:-:S03]  /*ae70*/  IMAD R20, R20, 0x3ce, RZ ;  /* 0x000003ce14147824 */ /* 0x000fc600078e02ff */
[----:B------:R-:W-:Y:S01]  /*ae80*/  LEA.HI.X.SX32 R19, R29, R27, 0x1, P0 ;  /* 0x0000001b1d137211 */ /* 0x000fe200000f0eff */
[----:B------:R-:W-:Y:S01]  /*ae90*/  IMAD.MOV.U32 R29, RZ, RZ, c[0x0][0x198] ;  /* 0x00006600ff1d7624 */ /* 0x000fe200078e00ff */
[----:B------:R-:W-:-:S03]  /*aea0*/  IADD3 R4, P6, R24, R26, RZ ;  /* 0x0000001a18047210 */ /* 0x000fc60007fde0ff */
[----:B------:R0:W-:Y:S01]  /*aeb0*/  STL.64 [R1+0xdb0], R18 ;  /* 0x000db01201007387 */ /* 0x0001e20000100a00 */
[----:B------:R-:W-:Y:S01]  /*aec0*/  IMAD R29, R29, 0x1df, RZ ;  /* 0x000001df1d1d7824 */ /* 0x000fe200078e02ff */
[----:B------:R-:W-:Y:S02]  /*aed0*/  MOV R24, c[0x0][0x198] ;  /* 0x0000660000187a02 */ /* 0x000fe40000000f00 */
[-C--:B------:R-:W-:Y:S02]  /*aee0*/  LEA.HI.X.SX32 R17, R21, R27.reuse, 0x1, P1 ;  /* 0x0000001b15117211 */ /* 0x080fe400008f0eff */
[----:B------:R-:W-:Y:S02]  /*aef0*/  MOV R21, c[0x0][0x198] ;  /* 0x0000660000157a02 */ /* 0x000fe40000000f00 */
[----:B------:R-:W-:Y:S02]  /*af00*/  LEA.HI.X.SX32 R15, R29, R27, 0x1, P4 ;  /* 0x0000001b1d0f7211 */ /* 0x000fe400020f0eff */
[----:B0-----:R-:W-:-:S02]  /*af10*/  IADD3 R18, P0, R20, R26, RZ ;  /* 0x0000001a14127210 */ /* 0x001fc40007f1e0ff */
[----:B------:R-:W-:Y:S01]  /*af20*/  MOV R20, c[0x0][0x198] ;  /* 0x0000660000147a02 */ /* 0x000fe20000000f00 */
[----:B------:R-:W-:Y:S01]  /*af30*/  IMAD R24, R24, 0x3d6, RZ ;  /* 0x000003d618187824 */ /* 0x000fe200078e02ff */
[----:B------:R-:W-:-:S03]  /*af40*/  MOV R29, c[0x0][0x198] ;  /* 0x00006600001d7a02 */ /* 0x000fc60000000f00 */
[----:B------:R-:W-:Y:S01]  /*af50*/  IMAD R20, R20, 0x3d8, RZ ;  /* 0x000003d814147824 */ /* 0x000fe200078e02ff */
[----:B------:R0:W-:Y:S01]  /*af60*/  STL.64 [R1+0xeb8], R16 ;  /* 0x000eb81001007387 */ /* 0x0001e20000100a00 */
[----:B------:R-:W-:Y:S02]  /*af70*/  IMAD R21, R21, 0x1e3, RZ ;  /* 0x000001e315157824 */ /* 0x000fe400078e02ff */
[----:B------:R-:W-:Y:S01]  /*af80*/  IMAD R29, R29, 0x1e4, RZ ;  /* 0x000001e41d1d7824 */ /* 0x000fe200078e02ff */
[----:B------:R1:W-:Y:S02]  /*af90*/  STL.64 [R1+0xf80], R14 ;  /* 0x000f800e01007387 */ /* 0x0003e40000100a00 */
[-C--:B------:R-:W-:Y:S02]  /*afa0*/  LEA.HI.X.SX32 R11, R21, R27.reuse, 0x1, P2 ;  /* 0x0000001b150b7211 */ /* 0x080fe400010f0eff */
[----:B------:R-:W-:Y:S02]  /*afb0*/  MOV R21, c[0x0][0x198] ;  /* 0x0000660000157a02 */ /* 0x000fe40000000f00 */
[-C--:B0-----:R-:W-:Y:S01]  /*afc0*/  IADD3 R16, P1, R24, R26.reuse, RZ ;  /* 0x0000001a18107210 */ /* 0x081fe20007f3e0ff */
[----:B------:R-:W-:Y:S01]  /*afd0*/  IMAD.MOV.U32 R24, RZ, RZ, c[0x0][0x198] ;  /* 0x00006600ff187624 */ /* 0x000fe200078e00ff */
[----:B-1----:R-:W-:Y:S01]  /*afe0*/  IADD3 R14, P4, R20, R26, RZ ;  /* 0x0000001a140e7210 */ /* 0x002fe20007f9e0ff */
[----:B------:R-:W-:Y:S01]  /*aff0*/  IMAD.MOV.U32 R20, RZ, RZ, c[0x0][0x198] ;  /* 0x00006600ff147624 */ /* 0x000fe200078e00ff */
[----:B------:R-:W-:Y:S01]  /*b000*/  LEA.HI.X.SX32 R9, R29, R27, 0x1, P3 ;  /* 0x0000001b1d097211 */ /* 0x000fe200018f0eff */
[----:B------:R-:W-:-:S02]  /*b010*/  IMAD R24, R24, 0x3da, RZ ;  /* 0x000003da18187824 */ /* 0x000fc400078e02ff */
[----:B------:R-:W-:Y:S01]  /*b020*/  IMAD R20, R20, 0x3dc, RZ ;  /* 0x000003dc14147824 */ /* 0x000fe200078e02ff */
[----:B------:R0:W-:Y:S01]  /*b030*/  STL.64 [R1+0xbb0], R10 ;  /* 0x000bb00a01007387 */ /* 0x0001e20000100a00 */
[----:B------:R-:W-:-:S03]  /*b040*/  IMAD R21, R21, 0x1e5, RZ ;  /* 0x000001e515157824 */ /* 0x000fc600078e02ff */
[----:B------:R1:W-:Y:S01]  /*b050*/  STL.64 [R1+0xcb8], R8 ;  /* 0x000cb80801007387 */ /* 0x0003e20000100a00 */
[-C--:B------:R-:W-:Y:S02]  /*b060*/  LEA.HI.X.SX32 R5, R2, R27.reuse, 0x1, P6 ;  /* 0x0000001b02057211 */ /* 0x080fe400030f0eff */
[----:B------:R-:W-:Y:S02]  /*b070*/  LEA.HI.X.SX32 R7, R21, R27, 0x1, P5 ;  /* 0x0000001b15077211 */ /* 0x000fe400028f0eff */
[-C--:B0-----:R-:W-:Y:S02]  /*b080*/  IADD3 R10, P2, R24, R26.reuse, RZ ;  /* 0x0000001a180a7210 */ /* 0x081fe40007f5e0ff */
[----:B------:R-:W-:Y:S02]  /*b090*/  MOV R24, c[0x0][0x198] ;  /* 0x0000660000187a02 */ /* 0x000fe40000000f00 */
[----:B-1----:R-:W-:Y:S02]  /*b0a0*/  IADD3 R8, P3, R20, R26, RZ ;  /* 0x0000001a14087210 */ /* 0x002fe40007f7e0ff */
[----:B------:R-:W-:Y:S01]  /*b0b0*/  MOV R20, c[0x0][0x198] ;  /* 0x0000660000147a02 */ /* 0x000fe20000000f00 */
[----:B------:R-:W-:-:S02]  /*b0c0*/  IMAD R24, R24, 0x3de, RZ ;  /* 0x000003de18187824 */ /* 0x000fc400078e02ff */
[----:B------:R-:W-:Y:S02]  /*b0d0*/  IMAD.MOV.U32 R21, RZ, RZ, c[0x0][0x198] ;  /* 0x00006600ff157624 */ /* 0x000fe400078e00ff */
[----:B------:R-:W-:Y:S01]  /*b0e0*/  IMAD R20, R20, 0x3e6, RZ ;  /* 0x000003e614147824 */ /* 0x000fe200078e02ff */
[----:B------:R0:W-:Y:S01]  /*b0f0*/  STL.64 [R1+0xdb8], R6 ;  /* 0x000db80601007387 */ /* 0x0001e20000100a00 */
[----:B------:R-:W-:-:S03]  /*b100*/  IMAD R21, R21, 0x1e7, RZ ;  /* 0x000001e715157824 */ /* 0x000fc600078e02ff */
[----:B------:R1:W-:Y:S02]  /*b110*/  STL.64 [R1+0xec0], R4 ;  /* 0x000ec00401007387 */ /* 0x0003e40000100a00 */
[----:B------:R-:W-:Y:S02]  /*b120*/  LEA.HI.X.SX32 R19, R21, R27, 0x1, P0 ;  /* 0x0000001b15137211 */ /* 0x000fe400000f0eff */
[-C--:B0-----:R-:W-:Y:S02]  /*b130*/  IADD3 R6, P5, R24, R26.reuse, RZ ;  /* 0x0000001a18067210 */ /* 0x081fe40007fbe0ff */
[----:B------:R-:W-:Y:S02]  /*b140*/  MOV R24, c[0x0][0x198] ;  /* 0x0000660000187a02 */ /* 0x000fe40000000f00 */
[----:B-1----:R-:W-:Y:S01]  /*b150*/  IADD3 R4, P6, R20, R26, RZ ;  /* 0x0000001a14047210 */ /* 0x002fe20007fde0ff */
[----:B------:R-:W-:Y:S01]  /*b160*/  IMAD.MOV.U32 R20, RZ, RZ, c[0x0][0x198] ;  /* 0x00006600ff147624 */ /* 0x000fe200078e00ff */
[----:B------:R-:W-:Y:S01]  /*b170*/  MOV R21, c[0x0][0x198] ;  /* 0x0000660000157a02 */ /* 0x000fe20000000f00 */
[----:B------:R-:W-:-:S02]  /*b180*/  IMAD R24, R24, 0x3e8, RZ ;  /* 0x000003e818187824 */ /* 0x000fc400078e02ff */
[----:B------:R-:W-:Y:S01]  /*b190*/  IMAD R20, R20, 0x1eb, RZ ;  /* 0x000001eb14147824 */ /* 0x000fe200078e02ff */
[----:B------:R0:W-:Y:S01]  /*b1a0*/  STL.64 [R1+0xf88], R18 ;  /* 0x000f881201007387 */ /* 0x0001e20000100a00 */
[----:B------:R-:W-:-:S03]  /*b1b0*/  IMAD R21, R21, 0x3ea, RZ ;  /* 0x000003ea15157824 */ /* 0x000fc600078e02ff */
[-C--:B------:R-:W-:Y:S02]  /*b1c0*/  LEA.HI.X.SX32 R17, R20, R27.reuse, 0x1, P1 ;  /* 0x0000001b14117211 */ /* 0x080fe400008f0eff */
[----:B------:R-:W-:Y:S02]  /*b1d0*/  LEA.HI.X.SX32 R15, R22, R27, 0x1, P4 ;  /* 0x0000001b160f7211 */ /* 0x000fe400020f0eff */
[-C--:B0-----:R-:W-:Y:S02]  /*b1e0*/  IADD3 R18, P0, R24, R26.reuse, RZ ;  /* 0x0000001a18127210 */ /* 0x081fe40007f1e0ff */
[----:B------:R-:W-:Y:S01]  /*b1f0*/  MOV R24, c[0x0][0x198] ;  /* 0x0000660000187a02 */ /* 0x000fe20000000f00 */
[----:B------:R0:W-:Y:S04]  /*b200*/  STL.64 [R1+0xbb8], R16 ;  /* 0x000bb81001007387 */ /* 0x0001e80000100a00 */
[----:B------:R-:W-:Y:S01]  /*b210*/  IMAD R24, R24, 0x3ec, RZ ;  /* 0x000003ec18187824 */ /* 0x000fe200078e02ff */
[----:B------:R1:W-:Y:S01]  /*b220*/  STL.64 [R1+0xcc0], R14 ;  /* 0x000cc00e01007387 */ /* 0x0003e20000100a00 */
[----:B0-----:R-:W-:Y:S01]  /*b230*/  IADD3 R16, P1, R21, R26, RZ ;  /* 0x0000001a15107210 */ /* 0x001fe20007f3e0ff */
[----:B------:R-:W-:-:S04]  /*b240*/  IMAD.MOV.U32 R21, RZ, RZ, c[0x0][0x198] ;  /* 0x00006600ff157624 */ /* 0x000fc800078e00ff */
[----:B------:R-:W-:Y:S01]  /*b250*/  IMAD R21, R21, 0x1ed, RZ ;  /* 0x000001ed15157824 */ /* 0x000fe200078e02ff */
[----:B-1----:R-:W-:Y:S02]  /*b260*/  IADD3 R14, P4, R24, R26, RZ ;  /* 0x0000001a180e7210 */ /* 0x002fe40007f9e0ff */
[----:B------:R-:W-:Y:S02]  /*b270*/  MOV R24, c[0x0][0x198] ;  /* 0x0000660000187a02 */ /* 0x000fe40000000f00 */
[-C--:B------:R-:W-:Y:S02]  /*b280*/  LEA.HI.X.SX32 R11, R21, R27.reuse, 0x1, P2 ;  /* 0x0000001b150b7211 */ /* 0x080fe400010f0eff */
[----:B------:R-:W-:Y:S01]  /*b290*/  LEA.HI.X.SX32 R9, R23, R27, 0x1, P3 ;  /* 0x0000001b17097211 */ /* 0x000fe200018f0eff */
[----:B------:R-:W-:Y:S01]  /*b2a0*/  IMAD R24, R24, 0x3f6, RZ ;  /* 0x000003f618187824 */ /* 0x000fe200078e02ff */
[----:B------:R-:W-:Y:S01]  /*b2b0*/  MOV R21, c[0x0][0x198] ;  /* 0x0000660000157a02 */ /* 0x000fe20000000f00 */
[----:B------:R-:W-:Y:S01]  /*b2c0*/  IMAD.MOV.U32 R23, RZ, RZ, c[0x0][0x198] ;  /* 0x00006600ff177624 */ /* 0x000fe200078e00ff */
[----:B------:R-:W-:Y:S01]  /*b2d0*/  STL.64 [R1+0xdc0], R10 ;  /* 0x000dc00a01007387 */ /* 0x000fe20000100a00 */
[----:B------:R-:W-:-:S02]  /*b2e0*/  MOV R22, c[0x0][0x198] ;  /* 0x0000660000167a02 */ /* 0x000fc40000000f00 */
[----:B------:R-:W-:Y:S01]  /*b2f0*/  IMAD R21, R21, 0x1ef, RZ ;  /* 0x000001ef15157824 */ /* 0x000fe200078e02ff */
[----:B------:R0:W-:Y:S01]  /*b300*/  STL.64 [R1+0xec8], R8 ;  /* 0x000ec80801007387 */ /* 0x0001e20000100a00 */
[----:B------:R-:W-:Y:S01]  /*b310*/  IMAD R23, R23, 0x1f3, RZ ;  /* 0x000001f317177824 */ /* 0x000fe200078e02ff */
[-C--:B------:R-:W-:Y:S01]  /*b320*/  LEA.HI.X.SX32 R19, R13, R27.reuse, 0x1, P0 ;  /* 0x0000001b0d137211 */ /* 0x080fe200000f0eff */
[----:B------:R-:W-:Y:S01]  /*b330*/  IMAD R22, R22, 0x3ee, RZ ;  /* 0x000003ee16167824 */ /* 0x000fe200078e02ff */
[----:B------:R-:W-:Y:S02]  /*b340*/  LEA.HI.X.SX32 R7, R21, R27, 0x1, P5 ;  /* 0x0000001b15077211 */ /* 0x000fe400028f0eff */
[----:B------:R-:W-:Y:S02]  /*b350*/  MOV R13, c[0x0][0x198] ;  /* 0x00006600000d7a02 */ /* 0x000fe40000000f00 */
[----:B0-----:R-:W-:Y:S02]  /*b360*/  IADD3 R8, P3, R24, R26, RZ ;  /* 0x0000001a18087210 */ /* 0x001fe40007f7e0ff */
[----:B------:R-:W-:-:S02]  /*b370*/  MOV R24, c[0x0][0x198] ;  /* 0x0000660000187a02 */ /* 0x000fc40000000f00 */
[----:B------:R-:W-:-:S03]  /*b380*/  LEA.HI.X.SX32 R5, R23, R27, 0x1, P6 ;  /* 0x0000001b17057211 */ /* 0x000fc600030f0eff */
[----:B------:R-:W-:Y:S01]  /*b390*/  IMAD R24, R24, 0x3fa, RZ ;  /* 0x000003fa18187824 */ /* 0x000fe200078e02ff */
[----:B------:R-:W-:Y:S01]  /*b3a0*/  STL.64 [R1+0xf90], R6 ;  /* 0x000f900601007387 */ /* 0x000fe20000100a00 */
[----:B------:R-:W-:Y:S01]  /*b3b0*/  IMAD R13, R13, 0x1f7, RZ ;  /* 0x000001f70d0d7824 */ /* 0x000fe200078e02ff */
[----:B------:R-:W-:Y:S02]  /*b3c0*/  IADD3 R10, P2, R22, R26, RZ ;  /* 0x0000001a160a7210 */ /* 0x000fe40007f5e0ff */
[----:B------:R0:W-:Y:S01]  /*b3d0*/  STL.64 [R1+0xbc0], R4 ;  /* 0x000bc00401007387 */ /* 0x0001e20000100a00 */
[----:B------:R-:W-:Y:S02]  /*b3e0*/  MOV R23, c[0x0][0x198] ;  /* 0x0000660000177a02 */ /* 0x000fe40000000f00 */
[----:B------:R-:W-:Y:S02]  /*b3f0*/  LEA.HI.X.SX32 R11, R13, R27, 0x1, P2 ;  /* 0x0000001b0d0b7211 */ /* 0x000fe400010f0eff */
[----:B------:R-:W-:-:S02]  /*b400*/  MOV R13, c[0x0][0x198] ;  /* 0x00006600000d7a02 */ /* 0x000fc40000000f00 */
[-C--:B------:R-:W-:Y:S02]  /*b410*/  LEA.HI.X.SX32 R15, R25, R27.reuse, 0x1, P4 ;  /* 0x0000001b190f7211 */ /* 0x080fe400020f0eff */
[-C--:B0-----:R-:W-:Y:S01]  /*b420*/  IADD3 R4, P6, R24, R26.reuse, RZ ;  /* 0x0000001a18047210 */ /* 0x081fe20007fde0ff */
[----:B------:R-:W-:Y:S02]  /*b430*/  IMAD.MOV.U32 R24, RZ, RZ, c[0x0][0x198] ;  /* 0x00006600ff187624 */ /* 0x000fe400078e00ff */
[----:B------:R-:W-:Y:S02]  /*b440*/  IMAD.MOV.U32 R25, RZ, RZ, c[0x0][0x198] ;  /* 0x00006600ff197624 */ /* 0x000fe400078e00ff */
[----:B------:R-:W-:Y:S02]  /*b450*/  IMAD R24, R24, 0x1f5, RZ ;  /* 0x000001f518187824 */ /* 0x000fe400078e02ff */
[----:B------:R-:W-:Y:S02]  /*b460*/  IMAD R23, R23, 0x3fc, RZ ;  /* 0x000003fc17177824 */ /* 0x000fe400078e02ff */
[----:B------:R-:W-:Y:S01]  /*b470*/  IMAD R13, R13, 0x1fd, RZ ;  /* 0x000001fd0d0d7824 */ /* 0x000fe200078e02ff */
[-C--:B------:R-:W-:Y:S01]  /*b480*/  LEA.HI.X.SX32 R17, R24, R27.reuse, 0x1, P1 ;  /* 0x0000001b18117211 */ /* 0x080fe200008f0eff */
[----:B------:R-:W-:Y:S01]  /*b490*/  IMAD R25, R25, 0x1fb, RZ ;  /* 0x000001fb19197824 */ /* 0x000fe200078e02ff */
[----:B------:R-:W-:Y:S01]  /*b4a0*/  IADD3 R2, P0, R23, R26, RZ ;  /* 0x0000001a17027210 */ /* 0x000fe20007f1e0ff */
[----:B------:R-:W-:Y:S01]  /*b4b0*/  STL.64 [R1+0xcc8], R18 ;  /* 0x000cc81201007387 */ /* 0x000fe20000100a00 */
[----:B------:R-:W-:-:S02]  /*b4c0*/  LEA.HI.X.SX32 R5, R13, R27, 0x1, P6 ;  /* 0x0000001b0d057211 */ /* 0x000fc400030f0eff */
[----:B------:R-:W-:Y:S01]  /*b4d0*/  LEA.HI.X.SX32 R9, R25, R27, 0x1, P3 ;  /* 0x0000001b19097211 */ /* 0x000fe200018f0eff */
[----:B------:R-:W-:Y:S04]  /*b4e0*/  STL.64 [R1+0xdc8], R16 ;  /* 0x000dc81001007387 */ /* 0x000fe80000100a00 */
[----:B------:R-:W-:Y:S04]  /*b4f0*/  STL.64 [R1+0xed0], R14 ;  /* 0x000ed00e01007387 */ /* 0x000fe80000100a00 */
[----:B------:R-:W-:Y:S04]  /*b500*/  STL.64 [R1+0xf98], R10 ;  /* 0x000f980a01007387 */ /* 0x000fe80000100a00 */
[----:B------:R-:W-:Y:S04]  /*b510*/  STL [R1+0xed8], R2 ;  /* 0x000ed80201007387 */ /* 0x000fe80000100800 */
[----:B------:R0:W-:Y:S04]  /*b520*/  STL.64 [R1+0xdd0], R4 ;  /* 0x000dd00401007387 */ /* 0x0001e80000100a00 */
[----:B------:R-:W-:Y:S04]  /*b530*/  STL.64 [R1+0xbc8], R8 ;  /* 0x000bc80801007387 */ /* 0x000fe80000100a00 */
[----:B0-----:R-:W2:Y:S01]  /*b540*/  LDL.LU.64 R4, [R1+0x8f0] ;  /* 0x0008f00001047983 */ /* 0x001ea20000300a00 */
[----:B------:R-:W-:-:S05]  /*b550*/  MOV R22, c[0x0][0x198] ;  /* 0x0000660000167a02 */ /* 0x000fca0000000f00 */
[----:B------:R-:W-:-:S05]  /*b560*/  IMAD R22, R22, 0x3f8, RZ ;  /* 0x000003f816167824 */ /* 0x000fca00078e02ff */
[----:B------:R-:W-:-:S04]  /*b570*/  IADD3 R6, P5, R22, R26, RZ ;  /* 0x0000001a16067210 */ /* 0x000fc80007fbe0ff */
[----:B------:R-:W-:-:S05]  /*b580*/  LEA.HI.X.SX32 R7, R12, R27, 0x1, P5 ;  /* 0x0000001b0c077211 */ /* 0x000fca00028f0eff */
[----:B------:R-:W-:Y:S04]  /*b590*/  STL.64 [R1+0xcd0], R6 ;  /* 0x000cd00601007387 */ /* 0x000fe80000100a00 */
[----:B--2---:R0:W-:Y:S04]  /*b5a0*/  STL.64 [R1+0x1e78], R4 ;  /* 0x001e780401007387 */ /* 0x0041e80000100a00 */
[----:B0-----:R-:W2:Y:S04]  /*b5b0*/  LDL.LU.64 R4, [R1+0x368] ;  /* 0x0003680001047983 */ /* 0x001ea80000300a00 */
        /* <DEDUP_REMOVED lines=29> */
[----:B------:R-:W2:Y:S01]  /*b790*/  LDL.LU.64 R28, [R1+0x6f8] ;  /* 0x0006f800011c7983 */ /* 0x000ea20000300a00 */
[----:B0-----:R-:W-:Y:S01]  /*b7a0*/  MOV R4, R2 ;  /* 0x0000000200047202 */ /* 0x001fe20000000f00 */
[----:B------:R-:W-:-:S02]  /*b7b0*/  IMAD.MOV.U32 R5, RZ, RZ, R3 ;  /* 0x000000ffff057224 */ /* 0x000fc400078e0003 */
[----:B------:R-:W3:Y:S04]  /*b7c0*/  LDL.LU.64 R2, [R1+0x348] ;  /* 0x0003480001027983 */ /* 0x000ee80000300a00 */
[----:B------:R-:W4:Y:S04]  /*b7d0*/  LDL.LU.64 R6, [R1+0xad8] ;  /* 0x000ad80001067983 */ /* 0x000f280000300a00 */
[----:B------:R-:W5:Y:S01]  /*b7e0*/  LDL.LU.64 R8, [R1+0xa90] ;  /* 0x000a900001087983 */ /* 0x000f620000300a00 */
[----:B------:R-:W-:-:S03]  /*b7f0*/  LEA.HI.X.SX32 R5, R0, R27, 0x1, P0 ;  /* 0x0000001b00057211 */ /* 0x000fc600000f0eff */
[----:B------:R-:W2:Y:S04]  /*b800*/  LDL.LU.64 R10, [R1+0x9f8] ;  /* 0x0009f800010a7983 */ /* 0x000ea80000300a00 */
[----:B------:R-:W2:Y:S04]  /*b810*/  LDL.LU.64 R14, [R1+0x8e0] ;  /* 0x0008e000010e7983 */ /* 0x000ea80000300a00 */
[----:B------:R-:W3:Y:S04]  /*b820*/  LDL.LU.64 R16, [R1+0x6d8] ;  /* 0x0006d80001107983 */ /* 0x000ee80000300a00 */
[----:B------:R-:W3:Y:S04]  /*b830*/  LDL.LU.64 R18, [R1+0x328] ;  /* 0x0003280001127983 */ /* 0x000ee80000300a00 */
[----:B------:R-:W3:Y:S04]  /*b840*/  LDL.LU.64 R20, [R1+0x9f0] ;  /* 0x0009f00001147983 */ /* 0x000ee80000300a00 */
[----:B------:R-:W3:Y:S04]  /*b850*/  LDL.LU.64 R22, [R1+0x8d0] ;  /* 0x0008d00001167983 */ /* 0x000ee80000300a00 */
[----:B------:R-:W3:Y:S04]  /*b860*/  LDL.LU.64 R24, [R1+0x6c0] ;  /* 0x0006c00001187983 */ /* 0x000ee80000300a00 */
[----:B------:R-:W3:Y:S04]  /*b870*/  LDL.LU.64 R12, [R1+0x308] ;  /* 0x00030800010c7983 */ /* 0x000ee80000300a00 */
[----:B------:R0:W-:Y:S04]  /*b880*/  STL [R1+0xedc], R5 ;  /* 0x000edc0501007387 */ /* 0x0001e80000100800 */
[----:B------:R1:W3:Y:S04]  /*b890*/  LDG.E.U16 R0, [R26.64] ;  /* 0x000000061a007981 */ /* 0x0002e8000c1e1500 */
[----:B0-----:R-:W4:Y:S04]  /*b8a0*/  LDL.LU.64 R4, [R1+0x1ef0] ;  /* 0x001ef00001047983 */ /* 0x001f280000300a00 */
[----:B-1----:R-:W4:Y:S04]  /*b8b0*/  LDL.LU.64 R26, [R1+0xa00] ;  /* 0x000a0000011a7983 */ /* 0x002f280000300a00 */
[----:B-----5:R2:W5:Y:S04]  /*b8c0*/  LDG.E.U16 R9, [R8.64] ;  /* 0x0000000608097981 */ /* 0x020568000c1e1500 */
[----:B--2---:R-:W2:Y:S04]  /*b8d0*/  LDG.E.U16 R8, [R10.64] ;  /* 0x000000060a087981 */ /* 0x004ea8000c1e1500 */
[----:B---3--:R4:W-:Y:S04]  /*b8e0*/  STL [R1+0xfb4], R0 ;  /* 0x000fb40001007387 */ /* 0x0089e80000100800 */
[----:B----4-:R0:W3:Y:S04]  /*b8f0*/  LDG.E.U16 R0, [R4.64] ;  /* 0x0000000604007981 */ /* 0x0100e8000c1e1500 */
[----:B0-----:R-:W4:Y:S04]  /*b900*/  LDL.LU.64 R4, [R1+0x1ee8] ;  /* 0x001ee80001047983 */ /* 0x001f280000300a00 */
        /* <DEDUP_REMOVED lines=43> */
[----:B0-----:R0:W3:Y:S04]  /*bbc0*/  LDG.E.U16 R0, [R26.64] ;  /* 0x000000061a007981 */ /* 0x0010e8000c1e1500 */
[----:B0-----:R0:W2:Y:S04]  /*bbd0*/  LDG.E.U16 R27, [R28.64] ;  /* 0x000000061c1b7981 */ /* 0x0010a8000c1e1500 */
[----:B----4-:R1:W4:Y:S04]  /*bbe0*/  LDG.E.U16 R26, [R4.64] ;  /* 0x00000006041a7981 */ /* 0x010328000c1e1500 */
[----:B0-----:R0:W5:Y:S04]  /*bbf0*/  LDG.E.U16 R29, [R2.64] ;  /* 0x00000006021d7981 */ /* 0x001168000c1e1500 */
[----:B------:R0:W5:Y:S04]  /*bc00*/  LDG.E.U16 R28, [R6.64] ;  /* 0x00000006061c7981 */ /* 0x000168000c1e1500 */
[----:B-1----:R-:W5:Y:S04]  /*bc10*/  LDG.E.U16 R5, [R18.64] ;  /* 0x0000000612057981 */ /* 0x002f68000c1e1500 */
[----:B------:R-:W5:Y:S04]  /*bc20*/  LDG.E.U16 R4, [R20.64] ;  /* 0x0000000614047981 */ /* 0x000f68000c1e1500 */
[----:B0-----:R-:W5:Y:S04]  /*bc30*/  LDG.E.U16 R7, [R14.64] ;  /* 0x000000060e077981 */ /* 0x001f68000c1e1500 */
[----:B------:R-:W5:Y:S04]  /*bc40*/  LDG.E.U16 R6, [R16.64] ;  /* 0x0000000610067981 */ /* 0x000f68000c1e1500 */
[----:B------:R-:W5:Y:S04]  /*bc50*/  LDG.E.U16 R3, [R22.64] ;  /* 0x0000000616037981 */ /* 0x000f68000c1e1500 */
[----:B------:R-:W5:Y:S04]  /*bc60*/  LDG.E.U16 R2, [R24.64] ;  /* 0x0000000618027981 */ /* 0x000f68000c1e1500 */
[----:B---3--:R0:W-:Y:S04]  /*bc70*/  STL [R1+0xa0c], R0 ;  /* 0x000a0c0001007387 */ /* 0x0081e80000100800 */
[----:B--2---:R-:W-:Y:S04]  /*bc80*/  STL [R1+0xa98], R27 ;  /* 0x000a981b01007387 */ /* 0x004fe80000100800 */
[----:B----4-:R1:W-:Y:S04]  /*bc90*/  STL [R1+0xa9c], R26 ;  /* 0x000a9c1a01007387 */ /* 0x0103e80000100800 */
[----:B0-----:R-:W2:Y:S04]  /*bca0*/  LDG.E.U16 R0, [R12.64] ;  /* 0x000000060c007981 */ /* 0x001ea8000c1e1500 */
[----:B-1----:R-:W3:Y:S04]  /*bcb0*/  LDL.LU.64 R26, [R1+0x898] ;  /* 0x00089800011a7983 */ /* 0x002ee80000300a00 */
[----:B---3--:R0:W-:Y:S04]  /*bcc0*/  STL.64 [R1+0x1df0], R26 ;  /* 0x001df01a01007387 */ /* 0x0081e80000100a00 */
[----:B0-----:R-:W3:Y:S04]  /*bcd0*/  LDL.LU.64 R26, [R1+0x9d0] ;  /* 0x0009d000011a7983 */ /* 0x001ee80000300a00 */
        /* <DEDUP_REMOVED lines=17> */
[----:B-----5:R-:W-:Y:S04]  /*bdf0*/  STL [R1+0xa08], R29 ;  /* 0x000a081d01007387 */ /* 0x020fe80000100800 */
[----:B0-----:R-:W3:Y:S04]  /*be00*/  LDL.LU.64 R26, [R1+0x688] ;  /* 0x00068800011a7983 */ /* 0x001ee80000300a00 */
[----:B------:R-:W-:Y:S04]  /*be10*/  STL [R1+0xa04], R28 ;  /* 0x000a041c01007387 */ /* 0x000fe80000100800 */
[----:B---3--:R0:W-:Y:S04]  /*be20*/  STL.64 [R1+0x1e40], R26 ;  /* 0x001e401a01007387 */ /* 0x0081e80000100a00 */
[----:B------:R-:W-:Y:S04]  /*be30*/  STL [R1+0xa00], R9 ;  /* 0x000a000901007387 */ /* 0x000fe80000100800 */
        /* <DEDUP_REMOVED lines=15> */
[----:B--2---:R-:W-:Y:S04]  /*bf30*/  STL [R1+0x8fc], R0 ;  /* 0x0008fc0001007387 */ /* 0x004fe80000100800 */
[----:B0-----:R-:W2:Y:S04]  /*bf40*/  LDL.LU.64 R26, [R1+0x8c0] ;  /* 0x0008c000011a7983 */ /* 0x001ea80000300a00 */
[----:B--2---:R0:W-:Y:S04]  /*bf50*/  STL.64 [R1+0x1e68], R26 ;  /* 0x001e681a01007387 */ /* 0x0041e80000100a00 */
[----:B0-----:R-:W2:Y:S04]  /*bf60*/  LDL.LU.64 R26, [R1+0x9e8] ;  /* 0x0009e800011a7983 */ /* 0x001ea80000300a00 */
[----:B--2---:R0:W-:Y:S04]  /*bf70*/  STL.64 [R1+0x1e70], R26 ;  /* 0x001e701a01007387 */ /* 0x0041e80000100a00 */
[----:B0-----:R-:W2:Y:S04]  /*bf80*/  LDL.LU.64 R26, [R1+0xa88] ;  /* 0x000a8800011a7983 */ /* 0x001ea80000300a00 */
[----:B------:R-:W3:Y:S04]  /*bf90*/  LDL.LU.64 R4, [R1+0x650] ;  /* 0x0006500001047983 */ /* 0x000ee80000300a00 */
[----:B------:R-:W4:Y:S04]  /*bfa0*/  LDL.LU.64 R28, [R1+0x288] ;  /* 0x00028800011c7983 */ /* 0x000f280000300a00 */
[----:B------:R-:W5:Y:S04]  /*bfb0*/  LDL.LU.64 R2, [R1+0xa78] ;  /* 0x000a780001027983 */ /* 0x000f680000300a00 */
[----:B------:R-:W3:Y:S04]  /*bfc0*/  LDL.LU.64 R6, [R1+0x9c8] ;  /* 0x0009c80001067983 */ /* 0x000ee80000300a00 */
[----:B------:R-:W3:Y:S04]  /*bfd0*/  LDL.LU.64 R8, [R1+0x888] ;  /* 0x0008880001087983 */ /* 0x000ee80000300a00 */
[----:B------:R-:W4:Y:S04]  /*bfe0*/  LDL.LU.64 R10, [R1+0x630] ;  /* 0x00063000010a7983 */ /* 0x000f280000300a00 */
[----:B------:R-:W4:Y:S04]  /*bff0*/  LDL.LU.64 R14, [R1+0x268] ;  /* 0x00026800010e7983 */ /* 0x000f280000300a00 */
[----:B------:R-:W5:Y:S04]  /*c000*/  LDL.LU.64 R16, [R1+0x9c0] ;  /* 0x0009c00001107983 */ /* 0x000f680000300a00 */
[----:B------:R-:W5:Y:S04]  /*c010*/  LDL.LU.64 R18, [R1+0x880] ;  /* 0x0008800001127983 */ /* 0x000f680000300a00 */
[----:B------:R-:W5:Y:S04]  /*c020*/  LDL.LU.64 R20, [R1+0x618] ;  /* 0x0006180001147983 */ /* 0x000f680000300a00 */
[----:B------:R-:W5:Y:S04]  /*c030*/  LDL.LU.64 R22, [R1+0x250] ;  /* 0x0002500001167983 */ /* 0x000f680000300a00 */
[----:B------:R-:W5:Y:S04]  /*c040*/  LDL.LU.64 R24, [R1+0xac8] ;  /* 0x000ac80001187983 */ /* 0x000f680000300a00 */
[----:B------:R-:W5:Y:S04]  /*c050*/  LDL.LU.64 R12, [R1+0xa70] ;  /* 0x000a7000010c7983 */ /* 0x000f680000300a00 */
[----:B--2---:R0:W2:Y:S04]  /*c060*/  LDG.E.U16 R0, [R26.64] ;  /* 0x000000061a007981 */ /* 0x0040a8000c1e1500 */
[----:B0-----:R-:W5:Y:S04]  /*c070*/  LDL.LU.64 R26, [R1+0x1e70] ;  /* 0x001e7000011a7983 */ /* 0x001f680000300a00 */
[----:B---3--:R4:W3:Y:S04]  /*c080*/  LDG.E.U16 R9, [R8.64] ;  /* 0x0000000608097981 */ /* 0x0088e8000c1e1500 */
[----:B----4-:R-:W4:Y:S04]  /*c090*/  LDG.E.U16 R8, [R10.64] ;  /* 0x000000060a087981 */ /* 0x010f28000c1e1500 */
[----:B--2---:R5:W-:Y:S04]  /*c0a0*/  STL [R1+0x8f8], R0 ;  /* 0x0008f80001007387 */ /* 0x004be80000100800 */
[----:B-----5:R0:W2:Y:S04]  /*c0b0*/  LDG.E.U16 R0, [R26.64] ;  /* 0x000000061a007981 */ /* 0x0200a8000c1e1500 */
[----:B0-----:R-:W5:Y:S04]  /*c0c0*/  LDL.LU.64 R26, [R1+0x1e68] ;  /* 0x001e6800011a7983 */ /* 0x001f680000300a00 */
        /* <DEDUP_REMOVED lines=47> */
[----:B0-----:R0:W5:Y:S04]  /*c3c0*/  LDG.E.U16 R27, [R28.64] ;  /* 0x000000061c1b7981 */ /* 0x001168000c1e1500 */
[----:B------:R1:W3:Y:S04]  /*c3d0*/  LDG.E.U16 R26, [R4.64] ;  /* 0x00000006041a7981 */ /* 0x0002e8000c1e1500 */
[----:B0-----:R0:W4:Y:S04]  /*c3e0*/  LDG.E.U16 R29, [R2.64] ;  /* 0x00000006021d7981 */ /* 0x001128000c1e1500 */
[----:B------:R0:W4:Y:S04]  /*c3f0*/  LDG.E.U16 R28, [R6.64] ;  /* 0x00000006061c7981 */ /* 0x000128000c1e1500 */
[----:B-1----:R-:W4:Y:S04]  /*c400*/  LDG.E.U16 R5, [R18.64] ;  /* 0x0000000612057981 */ /* 0x002f28000c1e1500 */
[----:B------:R-:W4:Y:S04]  /*c410*/  LDG.E.U16 R4, [R20.64] ;  /* 0x0000000614047981 */ /* 0x000f28000c1e1500 */
[----:B0-----:R-:W4:Y:S04]  /*c420*/  LDG.E.U16 R7, [R14.64] ;  /* 0x000000060e077981 */ /* 0x001f28000c1e1500 */
[----:B------:R-:W4:Y:S04]  /*c430*/  LDG.E.U16 R6, [R16.64] ;  /* 0x0000000610067981 */ /* 0x000f28000c1e1500 */
[----:B------:R-:W4:Y:S04]  /*c440*/  LDG.E.U16 R3, [R22.64] ;  /* 0x0000000616037981 */ /* 0x000f28000c1e1500 */
[----:B------:R-:W4:Y:S04]  /*c450*/  LDG.E.U16 R2, [R24.64] ;  /* 0x0000000618027981 */ /* 0x000f28000c1e1500 */
[----:B--2---:R0:W-:Y:S04]  /*c460*/  STL [R1+0x8b8], R0 ;  /* 0x0008b80001007387 */ /* 0x0041e80000100800 */
[----:B-----5:R-:W-:Y:S04]  /*c470*/  STL [R1+0x8ac], R27 ;  /* 0x0008ac1b01007387 */ /* 0x020fe80000100800 */
[----:B---3--:R1:W-:Y:S04]  /*c480*/  STL [R1+0x9d4], R26 ;  /* 0x0009d41a01007387 */ /* 0x0083e80000100800 */
        /* <DEDUP_REMOVED lines=21> */
[----:B----4-:R-:W-:Y:S04]  /*c5e0*/  STL [R1+0x9d0], R29 ;  /* 0x0009d01d01007387 */ /* 0x010fe80000100800 */
        /* <DEDUP_REMOVED lines=221> */
[----:B0-----:R0:W3:Y:S04]  /*d3c0*/  LDG.E.U16 R29, [R2.64] ;  /* 0x00000006021d7981 */ /* 0x0010e8000c1e1500 */
[----:B------:R4:W3:Y:S04]  /*d3d0*/  LDG.E.U16 R28, [R6.64] ;  /* 0x00000006061c7981 */ /* 0x0008e8000c1e1500 */
[----:B-1----:R-:W3:Y:S04]  /*d3e0*/  LDG.E.U16 R5, [R16.64] ;  /* 0x0000000610057981 */ /* 0x002ee8000c1e1500 */
[----:B0-----:R0:W3:Y:S04]  /*d3f0*/  LDG.E.U16 R2, [R22.64] ;  /* 0x0000000616027981 */ /* 0x0010e8000c1e1500 */
[----:B----4-:R1:W4:Y:S04]  /*d400*/  LDG.E.U16 R6, [R24.64] ;  /* 0x0000000618067981 */ /* 0x010328000c1e1500 */
[----:B------:R-:W3:Y:S04]  /*d410*/  LDG.E.U16 R7, [R14.64] ;  /* 0x000000060e077981 */ /* 0x000ee8000c1e1500 */
[----:B------:R-:W3:Y:S04]  /*d420*/  LDG.E.U16 R4, [R18.64] ;  /* 0x0000000612047981 */ /* 0x000ee8000c1e1500 */
[----:B------:R-:W3:Y:S04]  /*d430*/  LDG.E.U16 R3, [R20.64] ;  /* 0x0000000614037981 */ /* 0x000ee8000c1e1500 */
[----:B--2---:R2:W-:Y:S04]  /*d440*/  STL [R1+0x5f8], R0 ;  /* 0x0005f80001007387 */ /* 0x0045e80000100800 */
[----:B0-----:R-:W3:Y:S04]  /*d450*/  LDL.LU.64 R22, [R1+0xb8] ;  /* 0x0000b80001167983 */ /* 0x001ee80000300a00 */
[----:B--2---:R0:W2:Y:S04]  /*d460*/  LDG.E.U16 R0, [R12.64] ;  /* 0x000000060c007981 */ /* 0x0040a8000c1e1500 */
[----:B---3--:R3:W-:Y:S04]  /*d470*/  STL.64 [R1+0x1cd8], R22 ;  /* 0x001cd81601007387 */ /* 0x0087e80000100a00 */
[----:B---3--:R-:W3:Y:S04]  /*d480*/  LDL.LU.64 R22, [R1+0x430] ;  /* 0x0004300001167983 */ /* 0x008ee80000300a00 */
[----:B0-----:R-:W2:Y:S04]  /*d490*/  LDL.LU.64 R12, [R1+0x778] ;  /* 0x00077800010c7983 */ /* 0x001ea80000300a00 */
[----:B-1----:R-:W2:Y:S04]  /*d4a0*/  LDL.LU.64 R24, [R1+0x400] ;  /* 0x0004000001187983 */ /* 0x002ea80000300a00 */
[----:B-----5:R-:W-:Y:S04]  /*d4b0*/  STL [R1+0x5e0], R27 ;  /* 0x0005e01b01007387 */ /* 0x020fe80000100800 */
[----:B------:R0:W-:Y:S04]  /*d4c0*/  STL [R1+0x5e4], R26 ;  /* 0x0005e41a01007387 */ /* 0x0001e80000100800 */
[----:B0-----:R-:W5:Y:S04]  /*d4d0*/  LDL.LU.64 R26, [R1+0x218] ;  /* 0x00021800011a7983 */ /* 0x001f680000300a00 */
[----:B-----5:R0:W-:Y:S04]  /*d4e0*/  STL.64 [R1+0x1c70], R26 ;  /* 0x001c701a01007387 */ /* 0x0201e80000100a00 */
        /* <DEDUP_REMOVED lines=13> */
[----:B------:R-:W-:Y:S04]  /*d5c0*/  STL [R1+0x5c4], R29 ;  /* 0x0005c41d01007387 */ /* 0x000fe80000100800 */
[----:B-----5:R0:W-:Y:S04]  /*d5d0*/  STL.64 [R1+0x1ca8], R26 ;  /* 0x001ca81a01007387 */ /* 0x0201e80000100a00 */
[----:B------:R-:W-:Y:S04]  /*d5e0*/  STL [R1+0x5c0], R28 ;  /* 0x0005c01c01007387 */ /* 0x000fe80000100800 */
        /* <DEDUP_REMOVED lines=9> */
[----:B------:R0:W-:Y:S04]  /*d680*/  STL [R1+0x574], R4 ;  /* 0x0005740401007387 */ /* 0x0001e80000100800 */
[----:B0-----:R-:W5:Y:S04]  /*d690*/  LDL.LU.64 R4, [R1+0x200] ;  /* 0x0002000001047983 */ /* 0x001f680000300a00 */
[----:B------:R-:W-:Y:S04]  /*d6a0*/  STL [R1+0x570], R3 ;  /* 0x0005700301007387 */ /* 0x000fe80000100800 */
[----:B------:R-:W5:Y:S04]  /*d6b0*/  LDL.LU.64 R28, [R1+0x1e8] ;  /* 0x0001e800011c7983 */ /* 0x000f680000300a00 */
[----:B------:R0:W-:Y:S04]  /*d6c0*/  STL [R1+0x554], R2 ;  /* 0x0005540201007387 */ /* 0x0001e80000100800 */
[----:B0-----:R-:W5:Y:S04]  /*d6d0*/  LDL.LU.64 R2, [R1+0x1d0] ;  /* 0x0001d00001027983 */ /* 0x001f680000300a00 */
[----:B----4-:R0:W-:Y:S04]  /*d6e0*/  STL [R1+0x550], R6 ;  /* 0x0005500601007387 */ /* 0x0101e80000100800 */
[----:B0-----:R-:W4:Y:S04]  /*d6f0*/  LDL.LU.64 R6, [R1+0x1b8] ;  /* 0x0001b80001067983 */ /* 0x001f280000300a00 */
[----:B--2---:R3:W-:Y:S04]  /*d700*/  STL [R1+0x53c], R0 ;  /* 0x00053c0001007387 */ /* 0x0047e80000100800 */
[----:B------:R-:W2:Y:S04]  /*d710*/  LDL.LU.64 R8, [R1+0x1a0] ;  /* 0x0001a00001087983 */ /* 0x000ea80000300a00 */
[----:B------:R-:W2:Y:S04]  /*d720*/  LDL.LU.64 R10, [R1+0x188] ;  /* 0x00018800010a7983 */ /* 0x000ea80000300a00 */
[----:B------:R-:W2:Y:S04]  /*d730*/  LDL.LU.64 R14, [R1+0x170] ;  /* 0x00017000010e7983 */ /* 0x000ea80000300a00 */
[----:B------:R-:W2:Y:S04]  /*d740*/  LDL.LU.64 R16, [R1+0x158] ;  /* 0x0001580001107983 */ /* 0x000ea80000300a00 */
[----:B------:R-:W2:Y:S04]  /*d750*/  LDL.LU.64 R18, [R1+0x140] ;  /* 0x0001400001127983 */ /* 0x000ea80000300a00 */
[----:B------:R-:W5:Y:S04]  /*d760*/  LDL.LU.64 R20, [R1+0x128] ;  /* 0x0001280001147983 */ /* 0x000f680000300a00 */
[----:B---3--:R0:W3:Y:S04]  /*d770*/  LDG.E.U16 R0, [R22.64] ;  /* 0x0000000616007981 */ /* 0x0080e8000c1e1500 */
[----:B0-----:R-:W5:Y:S04]  /*d780*/  LDL.LU.64 R22, [R1+0x1cd8] ;  /* 0x001cd80001167983 */ /* 0x001f680000300a00 */
[----:B----4-:R2:W4:Y:S04]  /*d790*/  LDG.E.U16 R7, [R6.64] ;  /* 0x0000000606077981 */ /* 0x010528000c1e1500 */
[----:B--2---:R0:W2:Y:S04]  /*d7a0*/  LDG.E.U16 R6, [R18.64] ;  /* 0x0000000612067981 */ /* 0x0040a8000c1e1500 */
[----:B---3--:R5:W-:Y:S04]  /*d7b0*/  STL [R1+0x538], R0 ;  /* 0x0005380001007387 */ /* 0x008be80000100800 */
[----:B-----5:R1:W3:Y:S04]  /*d7c0*/  LDG.E.U16 R0, [R22.64] ;  /* 0x0000000616007981 */ /* 0x0202e8000c1e1500 */
[----:B-1----:R-:W5:Y:S04]  /*d7d0*/  LDL.LU.64 R22, [R1+0x1cd0] ;  /* 0x001cd00001167983 */ /* 0x002f680000300a00 */
[----:B---3--:R1:W-:Y:S04]  /*d7e0*/  STL [R1+0x51c], R0 ;  /* 0x00051c0001007387 */ /* 0x0083e80000100800 */
[----:B-1----:R1:W3:Y:S04]  /*d7f0*/  LDG.E.U16 R0, [R12.64] ;  /* 0x000000060c007981 */ /* 0x0022e8000c1e1500 */
[----:B-1----:R-:W2:Y:S04]  /*d800*/  LDL.LU.64 R12, [R1+0x1cc8] ;  /* 0x001cc800010c7983 */ /* 0x002ea80000300a00 */
[----:B---3--:R2:W-:Y:S04]  /*d810*/  STL [R1+0x518], R0 ;  /* 0x0005180001007387 */ /* 0x0085e80000100800 */
[----:B--2---:R1:W2:Y:S04]  /*d820*/  LDG.E.U16 R0, [R12.64] ;  /* 0x000000060c007981 */ /* 0x0042a8000c1e1500 */
[----:B-1----:R-:W3:Y:S04]  /*d830*/  LDL.LU.64 R12, [R1+0x230] ;  /* 0x00023000010c7983 */ /* 0x002ee80000300a00 */
[----:B--2---:R1:W-:Y:S04]  /*d840*/  STL [R1+0x4e4], R0 ;  /* 0x0004e40001007387 */ /* 0x0043e80000100800 */
[----:B-1----:R1:W2:Y:S04]  /*d850*/  LDG.E.U16 R0, [R24.64] ;  /* 0x0000000618007981 */ /* 0x0022a8000c1e1500 */
[----:B-1----:R-:W3:Y:S04]  /*d860*/  LDL.LU.64 R24, [R1+0x1cc0] ;  /* 0x001cc00001187983 */ /* 0x002ee80000300a00 */
[----:B--2---:R3:W-:Y:S04]  /*d870*/  STL [R1+0x32c], R0 ;  /* 0x00032c0001007387 */ /* 0x0047e80000100800 */
[----:B---3--:R1:W2:Y:S04]  /*d880*/  LDG.E.U16 R0, [R24.64] ;  /* 0x0000000618007981 */ /* 0x0082a8000c1e1500 */
[----:B-1----:R-:W3:Y:S04]  /*d890*/  LDL.LU.64 R24, [R1+0x248] ;  /* 0x0002480001187983 */ /* 0x002ee80000300a00 */
[----:B--2---:R5:W-:Y:S04]  /*d8a0*/  STL [R1+0x328], R0 ;  /* 0x0003280001007387 */ /* 0x004be80000100800 */
[----:B-----5:R1:W2:Y:S04]  /*d8b0*/  LDG.E.U16 R0, [R22.64] ;  /* 0x0000000616007981 */ /* 0x0202a8000c1e1500 */
[----:B-1----:R-:W5:Y:S04]  /*d8c0*/  LDL.LU.64 R22, [R1+0x260] ;  /* 0x0002600001167983 */ /* 0x002f680000300a00 */
[----:B--2---:R1:W-:Y:S04]  /*d8d0*/  STL [R1+0x30c], R0 ;  /* 0x00030c0001007387 */ /* 0x0043e80000100800 */
[----:B-1----:R1:W2:Y:S04]  /*d8e0*/  LDG.E.U16 R0, [R26.64] ;  /* 0x000000061a007981 */ /* 0x0022a8000c1e1500 */
[----:B-1----:R-:W3:Y:S04]  /*d8f0*/  LDL.LU.64 R26, [R1+0x1cb8] ;  /* 0x001cb800011a7983 */ /* 0x002ee80000300a00 */
[----:B--2---:R3:W-:Y:S04]  /*d900*/  STL [R1+0x308], R0 ;  /* 0x0003080001007387 */ /* 0x0047e80000100800 */
[----:B---3--:R1:W2:Y:S04]  /*d910*/  LDG.E.U16 R0, [R26.64] ;  /* 0x000000061a007981 */ /* 0x0082a8000c1e1500 */
        /* <DEDUP_REMOVED lines=26> */
[----:B-----5:R1:W2:Y:S04]  /*dac0*/  LDG.E.U16 R0, [R22.64] ;  /* 0x0000000616007981 */ /* 0x0202a8000c1e1500 */
[----:B-1----:R1:W5:Y:S04]  /*dad0*/  LDG.E.U16 R23, [R12.64] ;  /* 0x000000060c177981 */ /* 0x002368000c1e1500 */
[----:B------:R3:W4:Y:S04]  /*dae0*/  LDG.E.U16 R22, [R24.64] ;  /* 0x0000000618167981 */ /* 0x000728000c1e1500 */
[----:B-1----:R1:W4:Y:S04]  /*daf0*/  LDG.E.U16 R12, [R2.64] ;  /* 0x00000006020c7981 */ /* 0x002328000c1e1500 */
[----:B---3--:R-:W3:Y:S04]  /*db00*/  LDG.E.U16 R25, [R26.64] ;  /* 0x000000061a197981 */ /* 0x008ee8000c1e1500 */
[----:B------:R0:W3:Y:S04]  /*db10*/  LDG.E.U16 R24, [R4.64] ;  /* 0x0000000604187981 */ /* 0x0000e8000c1e1500 */
[----:B-1----:R1:W3:Y:S04]  /*db20*/  LDG.E.U16 R3, [R14.64] ;  /* 0x000000060e037981 */ /* 0x0022e8000c1e1500 */
[----:B------:R1:W3:Y:S04]  /*db30*/  LDG.E.U16 R2, [R16.64] ;  /* 0x0000000610027981 */ /* 0x0002e8000c1e1500 */
[----:B------:R-:W3:Y:S04]  /*db40*/  LDG.E.U16 R13, [R28.64] ;  /* 0x000000061c0d7981 */ /* 0x000ee8000c1e1500 */
[----:B0-----:R-:W3:Y:S04]  /*db50*/  LDG.E.U16 R5, [R8.64] ;  /* 0x0000000608057981 */ /* 0x001ee8000c1e1500 */
[----:B------:R-:W3:Y:S04]  /*db60*/  LDG.E.U16 R4, [R10.64] ;  /* 0x000000060a047981 */ /* 0x000ee8000c1e1500 */
[----:B--2---:R0:W-:Y:S04]  /*db70*/  STL [R1+0x268], R0 ;  /* 0x0002680001007387 */ /* 0x0041e80000100800 */
[----:B-1----:R-:W2:Y:S04]  /*db80*/  LDL.LU.64 R14, [R1+0x110] ;  /* 0x00011000010e7983 */ /* 0x002ea80000300a00 */
[----:B------:R-:W2:Y:S04]  /*db90*/  LDL.LU.64 R16, [R1+0xf8] ;  /* 0x0000f80001107983 */ /* 0x000ea80000300a00 */
[----:B0-----:R0:W2:Y:S04]  /*dba0*/  LDG.E.U16 R0, [R20.64] ;  /* 0x0000000614007981 */ /* 0x0010a8000c1e1500 */
[----:B------:R-:W2:Y:S04]  /*dbb0*/  LDL.LU.64 R18, [R1+0xe0] ;  /* 0x0000e00001127983 */ /* 0x000ea80000300a00 */
[----:B0-----:R-:W2:Y:S04]  /*dbc0*/  LDL.LU.64 R20, [R1+0xc8] ;  /* 0x0000c80001147983 */ /* 0x001ea80000300a00 */
[----:B-----5:R-:W-:Y:S04]  /*dbd0*/  STL [R1+0x260], R23 ;  /* 0x0002601701007387 */ /* 0x020fe80000100800 */
[----:B----4-:R0:W-:Y:S04]  /*dbe0*/  STL [R1+0x264], R22 ;  /* 0x0002641601007387 */ /* 0x0101e80000100800 */
[----:B0-----:R-:W4:Y:S04]  /*dbf0*/  LDL.LU.64 R22, [R1+0x628] ;  /* 0x0006280001167983 */ /* 0x001f280000300a00 */
[----:B----4-:R0:W-:Y:S04]  /*dc00*/  STL.64 [R1+0x1c08], R22 ;  /* 0x001c081601007387 */ /* 0x0101e80000100a00 */
        /* <DEDUP_REMOVED lines=14> */
[----:B---3--:R-:W-:Y:S04]  /*dcf0*/  STL [R1+0x254], R25 ;  /* 0x0002541901007387 */ /* 0x008fe80000100800 */
[----:B0-----:R-:W3:Y:S04]  /*dd00*/  LDL.LU.64 R22, [R1+0x8d8] ;  /* 0x0008d80001167983 */ /* 0x001ee80000300a00 */
[----:B------:R-:W-:Y:S04]  /*dd10*/  STL [R1+0x250], R24 ;  /* 0x0002501801007387 */ /* 0x000fe80000100800 */
[----:B---3--:R0:W-:Y:S04]  /*dd20*/  STL.64 [R1+0x1c48], R22 ;  /* 0x001c481601007387 */ /* 0x0081e80000100a00 */
[----:B------:R-:W-:Y:S04]  /*dd30*/  STL [R1+0x24c], R13 ;  /* 0x00024c0d01007387 */ /* 0x000fe80000100800 */
[----:B0-----:R-:W3:Y:S04]  /*dd40*/  LDL.LU.64 R22, [R1+0x910] ;  /* 0x0009100001167983 */ /* 0x001ee80000300a00 */
[----:B------:R0:W-:Y:S04]  /*dd50*/  STL [R1+0x248], R12 ;  /* 0x0002480c01007387 */ /* 0x0001e80000100800 */
[----:B------:R-:W4:Y:S04]  /*dd60*/  LDL.LU.64 R24, [R1+0x5f0] ;  /* 0x0005f00001187983 */ /* 0x000f280000300a00 */
[----:B------:R-:W-:Y:S04]  /*dd70*/  STL [R1+0x23c], R7 ;  /* 0x00023c0701007387 */ /* 0x000fe80000100800 */
[----:B0-----:R-:W5:Y:S04]  /*dd80*/  LDL.LU.64 R12, [R1+0x5b8] ;  /* 0x0005b800010c7983 */ /* 0x001f680000300a00 */
[----:B------:R-:W-:Y:S04]  /*dd90*/  STL [R1+0x238], R5 ;  /* 0x0002380501007387 */ /* 0x000fe80000100800 */
[----:B------:R-:W3:Y:S04]  /*dda0*/  LDL.LU.64 R26, [R1+0x580] ;  /* 0x00058000011a7983 */ /* 0x000ee80000300a00 */
[----:B------:R0:W-:Y:S04]  /*ddb0*/  STL [R1+0x234], R4 ;  /* 0x0002340401007387 */ /* 0x0001e80000100800 */
[----:B0-----:R-:W3:Y:S04]  /*ddc0*/  LDL.LU.64 R4, [R1+0x548] ;  /* 0x0005480001047983 */ /* 0x001ee80000300a00 */
[----:B------:R-:W-:Y:S04]  /*ddd0*/  STL [R1+0x230], R3 ;  /* 0x0002300301007387 */ /* 0x000fe80000100800 */
[----:B------:R-:W3:Y:S04]  /*dde0*/  LDL.LU.64 R28, [R1+0x510] ;  /* 0x00051000011c7983 */ /* 0x000ee80000300a00 */
[----:B------:R0:W-:Y:S04]  /*ddf0*/  STL [R1+0x224], R2 ;  /* 0x0002240201007387 */ /* 0x0001e80000100800 */
[----:B0-----:R-:W3:Y:S04]  /*de00*/  LDL.LU.64 R2, [R1+0x4d8] ;  /* 0x0004d80001027983 */ /* 0x001ee80000300a00 */
[----:B------:R0:W-:Y:S04]  /*de10*/  STL [R1+0x220], R6 ;  /* 0x0002200601007387 */ /* 0x0001e80000100800 */
[----:B0-----:R-:W3:Y:S04]  /*de20*/  LDL.LU.64 R6, [R1+0x4a0] ;  /* 0x0004a00001067983 */ /* 0x001ee80000300a00 */
[----:B--2---:R0:W-:Y:S04]  /*de30*/  STL [R1+0x21c], R0 ;  /* 0x00021c0001007387 */ /* 0x0041e80000100800 */
[----:B------:R-:W2:Y:S04]  /*de40*/  LDL.LU.64 R8, [R1+0x468] ;  /* 0x0004680001087983 */ /* 0x000ea80000300a00 */
[----:B------:R-:W2:Y:S04]  /*de50*/  LDL.LU.64 R10, [R1+0x428] ;  /* 0x00042800010a7983 */ /* 0x000ea80000300a00 */
[----:B0-----:R0:W2:Y:S04]  /*de60*/  LDG.E.U16 R0, [R14.64] ;  /* 0x000000060e007981 */ /* 0x0010a8000c1e1500 */
[----:B0-----:R-:W3:Y:S04]  /*de70*/  LDL.LU.64 R14, [R1+0x1c68] ;  /* 0x001c6800010e7983 */ /* 0x001ee80000300a00 */
[----:B--2---:R0:W-:Y:S04]  /*de80*/  STL [R1+0x218], R0 ;  /* 0x0002180001007387 */ /* 0x0041e80000100800 */
        /* <DEDUP_REMOVED lines=9> */
[----:B---3--:R0:W2:Y:S04]  /*df20*/  LDG.E.U16 R0, [R20.64] ;  /* 0x0000000614007981 */ /* 0x0080a8000c1e1500 */
[----:B0-----:R-:W3:Y:S04]  /*df30*/  LDL.LU.64 R20, [R1+0x658] ;  /* 0x0006580001147983 */ /* 0x001ee80000300a00 */
[----:B--2---:R0:W-:Y:S04]  /*df40*/  STL [R1+0x200], R0 ;  /* 0x0002000001007387 */ /* 0x0041e80000100800 */
[----:B0-----:R0:W2:Y:S04]  /*df50*/  LDG.E.U16 R0, [R18.64] ;  /* 0x0000000612007981 */ /* 0x0010a8000c1e1500 */
[----:B---3--:R1:W3:Y:S04]  /*df60*/  LDG.E.U16 R21, [R20.64] ;  /* 0x0000000614157981 */ /* 0x0082e8000c1e1500 */
        /* <DEDUP_REMOVED lines=9> */
[----:B---3--:R3:W4:Y:S04]  /*e000*/  LDG.E.U16 R15, [R14.64] ;  /* 0x000000060e0f7981 */ /* 0x008728000c1e1500 */
[----:B0-----:R-:W4:Y:S04]  /*e010*/  LDL.LU.64 R22, [R1+0x1c48] ;  /* 0x001c480001167983 */ /* 0x001f280000300a00 */
[----:B---3--:R0:W3:Y:S04]  /*e020*/  LDG.E.U16 R14, [R16.64] ;  /* 0x00000006100e7981 */ /* 0x0080e8000c1e1500 */
[----:B0-----:R0:W3:Y:S04]  /*e030*/  LDG.E.U16 R17, [R26.64] ;  /* 0x000000061a117981 */ /* 0x0010e8000c1e1500 */
[----:B------:R0:W3:Y:S04]  /*e040*/  LDG.E.U16 R16, [R4.64] ;  /* 0x0000000604107981 */ /* 0x0000e8000c1e1500 */
[----:B--2---:R4:W-:Y:S04]  /*e050*/  STL [R1+0x1e8], R0 ;  /* 0x0001e80001007387 */ /* 0x0049e80000100800 */
[----:B----4-:R2:W4:Y:S04]  /*e060*/  LDG.E.U16 R0, [R22.64] ;  /* 0x0000000616007981 */ /* 0x010528000c1e1500 */
[----:B--2---:R-:W2:Y:S04]  /*e070*/  LDL.LU.64 R22, [R1+0x1c40] ;  /* 0x001c400001167983 */ /* 0x004ea80000300a00 */
[----:B----4-:R2:W-:Y:S04]  /*e080*/  STL [R1+0x1dc], R0 ;  /* 0x0001dc0001007387 */ /* 0x0105e80000100800 */
[----:B--2---:R2:W4:Y:S04]  /*e090*/  LDG.E.U16 R0, [R22.64] ;  /* 0x0000000616007981 */ /* 0x004528000c1e1500 */
        /* <DEDUP_REMOVED lines=18> */
[----:B--2---:R-:W1:Y:S04]  /*e1c0*/  LDL.LU.64 R22, [R1+0x1c08] ;  /* 0x001c080001167983 */ /* 0x004e680000300a00 */
[----:B----4-:R2:W-:Y:S04]  /*e1d0*/  STL [R1+0x1b8], R0 ;  /* 0x0001b80001007387 */ /* 0x0105e80000100800 */
[----:B--2---:R2:W4:Y:S04]  /*e1e0*/  LDG.E.U16 R0, [R18.64] ;  /* 0x0000000612007981 */ /* 0x004528000c1e1500 */
[----:B------:R0:W-:Y:S04]  /*e1f0*/  STL [R1+0x1ac], R15 ;  /* 0x0001ac0f01007387 */ /* 0x0001e80000100800 */
[----:B---3--:R3:W-:Y:S04]  /*e200*/  STL [R1+0x1a8], R14 ;  /* 0x0001a80e01007387 */ /* 0x0087e80000100800 */
[----:B-1----:R1:W4:Y:S04]  /*e210*/  LDG.E.U16 R20, [R22.64] ;  /* 0x0000000616147981 */ /* 0x002328000c1e1500 */
[----:B--2---:R2:W2:Y:S04]  /*e220*/  LDG.E.U16 R19, [R24.64] ;  /* 0x0000000618137981 */ /* 0x0044a8000c1e1500 */
[----:B-----5:R5:W2:Y:S04]  /*e230*/  LDG.E.U16 R18, [R12.64] ;  /* 0x000000060c127981 */ /* 0x020aa8000c1e1500 */
[----:B0-----:R-:W2:Y:S04]  /*e240*/  LDG.E.U16 R15, [R28.64] ;  /* 0x000000061c0f7981 */ /* 0x001ea8000c1e1500 */
[----:B---3--:R0:W3:Y:S04]  /*e250*/  LDG.E.U16 R14, [R2.64] ;  /* 0x00000006020e7981 */ /* 0x0080e8000c1e1500 */
[----:B0-----:R-:W3:Y:S04]  /*e260*/  LDG.E.U16 R3, [R6.64] ;  /* 0x0000000606037981 */ /* 0x001ee8000c1e1500 */
[----:B------:R-:W3:Y:S04]  /*e270*/  LDG.E.U16 R2, [R8.64] ;  /* 0x0000000608027981 */ /* 0x000ee8000c1e1500 */
[----:B----4-:R0:W-:Y:S04]  /*e280*/  STL [R1+0x1a4], R0 ;  /* 0x0001a40001007387 */ /* 0x0101e80000100800 */
[----:B0-----:R0:W4:Y:S04]  /*e290*/  LDG.E.U16 R0, [R10.64] ;  /* 0x000000060a007981 */ /* 0x001128000c1e1500 */
[----:B0-----:R-:W3:Y:S04]  /*e2a0*/  LDL.LU.64 R10, [R1+0x3f8] ;  /* 0x0003f800010a7983 */ /* 0x001ee80000300a00 */
[----:B-1----:R-:W3:Y:S04]  /*e2b0*/  LDL.LU.64 R22, [R1+0xb18] ;  /* 0x000b180001167983 */ /* 0x002ee80000300a00 */
[----:B------:R-:W3:Y:S04]  /*e2c0*/  LDL.LU.64 R26, [R1+0xb10] ;  /* 0x000b1000011a7983 */ /* 0x000ee80000300a00 */
[----:B--2---:R-:W2:Y:S04]  /*e2d0*/  LDL.LU.64 R24, [R1+0x3c0] ;  /* 0x0003c00001187983 */ /* 0x004ea80000300a00 */
[----:B-----5:R-:W5:Y:S04]  /*e2e0*/  LDL.LU.64 R12, [R1+0x358] ;  /* 0x00035800010c7983 */ /* 0x020f680000300a00 */
[----:B-----5:R0:W-:Y:S04]  /*e2f0*/  STL.64 [R1+0x1c00], R12 ;  /* 0x001c000c01007387 */ /* 0x0201e80000100a00 */
[----:B0-----:R-:W5:Y:S04]  /*e300*/  LDL.LU.64 R12, [R1+0x380] ;  /* 0x00038000010c7983 */ /* 0x001f680000300a00 */
[----:B------:R-:W2:Y:S04]  /*e310*/  LDL.LU.64 R4, [R1+0x1f8] ;  /* 0x0001f80001047983 */ /* 0x000ea80000300a00 */
        /* <DEDUP_REMOVED lines=12> */
[----:B------:R3:W-:Y:S04]  /*e3e0*/  STL [R1+0x1a0], R21 ;  /* 0x0001a01501007387 */ /* 0x0007e80000100800 */
[----:B---3--:R0:W3:Y:S04]  /*e3f0*/  LDG.E.U16 R21, [R10.64] ;  /* 0x000000060a157981 */ /* 0x0080e8000c1e1500 */
[----:B--2---:R1:W-:Y:S04]  /*e400*/  STL.64 [R1+0x1bd8], R4 ;  /* 0x001bd80401007387 */ /* 0x0043e80000100a00 */
[----:B------:R-:W-:Y:S04]  /*e410*/  STL [R1+0x194], R20 ;  /* 0x0001941401007387 */ /* 0x000fe80000100800 */
[----:B-1----:R-:W2:Y:S04]  /*e420*/  LDL.LU.64 R4, [R1+0x2b8] ;  /* 0x0002b80001047983 */ /* 0x002ea80000300a00 */
[----:B------:R-:W-:Y:S04]  /*e430*/  STL [R1+0x190], R19 ;  /* 0x0001901301007387 */ /* 0x000fe80000100800 */
        /* <DEDUP_REMOVED lines=13> */
[----:B------:R2:W-:Y:S04]  /*e510*/  STL [R1+0x164], R2 ;  /* 0x0001640201007387 */ /* 0x0005e80000100800 */
[----:B-1----:R-:W5:Y:S04]  /*e520*/  LDL.LU.64 R4, [R1+0x338] ;  /* 0x0003380001047983 */ /* 0x002f680000300a00 */
[----:B----4-:R1:W-:Y:S04]  /*e530*/  STL [R1+0x160], R0 ;  /* 0x0001600001007387 */ /* 0x0103e80000100800 */
[----:B------:R-:W4:Y:S04]  /*e540*/  LDL.LU.64 R28, [R1+0x1e0] ;  /* 0x0001e000011c7983 */ /* 0x000f280000300a00 */
[----:B--2---:R-:W2:Y:S04]  /*e550*/  LDL.LU.64 R2, [R1+0x1c8] ;  /* 0x0001c80001027983 */ /* 0x004ea80000300a00 */
[----:B-1----:R1:W2:Y:S04]  /*e560*/  LDG.E.U16 R0, [R22.64] ;  /* 0x0000000616007981 */ /* 0x0022a8000c1e1500 */
[----:B------:R-:W4:Y:S04]  /*e570*/  LDL.LU.64 R18, [R1+0x1b0] ;  /* 0x0001b00001127983 */ /* 0x000f280000300a00 */
[----:B------:R-:W4:Y:S04]  /*e580*/  LDL.LU.64 R6, [R1+0x198] ;  /* 0x0001980001067983 */ /* 0x000f280000300a00 */
[----:B------:R-:W4:Y:S04]  /*e590*/  LDL.LU.64 R8, [R1+0x180] ;  /* 0x0001800001087983 */ /* 0x000f280000300a00 */
[----:B0-----:R-:W4:Y:S04]  /*e5a0*/  LDL.LU.64 R10, [R1+0x168] ;  /* 0x00016800010a7983 */ /* 0x001f280000300a00 */
[----:B------:R-:W4:Y:S04]  /*e5b0*/  LDL.LU.64 R16, [R1+0x150] ;  /* 0x0001500001107983 */ /* 0x000f280000300a00 */
[----:B------:R-:W4:Y:S04]  /*e5c0*/  LDL.LU.64 R14, [R1+0x138] ;  /* 0x00013800010e7983 */ /* 0x000f280000300a00 */
[----:B---3--:R0:W-:Y:S04]  /*e5d0*/  STL [R1+0x15c], R21 ;  /* 0x00015c1501007387 */ /* 0x0081e80000100800 */
[----:B0-----:R-:W3:Y:S04]  /*e5e0*/  LDL.LU.64 R20, [R1+0x120] ;  /* 0x0001200001147983 */ /* 0x001ee80000300a00 */
[----:B-1----:R-:W5:Y:S04]  /*e5f0*/  LDL.LU.64 R22, [R1+0x108] ;  /* 0x0001080001167983 */ /* 0x002f680000300a00 */
[----:B--2---:R0:W-:Y:S04]  /*e600*/  STL [R1+0x158], R0 ;  /* 0x0001580001007387 */ /* 0x0041e80000100800 */
[----:B0-----:R0:W2:Y:S04]  /*e610*/  LDG.E.U16 R0, [R26.64] ;  /* 0x000000061a007981 */ /* 0x0010a8000c1e1500 */
[----:B0-----:R-:W5:Y:S04]  /*e620*/  LDL.LU.64 R26, [R1+0xf0] ;  /* 0x0000f000011a7983 */ /* 0x001f680000300a00 */
[----:B----4-:R-:W4:Y:S04]  /*e630*/  LDG.E.U16 R15, [R14.64] ;  /* 0x000000060e0f7981 */ /* 0x010f28000c1e1500 */
[----:B---3--:R0:W3:Y:S04]  /*e640*/  LDG.E.U16 R20, [R20.64] ;  /* 0x0000000614147981 */ /* 0x0080e8000c1e1500 */
[----:B--2---:R1:W-:Y:S04]  /*e650*/  STL [R1+0x14c], R0 ;  /* 0x00014c0001007387 */ /* 0x0043e80000100800 */
[----:B-1----:R1:W2:Y:S04]  /*e660*/  LDG.E.U16 R0, [R24.64] ;  /* 0x0000000618007981 */ /* 0x0022a8000c1e1500 */
[----:B-----5:R5:W3:Y:S04]  /*e670*/  LDG.E.U16 R27, [R26.64] ;  /* 0x000000061a1b7981 */ /* 0x020ae8000c1e1500 */
[----:B-1----:R-:W5:Y:S04]  /*e680*/  LDL.LU.64 R24, [R1+0xd8] ;  /* 0x0000d80001187983 */ /* 0x002f680000300a00 */
[----:B--2---:R1:W-:Y:S04]  /*e690*/  STL [R1+0x148], R0 ;  /* 0x0001480001007387 */ /* 0x0043e80000100800 */
[----:B-1----:R1:W2:Y:S04]  /*e6a0*/  LDG.E.U16 R0, [R12.64] ;  /* 0x000000060c007981 */ /* 0x0022a8000c1e1500 */
[----:B-----5:R5:W3:Y:S04]  /*e6b0*/  LDG.E.U16 R26, [R24.64] ;  /* 0x00000006181a7981 */ /* 0x020ae8000c1e1500 */
[----:B-1----:R-:W3:Y:S04]  /*e6c0*/  LDL.LU.64 R12, [R1+0x1c00] ;  /* 0x001c0000010c7983 */ /* 0x002ee80000300a00 */
[----:B--2---:R3:W-:Y:S04]  /*e6d0*/  STL [R1+0x144], R0 ;  /* 0x0001440001007387 */ /* 0x0047e80000100800 */
[----:B---3--:R1:W2:Y:S04]  /*e6e0*/  LDG.E.U16 R0, [R12.64] ;  /* 0x000000060c007981 */ /* 0x0082a8000c1e1500 */
[----:B-1----:R-:W5:Y:S04]  /*e6f0*/  LDL.LU.64 R12, [R1+0xc0] ;  /* 0x0000c000010c7983 */ /* 0x002f680000300a00 */
[----:B--2---:R1:W-:Y:S04]  /*e700*/  STL [R1+0x140], R0 ;  /* 0x0001400001007387 */ /* 0x0043e80000100800 */
[----:B-1----:R1:W2:Y:S04]  /*e710*/  LDG.E.U16 R0, [R4.64] ;  /* 0x0000000604007981 */ /* 0x0022a8000c1e1500 */
[----:B-----5:R3:W5:Y:S04]  /*e720*/  LDG.E.U16 R25, [R12.64] ;  /* 0x000000060c197981 */ /* 0x020768000c1e1500 */
        /* <DEDUP_REMOVED lines=35> */
[----:B-1----:R1:W2:Y:S04]  /*e960*/  LDG.E.U16 R0, [R28.64] ;  /* 0x000000061c007981 */ /* 0x0022a8000c1e1500 */
[----:B-1----:R-:W3:Y:S04]  /*e970*/  LDL.LU.64 R28, [R1+0x1b98] ;  /* 0x001b9800011c7983 */ /* 0x002ee80000300a00 */
[----:B--2---:R1:W-:Y:S04]  /*e980*/  STL [R1+0xec], R0 ;  /* 0x0000ec0001007387 */ /* 0x0043e80000100800 */
[----:B-1----:R1:W2:Y:S04]  /*e990*/  LDG.E.U16 R0, [R2.64] ;  /* 0x0000000602007981 */ /* 0x0022a8000c1e1500 */
[----:B-1----:R-:W0:Y:S04]  /*e9a0*/  LDL.LU.64 R2, [R1+0x1b90] ;  /* 0x001b900001027983 */ /* 0x002e280000300a00 */
[----:B--2---:R1:W-:Y:S04]  /*e9b0*/  STL [R1+0xe8], R0 ;  /* 0x0000e80001007387 */ /* 0x0043e80000100800 */
[----:B-1----:R1:W2:Y:S04]  /*e9c0*/  LDG.E.U16 R0, [R18.64] ;  /* 0x0000000612007981 */ /* 0x0022a8000c1e1500 */
[----:B0-----:R-:W3:Y:S04]  /*e9d0*/  LDG.E.U16 R21, [R2.64] ;  /* 0x0000000602157981 */ /* 0x001ee8000c1e1500 */
[----:B-1----:R-:W3:Y:S04]  /*e9e0*/  LDL.LU.64 R18, [R1+0x78] ;  /* 0x0000780001127983 */ /* 0x002ee80000300a00 */
        /* <DEDUP_REMOVED lines=12> */
[----:B---3--:R3:W3:Y:S04]  /*eab0*/  LDG.E.U16 R24, [R10.64] ;  /* 0x000000060a187981 */ /* 0x0086e8000c1e1500 */
[----:B0-----:R-:W3:Y:S04]  /*eac0*/  LDL.LU.64 R16, [R1+0x68] ;  /* 0x0000680001107983 */ /* 0x001ee80000300a00 */
[----:B--2---:R0:W-:Y:S04]  /*ead0*/  STL [R1+0xcc], R0 ;  /* 0x0000cc0001007387 */ /* 0x0041e80000100800 */
[----:B0-----:R0:W2:Y:S04]  /*eae0*/  LDG.E.U16 R0, [R22.64] ;  /* 0x0000000616007981 */ /* 0x0010a8000c1e1500 */
[----:B---3--:R3:W2:Y:S04]  /*eaf0*/  LDG.E.U16 R17, [R16.64] ;  /* 0x0000000610117981 */ /* 0x0086a8000c1e1500 */
[----:B0-----:R0:W2:Y:S04]  /*eb00*/  LDG.E.U16 R23, [R8.64] ;  /* 0x0000000608177981 */ /* 0x0010a8000c1e1500 */
[----:B------:R-:W3:Y:S04]  /*eb10*/  LDG.E.U16 R22, [R6.64] ;  /* 0x0000000606167981 */ /* 0x000ee8000c1e1500 */
[----:B----4-:R4:W-:Y:S04]  /*eb20*/  STL [R1+0xc8], R15 ;  /* 0x0000c80f01007387 */ /* 0x0109e80000100800 */
[----:B----4-:R-:W4:Y:S04]  /*eb30*/  LDL.LU.64 R14, [R1+0x58] ;  /* 0x00005800010e7983 */ /* 0x010f280000300a00 */
[----:B------:R-:W-:Y:S04]  /*eb40*/  STL [R1+0x1a90], R27 ;  /* 0x001a901b01007387 */ /* 0x000fe80000100800 */
[----:B------:R0:W-:Y:S04]  /*eb50*/  STL [R1+0x1a94], R26 ;  /* 0x001a941a01007387 */ /* 0x0001e80000100800 */
[----:B0-----:R-:W4:Y:S04]  /*eb60*/  LDL.LU.64 R26, [R1+0x50] ;  /* 0x00005000011a7983 */ /* 0x001f280000300a00 */
[----:B------:R-:W4:Y:S04]  /*eb70*/  LDL.LU.64 R12, [R1+0x48] ;  /* 0x00004800010c7983 */ /* 0x000f280000300a00 */
[----:B-----5:R-:W-:Y:S04]  /*eb80*/  STL [R1+0x1a98], R25 ;  /* 0x001a981901007387 */ /* 0x020fe80000100800 */
[----:B------:R-:W5:Y:S04]  /*eb90*/  LDL.LU.64 R10, [R1+0x38] ;  /* 0x00003800010a7983 */ /* 0x000f680000300a00 */
[----:B------:R0:W-:Y:S04]  /*eba0*/  STL [R1+0x1a9c], R24 ;  /* 0x001a9c1801007387 */ /* 0x0001e80000100800 */
[----:B0-----:R-:W5:Y:S04]  /*ebb0*/  LDL.LU.64 R24, [R1+0x60] ;  /* 0x0000600001187983 */ /* 0x001f680000300a00 */
[----:B------:R-:W5:Y:S04]  /*ebc0*/  LDL.LU.64 R8, [R1+0x80] ;  /* 0x0000800001087983 */ /* 0x000f680000300a00 */
[----:B--2---:R-:W-:Y:S04]  /*ebd0*/  STL [R1+0x1aa0], R23 ;  /* 0x001aa01701007387 */ /* 0x004fe80000100800 */
[----:B---3--:R0:W-:Y:S04]  /*ebe0*/  STL [R1+0x1aa4], R22 ;  /* 0x001aa41601007387 */ /* 0x0081e80000100800 */
[----:B0-----:R-:W1:Y:S04]  /*ebf0*/  LDL.LU.64 R22, [R1+0x70] ;  /* 0x0000700001167983 */ /* 0x001e680000300a00 */
[----:B------:R-:W-:Y:S04]  /*ec00*/  STL [R1+0x1aa8], R21 ;  /* 0x001aa81501007387 */ /* 0x000fe80000100800 */
[----:B------:R0:W-:Y:S04]  /*ec10*/  STL [R1+0xbc], R20 ;  /* 0x0000bc1401007387 */ /* 0x0001e80000100800 */
[----:B----4-:R2:W3:Y:S04]  /*ec20*/  LDG.E.U16 R15, [R14.64] ;  /* 0x000000060e0f7981 */ /* 0x0104e8000c1e1500 */
[----:B--2---:R2:W4:Y:S04]  /*ec30*/  LDG.E.U16 R14, [R26.64] ;  /* 0x000000061a0e7981 */ /* 0x004528000c1e1500 */
[----:B------:R-:W2:Y:S04]  /*ec40*/  LDG.E.U16 R13, [R12.64] ;  /* 0x000000060c0d7981 */ /* 0x000ea8000c1e1500 */
[----:B-----5:R-:W5:Y:S04]  /*ec50*/  LDG.E.U16 R11, [R10.64] ;  /* 0x000000060a0b7981 */ /* 0x020f68000c1e1500 */
[----:B------:R-:W2:Y:S04]  /*ec60*/  LDG.E.U16 R16, [R24.64] ;  /* 0x0000000618107981 */ /* 0x000ea8000c1e1500 */
[----:B0-----:R-:W2:Y:S04]  /*ec70*/  LDG.E.U16 R20, [R8.64] ;  /* 0x0000000608147981 */ /* 0x001ea8000c1e1500 */
[----:B-1----:R-:W3:Y:S04]  /*ec80*/  LDG.E.U16 R18, [R22.64] ;  /* 0x0000000616127981 */ /* 0x002ee8000c1e1500 */
[----:B--2---:R-:W-:Y:S04]  /*ec90*/  STL [R1+0x1aac], R20 ;  /* 0x001aac1401007387 */ /* 0x004fe80000100800 */
[----:B------:R-:W2:Y:S04]  /*eca0*/  LDL.LU.64 R8, [R1+0x28] ;  /* 0x0000280001087983 */ /* 0x000ea80000300a00 */
[----:B------:R-:W5:Y:S04]  /*ecb0*/  LDL.LU.64 R6, [R1+0x20] ;  /* 0x0000200001067983 */ /* 0x000f680000300a00 */
[----:B------:R-:W-:Y:S04]  /*ecc0*/  STL [R1+0x1ab0], R19 ;  /* 0x001ab01301007387 */ /* 0x000fe80000100800 */
[----:B---3--:R-:W-:Y:S04]  /*ecd0*/  STL [R1+0x1ab4], R18 ;  /* 0x001ab41201007387 */ /* 0x008fe80000100800 */
[----:B------:R-:W-:Y:S04]  /*ece0*/  STL [R1+0xb8], R0 ;  /* 0x0000b80001007387 */ /* 0x000fe80000100800 */
[----:B------:R-:W3:Y:S04]  /*ecf0*/  LDL.LU.64 R2, [R1+0x10] ;  /* 0x0000100001027983 */ /* 0x000ee80000300a00 */
[----:B------:R-:W-:Y:S04]  /*ed00*/  STL [R1+0x1ab8], R17 ;  /* 0x001ab81101007387 */ /* 0x000fe80000100800 */
[----:B------:R0:W-:Y:S04]  /*ed10*/  STL [R1+0x1abc], R16 ;  /* 0x001abc1001007387 */ /* 0x0001e80000100800 */
[----:B0-----:R-:W3:Y:S04]  /*ed20*/  LDL.LU.64 R16, [R1+0x940] ;  /* 0x0009400001107983 */ /* 0x001ee80000300a00 */
[----:B------:R-:W-:Y:S04]  /*ed30*/  STL [R1+0x1ac0], R15 ;  /* 0x001ac00f01007387 */ /* 0x000fe80000100800 */
[----:B------:R-:W3:Y:S04]  /*ed40*/  LDL.LU.64 R18, [R1+0x7e0] ;  /* 0x0007e00001127983 */ /* 0x000ee80000300a00 */
[----:B------:R-:W3:Y:S04]  /*ed50*/  LDL.LU.64 R20, [R1+0x960] ;  /* 0x0009600001147983 */ /* 0x000ee80000300a00 */
[----:B------:R-:W3:Y:S04]  /*ed60*/  LDL.LU.64 R22, [R1+0x7d8] ;  /* 0x0007d80001167983 */ /* 0x000ee80000300a00 */
[----:B------:R-:W3:Y:S04]  /*ed70*/  LDL.LU.64 R24, [R1+0x4c8] ;  /* 0x0004c80001187983 */ /* 0x000ee80000300a00 */
[----:B------:R-:W3:Y:S04]  /*ed80*/  LDL.LU.64 R26, [R1+0xae8] ;  /* 0x000ae800011a7983 */ /* 0x000ee80000300a00 */
[----:B----4-:R0:W-:Y:S04]  /*ed90*/  STL [R1+0x1ac4], R14 ;  /* 0x001ac40e01007387 */ /* 0x0101e80000100800 */
[----:B--2---:R5:W2:Y:S04]  /*eda0*/  LDG.E.U16 R9, [R8.64] ;  /* 0x0000000608097981 */ /* 0x004aa8000c1e1500 */
[----:B0-----:R-:W4:Y:S04]  /*edb0*/  LDL.LU.64 R14, [R1+0x968] ;  /* 0x00096800010e7983 */ /* 0x001f280000300a00 */
[----:B------:R0:W-:Y:S04]  /*edc0*/  STL [R1+0x1ac8], R13 ;  /* 0x001ac80d01007387 */ /* 0x0001e80000100800 */
[----:B-----5:R1:W5:Y:S04]  /*edd0*/  LDG.E.U16 R8, [R6.64] ;  /* 0x0000000606087981 */ /* 0x020368000c1e1500 */
[----:B0-----:R-:W2:Y:S04]  /*ede0*/  LDL.LU.64 R12, [R1+0x40] ;  /* 0x00004000010c7983 */ /* 0x001ea80000300a00 */
[----:B-1----:R0:W4:Y:S04]  /*edf0*/  LDG.E.U16 R7, [R28.64] ;  /* 0x000000061c077981 */ /* 0x002128000c1e1500 */
[----:B---3--:R1:W3:Y:S04]  /*ee00*/  LDG.E.U16 R6, [R2.64] ;  /* 0x0000000602067981 */ /* 0x0082e8000c1e1500 */
[----:B-1----:R1:W3:Y:S04]  /*ee10*/  LDG.E.U16 R3, [R4.64] ;  /* 0x0000000604037981 */ /* 0x0022e8000c1e1500 */
[----:B------:R-:W3:Y:S04]  /*ee20*/  LDG.E.U16 R0, [R16.64] ;  /* 0x0000000610007981 */ /* 0x000ee8000c1e1500 */
[----:B--2---:R-:W2:Y:S04]  /*ee30*/  LDG.E.U16 R12, [R12.64] ;  /* 0x000000060c0c7981 */ /* 0x004ea8000c1e1500 */
[----:B--2---:R2:W-:Y:S04]  /*ee40*/  STL [R1+0x1acc], R12 ;  /* 0x001acc0c01007387 */ /* 0x0045e80000100800 */
[----:B--2---:R-:W2:Y:S04]  /*ee50*/  LDL.LU.64 R12, [R1+0xa48] ;  /* 0x000a4800010c7983 */ /* 0x004ea80000300a00 */
[----:B------:R0:W-:Y:S04]  /*ee60*/  STL [R1+0x1ad0], R11 ;  /* 0x001ad00b01007387 */ /* 0x0001e80000100800 */
[----:B0-----:R-:W3:Y:S04]  /*ee70*/  LDL.LU.64 R10, [R1+0x30] ;  /* 0x00003000010a7983 */ /* 0x001ee80000300a00 */
[----:B--2---:R-:W2:Y:S04]  /*ee80*/  LDG.E.U16 R2, [R12.64] ;  /* 0x000000060c027981 */ /* 0x004ea8000c1e1500 */
[----:B---3--:R-:W3:Y:S04]  /*ee90*/  LDG.E.U16 R10, [R10.64] ;  /* 0x000000060a0a7981 */ /* 0x008ee8000c1e1500 */
[----:B---3--:R0:W-:Y:S04]  /*eea0*/  STL [R1+0x1ad4], R10 ;  /* 0x001ad40a01007387 */ /* 0x0081e80000100800 */
[----:B0-----:R-:W3:Y:S04]  /*eeb0*/  LDL.LU.64 R10, [R1+0x500] ;  /* 0x00050000010a7983 */ /* 0x001ee80000300a00 */
[----:B------:R-:W-:Y:S04]  /*eec0*/  STL [R1+0x1ad8], R9 ;  /* 0x001ad80901007387 */ /* 0x000fe80000100800 */
[----:B-----5:R-:W-:Y:S04]  /*eed0*/  STL [R1+0x1adc], R8 ;  /* 0x001adc0801007387 */ /* 0x020fe80000100800 */
[----:B------:R-:W5:Y:S04]  /*eee0*/  LDL.LU.64 R28, [R1+0xab0] ;  /* 0x000ab000011c7983 */ /* 0x000f680000300a00 */
[----:B----4-:R-:W-:Y:S04]  /*eef0*/  STL [R1+0x1ae0], R7 ;  /* 0x001ae00701007387 */ /* 0x010fe80000100800 */
[----:B------:R-:W-:Y:S04]  /*ef00*/  STL [R1+0x1ae4], R6 ;  /* 0x001ae40601007387 */ /* 0x000fe80000100800 */
[----:B-1----:R-:W4:Y:S04]  /*ef10*/  LDL.LU.64 R4, [R1+0x1b70] ;  /* 0x001b700001047983 */ /* 0x002f280000300a00 */
[----:B------:R0:W-:Y:S04]  /*ef20*/  STL [R1+0x1ae8], R3 ;  /* 0x001ae80301007387 */ /* 0x0001e80000100800 */
[----:B--2---:R-:W-:Y:S04]  /*ef30*/  STL [R1+0x1a88], R2 ;  /* 0x001a880201007387 */ /* 0x004fe80000100800 */
[----:B------:R5:W-:Y:S04]  /*ef40*/  STL [R1+0x1a8c], R0 ;  /* 0x001a8c0001007387 */ /* 0x000be80000100800 */
[----:B0-----:R0:W2:Y:S04]  /*ef50*/  LDG.E.U16 R3, [R24.64] ;  /* 0x0000000618037981 */ /* 0x0010a8000c1e1500 */
[----:B------:R1:W2:Y:S04]  /*ef60*/  LDG.E.U16 R9, [R18.64] ;  /* 0x0000000612097981 */ /* 0x0002a8000c1e1500 */
[----:B------:R0:W2:Y:S04]  /*ef70*/  LDG.E.U16 R6, [R26.64] ;  /* 0x000000061a067981 */ /* 0x0000a8000c1e1500 */
[----:B------:R0:W2:Y:S04]  /*ef80*/  LDG.E.U16 R7, [R22.64] ;  /* 0x0000000616077981 */ /* 0x0000a8000c1e1500 */
[----:B------:R0:W2:Y:S04]  /*ef90*/  LDG.E.U16 R8, [R20.64] ;  /* 0x0000000614087981 */ /* 0x0000a8000c1e1500 */
[----:B---3--:R3:W2:Y:S04]  /*efa0*/  LDG.E.U16 R11, [R10.64] ;  /* 0x000000060a0b7981 */ /* 0x0086a8000c1e1500 */
[----:B---3--:R3:W2:Y:S04]  /*efb0*/  LDG.E.U16 R10, [R14.64] ;  /* 0x000000060e0a7981 */ /* 0x0086a8000c1e1500 */
[----:B-----5:R5:W2:Y:S04]  /*efc0*/  LDG.E.U16 R0, [R28.64] ;  /* 0x000000061c007981 */ /* 0x020aa8000c1e1500 */
[----:B---3--:R-:W3:Y:S04]  /*efd0*/  LDL.LU.64 R14, [R1+0xa40] ;  /* 0x000a4000010e7983 */ /* 0x008ee80000300a00 */
[----:B------:R-:W2:Y:S04]  /*efe0*/  LDL.LU.64 R16, [R1+0xaa8] ;  /* 0x000aa80001107983 */ /* 0x000ea80000300a00 */
[----:B----4-:R4:W3:Y:S04]  /*eff0*/  LDG.E.U16 R2, [R4.64] ;  /* 0x0000000604027981 */ /* 0x0108e8000c1e1500 */
[----:B--2---:R2:W-:Y:S04]  /*f000*/  STL.64 [R1+0x1b48], R16 ;  /* 0x001b481001007387 */ /* 0x0045e80000100a00 */
[----:B--2---:R-:W2:Y:S04]  /*f010*/  LDL.LU.64 R16, [R1+0x458] ;  /* 0x0004580001107983 */ /* 0x004ea80000300a00 */
        /* <DEDUP_REMOVED lines=8> */
[----:B0-----:R-:W2:Y:S04]  /*f0a0*/  LDL.LU.64 R24, [R1+0xa30] ;  /* 0x000a300001187983 */ /* 0x001ea80000300a00 */
[----:B-1----:R-:W2:Y:S04]  /*f0b0*/  LDL.LU.64 R18, [R1+0x930] ;  /* 0x0009300001127983 */ /* 0x002ea80000300a00 */
[----:B--2---:R0:W-:Y:S04]  /*f0c0*/  STL.64 [R1+0x1b40], R18 ;  /* 0x001b401201007387 */ /* 0x0041e80000100a00 */
[----:B0-----:R-:W2:Y:S04]  /*f0d0*/  LDL.LU.64 R18, [R1+0x938] ;  /* 0x0009380001127983 */ /* 0x001ea80000300a00 */
[----:B------:R-:W2:Y:S04]  /*f0e0*/  LDL.LU.64 R26, [R1+0x418] ;  /* 0x00041800011a7983 */ /* 0x000ea80000300a00 */
[----:B------:R-:W2:Y:S04]  /*f0f0*/  LDL.LU.64 R22, [R1+0xa28] ;  /* 0x000a280001167983 */ /* 0x000ea80000300a00 */
[----:B------:R-:W-:Y:S04]  /*f100*/  STL [R1+0x504], R11 ;  /* 0x0005040b01007387 */ /* 0x000fe80000100800 */
[----:B------:R-:W2:Y:S04]  /*f110*/  LDL.LU.64 R20, [R1+0x920] ;  /* 0x0009200001147983 */ /* 0x000ea80000300a00 */
[----:B--2---:R0:W-:Y:S04]  /*f120*/  STL.64 [R1+0x1b30], R20 ;  /* 0x001b301401007387 */ /* 0x0041e80000100a00 */
[----:B0-----:R-:W2:Y:S04]  /*f130*/  LDL.LU.64 R20, [R1+0x768] ;  /* 0x0007680001147983 */ /* 0x001ea80000300a00 */
[----:B------:R-:W-:Y:S04]  /*f140*/  STL [R1+0x500], R10 ;  /* 0x0005000a01007387 */ /* 0x000fe80000100800 */
[----:B--2---:R0:W-:Y:S04]  /*f150*/  STL.64 [R1+0x1b38], R20 ;  /* 0x001b381401007387 */ /* 0x0041e80000100a00 */
[----:B0-----:R-:W2:Y:S04]  /*f160*/  LDL.LU.64 R20, [R1+0x928] ;  /* 0x0009280001147983 */ /* 0x001ea80000300a00 */
[----:B----4-:R-:W4:Y:S04]  /*f170*/  LDL.LU.64 R4, [R1+0x728] ;  /* 0x0007280001047983 */ /* 0x010f280000300a00 */
[----:B------:R-:W-:Y:S04]  /*f180*/  STL [R1+0x4dc], R9 ;  /* 0x0004dc0901007387 */ /* 0x000fe80000100800 */
[----:B----4-:R0:W-:Y:S04]  /*f190*/  STL.64 [R1+0x1b20], R4 ;  /* 0x001b200401007387 */ /* 0x0101e80000100a00 */
[----:B------:R-:W-:Y:S04]  /*f1a0*/  STL [R1+0x4e0], R8 ;  /* 0x0004e00801007387 */ /* 0x000fe80000100800 */
[----:B0-----:R-:W4:Y:S04]  /*f1b0*/  LDL.LU.64 R4, [R1+0x3e8] ;  /* 0x0003e80001047983 */ /* 0x001f280000300a00 */
[----:B------:R-:W-:Y:S04]  /*f1c0*/  STL [R1+0x4d8], R7 ;  /* 0x0004d80701007387 */ /* 0x000fe80000100800 */
[----:B----4-:R0:W-:Y:S04]  /*f1d0*/  STL.64 [R1+0x1b28], R4 ;  /* 0x001b280401007387 */ /* 0x0101e80000100a00 */
[----:B------:R-:W-:Y:S04]  /*f1e0*/  STL [R1+0x4c8], R3 ;  /* 0x0004c80301007387 */ /* 0x000fe80000100800 */
[----:B0-----:R-:W4:Y:S04]  /*f1f0*/  LDL.LU.64 R4, [R1+0x758] ;  /* 0x0007580001047983 */ /* 0x001f280000300a00 */
[----:B---3--:R0:W-:Y:S04]  /*f200*/  STL [R1+0x4ac], R2 ;  /* 0x0004ac0201007387 */ /* 0x0081e80000100800 */
[----:B0-----:R-:W3:Y:S04]  /*f210*/  LDL.LU.64 R2, [R1+0x6f0] ;  /* 0x0006f00001027983 */ /* 0x001ee80000300a00 */
[----:B------:R0:W-:Y:S04]  /*f220*/  STL [R1+0x4a8], R6 ;  /* 0x0004a80601007387 */ /* 0x0001e80000100800 */
[----:B0-----:R-:W2:Y:S04]  /*f230*/  LDL.LU.64 R6, [R1+0x6b8] ;  /* 0x0006b80001067983 */ /* 0x001ea80000300a00 */
[----:B------:R-:W4:Y:S04]  /*f240*/  LDL.LU.64 R8, [R1+0x680] ;  /* 0x0006800001087983 */ /* 0x000f280000300a00 */
[----:B------:R-:W4:Y:S04]  /*f250*/  LDL.LU.64 R10, [R1+0x648] ;  /* 0x00064800010a7983 */ /* 0x000f280000300a00 */
[----:B------:R-:W4:Y:S04]  /*f260*/  LDL.LU.64 R12, [R1+0x610] ;  /* 0x00061000010c7983 */ /* 0x000f280000300a00 */
[----:B-----5:R-:W5:Y:S04]  /*f270*/  LDL.LU.64 R28, [R1+0x5d8] ;  /* 0x0005d800011c7983 */ /* 0x020f680000300a00 */
[----:B------:R0:W-:Y:S04]  /*f280*/  STL [R1+0x4a4], R0 ;  /* 0x0004a40001007387 */ /* 0x0001e80000100800 */
[----:B0-----:R0:W5:Y:S04]  /*f290*/  LDG.E.U16 R0, [R14.64] ;  /* 0x000000060e007981 */ /* 0x001168000c1e1500 */
[----:B0-----:R-:W5:Y:S04]  /*f2a0*/  LDL.LU.64 R14, [R1+0x5a0] ;  /* 0x0005a000010e7983 */ /* 0x001f680000300a00 */
[----:B---3--:R-:W3:Y:S04]  /*f2b0*/  LDG.E.U16 R3, [R2.64] ;  /* 0x0000000602037981 */ /* 0x008ee8000c1e1500 */
[----:B--2---:R-:W2:Y:S04]  /*f2c0*/  LDG.E.U16 R7, [R6.64] ;  /* 0x0000000606077981 */ /* 0x004ea8000c1e1500 */
[----:B----4-:R-:W4:Y:S04]  /*f2d0*/  LDG.E.U16 R9, [R8.64] ;  /* 0x0000000608097981 */ /* 0x010f28000c1e1500 */
[----:B------:R5:W2:Y:S04]  /*f2e0*/  LDG.E.U16 R12, [R12.64] ;  /* 0x000000060c0c7981 */ /* 0x000aa8000c1e1500 */
[----:B-----5:R0:W5:Y:S04]  /*f2f0*/  LDG.E.U16 R13, [R28.64] ;  /* 0x000000061c0d7981 */ /* 0x020168000c1e1500 */
[----:B------:R1:W-:Y:S04]  /*f300*/  STL [R1+0x4a0], R0 ;  /* 0x0004a00001007387 */ /* 0x0003e80000100800 */
[----:B-1----:R1:W2:Y:S04]  /*f310*/  LDG.E.U16 R0, [R16.64] ;  /* 0x0000000610007981 */ /* 0x0022a8000c1e1500 */
[----:B------:R0:W3:Y:S04]  /*f320*/  LDG.E.U16 R15, [R14.64] ;  /* 0x000000060e0f7981 */ /* 0x0000e8000c1e1500 */
        /* <DEDUP_REMOVED lines=14> */
[----:B---3--:R-:W2:Y:S04]  /*f410*/  LDG.E.U16 R17, [R16.64] ;  /* 0x0000000610117981 */ /* 0x008ea8000c1e1500 */
[----:B-1----:R1:W3:Y:S04]  /*f420*/  LDG.E.U16 R0, [R24.64] ;  /* 0x0000000618007981 */ /* 0x0022e8000c1e1500 */
[----:B--2---:R2:W-:Y:S04]  /*f430*/  STL [R1+0x468], R17 ;  /* 0x0004681101007387 */ /* 0x0045e80000100800 */
[----:B--2---:R-:W2:Y:S04]  /*f440*/  LDL.LU.64 R16, [R1+0x568] ;  /* 0x0005680001107983 */ /* 0x004ea80000300a00 */
[----:B-1----:R-:W4:Y:S04]  /*f450*/  LDL.LU.64 R24, [R1+0x530] ;  /* 0x0005300001187983 */ /* 0x002f280000300a00 */
[----:B---3--:R1:W-:Y:S04]  /*f460*/  STL [R1+0x458], R0 ;  /* 0x0004580001007387 */ /* 0x0083e80000100800 */
[----:B-1----:R1:W3:Y:S04]  /*f470*/  LDG.E.U16 R0, [R18.64] ;  /* 0x0000000612007981 */ /* 0x0022e8000c1e1500 */
[----:B-1----:R-:W3:Y:S04]  /*f480*/  LDL.LU.64 R18, [R1+0x1b40] ;  /* 0x001b400001127983 */ /* 0x002ee80000300a00 */
[----:B--2---:R4:W2:Y:S04]  /*f490*/  LDG.E.U16 R16, [R16.64] ;  /* 0x0000000610107981 */ /* 0x0048a8000c1e1500 */
[----:B----4-:R1:W4:Y:S04]  /*f4a0*/  LDG.E.U16 R17, [R24.64] ;  /* 0x0000000618117981 */ /* 0x010328000c1e1500 */
[----:B---3--:R3:W2:Y:S04]  /*f4b0*/  LDG.E.U16 R18, [R18.64] ;  /* 0x0000000612127981 */ /* 0x0086a8000c1e1500 */
[----:B---3--:R3:W2:Y:S04]  /*f4c0*/  LDG.E.U16 R19, [R26.64] ;  /* 0x000000061a137981 */ /* 0x0086a8000c1e1500 */
[----:B---3--:R-:W1:Y:S04]  /*f4d0*/  LDL.LU.64 R26, [R1+0x4f8] ;  /* 0x0004f800011a7983 */ /* 0x008e680000300a00 */
[----:B------:R3:W-:Y:S04]  /*f4e0*/  STL [R1+0x434], R0 ;  /* 0x0004340001007387 */ /* 0x0007e80000100800 */
[----:B---3--:R3:W4:Y:S04]  /*f4f0*/  LDG.E.U16 R0, [R22.64] ;  /* 0x0000000616007981 */ /* 0x008728000c1e1500 */
[----:B--2---:R-:W-:Y:S04]  /*f500*/  STL [R1+0x428], R19 ;  /* 0x0004281301007387 */ /* 0x004fe80000100800 */
[----:B------:R2:W-:Y:S04]  /*f510*/  STL [R1+0x430], R18 ;  /* 0x0004301201007387 */ /* 0x0005e80000100800 */
[----:B-1----:R1:W5:Y:S04]  /*f520*/  LDG.E.U16 R24, [R26.64] ;  /* 0x000000061a187981 */ /* 0x002368000c1e1500 */
[----:B--2---:R-:W1:Y:S04]  /*f530*/  LDL.LU.64 R18, [R1+0x4c0] ;  /* 0x0004c00001127983 */ /* 0x004e680000300a00 */
[----:B---3--:R-:W2:Y:S04]  /*f540*/  LDL.LU.64 R22, [R1+0x488] ;  /* 0x0004880001167983 */ /* 0x008ea80000300a00 */
[----:B----4-:R3:W-:Y:S04]  /*f550*/  STL [R1+0x42c], R0 ;  /* 0x00042c0001007387 */ /* 0x0107e80000100800 */
[----:B---3--:R3:W4:Y:S04]  /*f560*/  LDG.E.U16 R0, [R20.64] ;  /* 0x0000000614007981 */ /* 0x008728000c1e1500 */
[----:B---3--:R-:W3:Y:S04]  /*f570*/  LDL.LU.64 R20, [R1+0x1b38] ;  /* 0x001b380001147983 */ /* 0x008ee80000300a00 */
[----:B-1----:R1:W2:Y:S04]  /*f580*/  LDG.E.U16 R27, [R18.64] ;  /* 0x00000006121b7981 */ /* 0x0022a8000c1e1500 */
[----:B----4-:R3:W-:Y:S04]  /*f590*/  STL [R1+0x41c], R0 ;  /* 0x00041c0001007387 */ /* 0x0107e80000100800 */
[----:B---3--:R3:W4:Y:S04]  /*f5a0*/  LDG.E.U16 R0, [R20.64] ;  /* 0x0000000614007981 */ /* 0x008728000c1e1500 */
[----:B---3--:R-:W3:Y:S04]  /*f5b0*/  LDL.LU.64 R20, [R1+0x1b30] ;  /* 0x001b300001147983 */ /* 0x008ee80000300a00 */
[----:B----4-:R3:W-:Y:S04]  /*f5c0*/  STL [R1+0x404], R0 ;  /* 0x0004040001007387 */ /* 0x0107e80000100800 */
[----:B---3--:R3:W4:Y:S04]  /*f5d0*/  LDG.E.U16 R0, [R20.64] ;  /* 0x0000000614007981 */ /* 0x008728000c1e1500 */
[----:B---3--:R-:W3:Y:S04]  /*f5e0*/  LDL.LU.64 R20, [R1+0x450] ;  /* 0x0004500001147983 */ /* 0x008ee80000300a00 */
[----:B----4-:R4:W-:Y:S04]  /*f5f0*/  STL [R1+0x418], R0 ;  /* 0x0004180001007387 */ /* 0x0109e80000100800 */
[----:B----4-:R4:W2:Y:S04]  /*f600*/  LDG.E.U16 R0, [R4.64] ;  /* 0x0000000604007981 */ /* 0x0108a8000c1e1500 */
[----:B---3--:R3:W3:Y:S04]  /*f610*/  LDG.E.U16 R21, [R20.64] ;  /* 0x0000000614157981 */ /* 0x0086e8000c1e1500 */
[----:B----4-:R-:W4:Y:S04]  /*f620*/  LDL.LU.64 R4, [R1+0x1b28] ;  /* 0x001b280001047983 */ /* 0x010f280000300a00 */
[----:B--2---:R4:W-:Y:S04]  /*f630*/  STL [R1+0x400], R0 ;  /* 0x0004000001007387 */ /* 0x0049e80000100800 */
[----:B----4-:R2:W4:Y:S04]  /*f640*/  LDG.E.U16 R0, [R4.64] ;  /* 0x0000000604007981 */ /* 0x010528000c1e1500 */
[----:B--2---:R-:W2:Y:S04]  /*f650*/  LDL.LU.64 R4, [R1+0x1b20] ;  /* 0x001b200001047983 */ /* 0x004ea80000300a00 */
[----:B--2---:R-:W2:Y:S04]  /*f660*/  LDG.E.U16 R5, [R4.64] ;  /* 0x0000000604057981 */ /* 0x004ea8000c1e1500 */
[----:B----4-:R4:W-:Y:S04]  /*f670*/  STL [R1+0x3fc], R0 ;  /* 0x0003fc0001007387 */ /* 0x0109e80000100800 */
[----:B0-----:R-:W3:Y:S04]  /*f680*/  LDL.LU.64 R28, [R1+0x8] ;  /* 0x00000800011c7983 */ /* 0x001ee80000300a00 */
[----:B----4-:R0:W4:Y:S04]  /*f690*/  LDG.E.U16 R0, [R10.64] ;  /* 0x000000060a007981 */ /* 0x010128000c1e1500 */
[----:B--2---:R2:W-:Y:S04]  /*f6a0*/  STL [R1+0x3f8], R5 ;  /* 0x0003f80501007387 */ /* 0x0045e80000100800 */
[----:B--2---:R-:W2:Y:S04]  /*f6b0*/  LDL.LU.64 R4, [R1+0x98] ;  /* 0x0000980001047983 */ /* 0x004ea80000300a00 */
[----:B--2---:R2:W-:Y:S04]  /*f6c0*/  STL.64 [R1+0x1b08], R4 ;  /* 0x001b080401007387 */ /* 0x0045e80000100a00 */
[----:B--2---:R-:W2:Y:S04]  /*f6d0*/  LDL.LU.64 R4, [R1+0xa8] ;  /* 0x0000a80001047983 */ /* 0x004ea80000300a00 */
[----:B--2---:R2:W-:Y:S04]  /*f6e0*/  STL.64 [R1+0x1b10], R4 ;  /* 0x001b100401007387 */ /* 0x0045e80000100a00 */
[----:B--2---:R-:W2:Y:S04]  /*f6f0*/  LDL.LU.64 R4, [R1+0xb0] ;  /* 0x0000b00001047983 */ /* 0x004ea80000300a00 */
[----:B------:R0:W-:Y:S04]  /*f700*/  STL [R1+0x3ec], R3 ;  /* 0x0003ec0301007387 */ /* 0x0001e80000100800 */
[----:B0-----:R-:W2:Y:S04]  /*f710*/  LDL.LU.64 R2, [R1+0x90] ;  /* 0x0000900001027983 */ /* 0x001ea80000300a00 */
[----:B------:R0:W-:Y:S04]  /*f720*/  STL [R1+0x3e8], R7 ;  /* 0x0003e80701007387 */ /* 0x0001e80000100800 */
[----:B0-----:R-:W2:Y:S04]  /*f730*/  LDL.LU.64 R6, [R1+0x88] ;  /* 0x0000880001067983 */ /* 0x001ea80000300a00 */
[----:B------:R0:W-:Y:S04]  /*f740*/  STL [R1+0x3d4], R9 ;  /* 0x0003d40901007387 */ /* 0x0001e80000100800 */
[----:B0-----:R-:W2:Y:S04]  /*f750*/  LDL.LU.64 R8, [R1+0x7a0] ;  /* 0x0007a00001087983 */ /* 0x001ea80000300a00 */
[----:B------:R-:W2:Y:S04]  /*f760*/  LDL.LU.64 R10, [R1+0x760] ;  /* 0x00076000010a7983 */ /* 0x000ea80000300a00 */
[----:B------:R-:W2:Y:S04]  /*f770*/  LDL.LU R25, [R1+0xfb0] ;  /* 0x000fb00001197983 */ /* 0x000ea80000300800 */
[----:B------:R-:W2:Y:S04]  /*f780*/  LDL.LU R26, [R1+0xfb4] ;  /* 0x000fb400011a7983 */ /* 0x000ea80000300800 */
[----:B----4-:R0:W-:Y:S04]  /*f790*/  STL [R1+0x3d0], R0 ;  /* 0x0003d00001007387 */ /* 0x0101e80000100800 */
[----:B------:R4:W-:Y:S04]  /*f7a0*/  STL [R1+0x3cc], R12 ;  /* 0x0003cc0c01007387 */ /* 0x0009e80000100800 */
[----:B0-----:R0:W2:Y:S04]  /*f7b0*/  LDG.E.U16 R0, [R22.64] ;  /* 0x0000000616007981 */ /* 0x0010a8000c1e1500 */
[----:B----4-:R-:W4:Y:S04]  /*f7c0*/  LDL R12, [R1+0xfac] ;  /* 0x000fac00010c7983 */ /* 0x010f280000100800 */
[----:B-----5:R5:W-:Y:S04]  /*f7d0*/  STL [R1+0x3c8], R13 ;  /* 0x0003c80d01007387 */ /* 0x020be80000100800 */
[----:B0-----:R-:W4:Y:S04]  /*f7e0*/  LDL R22, [R1+0xfa4] ;  /* 0x000fa40001167983 */ /* 0x001f280000100800 */
[----:B-----5:R-:W5:Y:S04]  /*f7f0*/  LDL R13, [R1+0xfa8] ;  /* 0x000fa800010d7983 */ /* 0x020f680000100800 */
[----:B------:R-:W4:Y:S04]  /*f800*/  LDL.LU R14, [R1+0xae4] ;  /* 0x000ae400010e7983 */ /* 0x000f280000300800 */
[----:B------:R0:W-:Y:S04]  /*f810*/  STL [R1+0x3c4], R15 ;  /* 0x0003c40f01007387 */ /* 0x0001e80000100800 */
[----:B0-----:R-:W4:Y:S04]  /*f820*/  LDL.LU R15, [R1+0xae0] ;  /* 0x000ae000010f7983 */ /* 0x001f280000300800 */
[----:B------:R0:W-:Y:S04]  /*f830*/  STL [R1+0x3c0], R16 ;  /* 0x0003c01001007387 */ /* 0x0001e80000100800 */
[----:B0-----:R-:W4:Y:S04]  /*f840*/  LDL.LU R16, [R1+0xa24] ;  /* 0x000a240001107983 */ /* 0x001f280000300800 */
[----:B------:R0:W-:Y:S04]  /*f850*/  STL [R1+0x394], R17 ;  /* 0x0003941101007387 */ /* 0x0001e80000100800 */
[----:B0-----:R-:W4:Y:S04]  /*f860*/  LDL.LU R17, [R1+0xa14] ;  /* 0x000a140001117983 */ /* 0x001f280000300800 */
[----:B-1----:R-:W4:Y:S04]  /*f870*/  LDL.LU R18, [R1+0xa10] ;  /* 0x000a100001127983 */ /* 0x002f280000300800 */
[----:B------:R-:W4:Y:S04]  /*f880*/  LDL.LU R19, [R1+0xa08] ;  /* 0x000a080001137983 */ /* 0x000f280000300800 */
[----:B---3--:R-:W3:Y:S04]  /*f890*/  LDL.LU R20, [R1+0x91c] ;  /* 0x00091c0001147983 */ /* 0x008ee80000300800 */
[----:B------:R-:W3:Y:S04]  /*f8a0*/  LDL.LU R23, [R1+0x918] ;  /* 0x0009180001177983 */ /* 0x000ee80000300800 */
[----:B------:R0:W-:Y:S04]  /*f8b0*/  STL [R1+0x390], R24 ;  /* 0x0003901801007387 */ /* 0x0001e80000100800 */
[----:B0-----:R-:W3:Y:S04]  /*f8c0*/  LDL.LU R24, [R1+0x90c] ;  /* 0x00090c0001187983 */ /* 0x001ee80000300800 */
[----:B------:R0:W-:Y:S04]  /*f8d0*/  STL [R1+0x38c], R27 ;  /* 0x00038c1b01007387 */ /* 0x0001e80000100800 */
[----:B0-----:R0:W3:Y:S04]  /*f8e0*/  LDG.E.U16 R27, [R28.64] ;  /* 0x000000061c1b7981 */ /* 0x0010e8000c1e1500 */
[----:B0-----:R-:W3:Y:S04]  /*f8f0*/  LDL.LU.64 R28, [R1+0x1b18] ;  /* 0x001b1800011c7983 */ /* 0x001ee80000300a00 */
[----:B--2---:R0:W2:Y:S04]  /*f900*/  LDG.E.U16 R3, [R2.64] ;  /* 0x0000000602037981 */ /* 0x0040a8000c1e1500 */
[----:B------:R1:W2:Y:S04]  /*f910*/  LDG.E.U16 R7, [R6.64] ;  /* 0x0000000606077981 */ /* 0x0002a8000c1e1500 */
[----:B------:R3:W-:Y:S04]  /*f920*/  STL [R1+0x388], R0 ;  /* 0x0003880001007387 */ /* 0x0007e80000100800 */
[----:B---3--:R3:W2:Y:S04]  /*f930*/  LDG.E.U16 R0, [R28.64] ;  /* 0x000000061c007981 */ /* 0x0086a8000c1e1500 */
[----:B---3--:R-:W3:Y:S04]  /*f940*/  LDL.LU.64 R28, [R1+0xa0] ;  /* 0x0000a000011c7983 */ /* 0x008ee80000300a00 */
[----:B------:R0:W-:Y:S04]  /*f950*/  STL [R1+0x384], R21 ;  /* 0x0003841501007387 */ /* 0x0001e80000100800 */
[----:B0-----:R0:W3:Y:S04]  /*f960*/  LDG.E.U16 R21, [R4.64] ;  /* 0x0000000604157981 */ /* 0x0010e8000c1e1500 */
[----:B0-----:R-:W3:Y:S04]  /*f970*/  LDL.LU.64 R4, [R1+0x1b10] ;  /* 0x001b100001047983 */ /* 0x001ee80000300a00 */
[----:B------:R-:W-:Y:S04]  /*f980*/  STL [R1+0x380], R27 ;  /* 0x0003801b01007387 */ /* 0x000fe80000100800 */
[----:B--2---:R3:W-:Y:S04]  /*f990*/  STL [R1+0x36c], R0 ;  /* 0x00036c0001007387 */ /* 0x0047e80000100800 */
[----:B---3--:R0:W2:Y:S04]  /*f9a0*/  LDG.E.U16 R0, [R4.64] ;  /* 0x0000000604007981 */ /* 0x0080a8000c1e1500 */
[----:B0-----:R-:W3:Y:S04]  /*f9b0*/  LDL.LU.64 R4, [R1+0x1b08] ;  /* 0x001b080001047983 */ /* 0x001ee80000300a00 */
[----:B------:R-:W0:Y:S04]  /*f9c0*/  S2R R27, SR_TID.X ;  /* 0x00000000001b7919 */ /* 0x000e280000002100 */
[----:B------:R1:W-:Y:S04]  /*f9d0*/  STL [R1+0x368], R21 ;  /* 0x0003681501007387 */ /* 0x0003e80000100800 */
[----:B-1----:R1:W4:Y:S04]  /*f9e0*/  LDG.E.U16 R21, [R28.64] ;  /* 0x000000061c157981 */ /* 0x002328000c1e1500 */
[----:B-1----:R1:W4:Y:S04]  /*f9f0*/  LDG.E.U16 R29, [R8.64] ;  /* 0x00000006081d7981 */ /* 0x002328000c1e1500 */
[----:B------:R0:W5:Y:S04]  /*fa00*/  LDG.E.U16 R28, [R10.64] ;  /* 0x000000060a1c7981 */ /* 0x000168000c1e1500 */
[----:B--2---:R0:W-:Y:S04]  /*fa10*/  STL [R1+0x364], R0 ;  /* 0x0003640001007387 */ /* 0x0041e80000100800 */
[----:B---3--:R2:W3:Y:S01]  /*fa20*/  LDG.E.U16 R5, [R4.64] ;  /* 0x0000000604057981 */ /* 0x0084e2000c1e1500 */
[----:B0-----:R-:W-:-:S03]  /*fa30*/  LOP3.LUT R0, R27, 0x7f, RZ, 0xc0, !PT ;  /* 0x0000007f1b007812 */ /* 0x001fc600078ec0ff */
[----:B------:R-:W3:Y:S01]  /*fa40*/  LDL.LU R27, [R1+0x8fc] ;  /* 0x0008fc00011b7983 */ /* 0x000ee20000300800 */
[----:B------:R-:W-:-:S05]  /*fa50*/  SHF.L.U32 R0, R0, 0x1, RZ ;  /* 0x0000000100007819 */ /* 0x000fca00000006ff */
[----:B------:R0:W-:Y:S04]  /*fa60*/  STS.U16 [R0+0x800], R25 ;  /* 0x0008001900007388 */ /* 0x0001e80000000400 */
[----:B0-----:R-:W3:Y:S04]  /*fa70*/  LDL.LU R25, [R1+0x8f4] ;  /* 0x0008f40001197983 */ /* 0x001ee80000300800 */
[----:B------:R-:W-:Y:S04]  /*fa80*/  STS.U16 [R0], R26 ;  /* 0x0000001a00007388 */ /* 0x000fe80000000400 */
[----:B----4-:R0:W-:Y:S04]  /*fa90*/  STL [R1+0x360], R21 ;  /* 0x0003601501007387 */ /* 0x0101e80000100800 */
[----:B------:R-:W-:Y:S04]  /*faa0*/  STS.U16 [R0+0x1000], R12 ;  /* 0x0010000c00007388 */ /* 0x000fe80000000400 */
[----:B-----5:R-:W-:Y:S04]  /*fab0*/  STS.U16 [R0+0x2000], R13 ;  /* 0x0020000d00007388 */ /* 0x020fe80000000400 */
[----:B0-----:R-:W4:Y:S04]  /*fac0*/  LDL.LU R21, [R1+0x8f0] ;  /* 0x0008f00001157983 */ /* 0x001f280000300800 */
[----:B------:R-:W5:Y:S04]  /*fad0*/  LDL.LU R26, [R1+0x8e4] ;  /* 0x0008e400011a7983 */ /* 0x000f680000300800 */
[----:B------:R0:W-:Y:S04]  /*fae0*/  STS.U16 [R0+0x4000], R22 ;  /* 0x0040001600007388 */ /* 0x0001e80000000400 */
[----:B------:R-:W-:Y:S04]  /*faf0*/  STS.U16 [R0+0x8000], R14 ;  /* 0x0080000e00007388 */ /* 0x000fe80000000400 */
[----:B0-----:R-:W4:Y:S04]  /*fb00*/  LDL.LU R22, [R1+0x8d4] ;  /* 0x0008d40001167983 */ /* 0x001f280000300800 */
[----:B--2---:R-:W2:Y:S04]  /*fb10*/  LDL.LU R4, [R1+0x8d0] ;  /* 0x0008d00001047983 */ /* 0x004ea80000300800 */
[----:B------:R-:W-:Y:S04]  /*fb20*/  STS.U16 [R0+0x10000], R15 ;  /* 0x0100000f00007388 */ /* 0x000fe80000000400 */
[----:B------:R-:W-:Y:S04]  /*fb30*/  STS.U16 [R0+0x10800], R16 ;  /* 0x0108001000007388 */ /* 0x000fe80000000400 */
[----:B------:R-:W-:Y:S04]  /*fb40*/  STS.U16 [R0+0x8800], R17 ;  /* 0x0088001100007388 */ /* 0x000fe80000000400 */
[----:B------:R-:W-:Y:S04]  /*fb50*/  STS.U16 [R0+0x11000], R18 ;  /* 0x0110001200007388 */ /* 0x000fe80000000400 */
[----:B------:R-:W-:Y:S04]  /*fb60*/  STS.U16 [R0+0x11800], R19 ;  /* 0x0118001300007388 */ /* 0x000fe80000000400 */
[----:B------:R-:W-:Y:S04]  /*fb70*/  STS.U16 [R0+0x4800], R20 ;  /* 0x0048001400007388 */ /* 0x000fe80000000400 */
[----:B------:R-:W-:Y:S04]  /*fb80*/  STS.U16 [R0+0x9000], R23 ;  /* 0x0090001700007388 */ /* 0x000fe80000000400 */
[----:B------:R-:W-:Y:S04]  /*fb90*/  STS.U16 [R0+0x12000], R24 ;  /* 0x0120001800007388 */ /* 0x000fe80000000400 */
[----:B---3--:R0:W-:Y:S04]  /*fba0*/  STL [R1+0x35c], R5 ;  /* 0x00035c0501007387 */ /* 0x0081e80000100800 */
[----:B0-----:R-:W3:Y:S04]  /*fbb0*/  LDL.LU R5, [R1+0x8c4] ;  /* 0x0008c40001057983 */ /* 0x001ee80000300800 */
[----:B------:R-:W3:Y:S04]  /*fbc0*/  LDL.LU R2, [R1+0x8c0] ;  /* 0x0008c00001027983 */ /* 0x000ee80000300800 */
[----:B------:R0:W-:Y:S04]  /*fbd0*/  STL [R1+0x358], R3 ;  /* 0x0003580301007387 */ /* 0x0001e80000100800 */
[----:B0-----:R-:W3:Y:S04]  /*fbe0*/  LDL.LU R3, [R1+0x8ac] ;  /* 0x0008ac0001037983 */ /* 0x001ee80000300800 */
[----:B------:R-:W3:Y:S04]  /*fbf0*/  LDL.LU R6, [R1+0x89c] ;  /* 0x00089c0001067983 */ /* 0x000ee80000300800 */
[----:B------:R0:W-:Y:S04]  /*fc00*/  STL [R1+0x34c], R7 ;  /* 0x00034c0701007387 */ /* 0x0001e80000100800 */
[----:B0-----:R-:W3:Y:S04]  /*fc10*/  LDL.LU R7, [R1+0x898] ;  /* 0x0008980001077983 */ /* 0x001ee80000300800 */
[----:B-1----:R-:W3:Y:S04]  /*fc20*/  LDL.LU R8, [R1+0x888] ;  /* 0x0008880001087983 */ /* 0x002ee80000300800 */
[----:B------:R-:W3:Y:S04]  /*fc30*/  LDL.LU R9, [R1+0x880] ;  /* 0x0008800001097983 */ /* 0x000ee80000300800 */
[----:B------:R-:W3:Y:S04]  /*fc40*/  LDL.LU R10, [R1+0x874] ;  /* 0x00087400010a7983 */ /* 0x000ee80000300800 */
[----:B------:R-:W3:Y:S04]  /*fc50*/  LDL.LU R23, [R1+0x870] ;  /* 0x0008700001177983 */ /* 0x000ee80000300800 */
[----:B------:R-:W-:Y:S04]  /*fc60*/  STL [R1+0x348], R29 ;  /* 0x0003481d01007387 */ /* 0x000fe80000100800 */
[----:B------:R-:W3:Y:S04]  /*fc70*/  LDL.LU R11, [R1+0x860] ;  /* 0x00086000010b7983 */ /* 0x000ee80000300800 */
[----:B------:R-:W-:Y:S04]  /*fc80*/  STL [R1+0x344], R28 ;  /* 0x0003441c01007387 */ /* 0x000fe80000100800 */
[----:B------:R0:W-:Y:S04]  /*fc90*/  STS.U16 [R0+0x12800], R27 ;  /* 0x0128001b00007388 */ /* 0x0001e80000000400 */
[----:B------:R-:W3:Y:S04]  /*fca0*/  LDL.LU R24, [R1+0x74c] ;  /* 0x00074c0001187983 */ /* 0x000ee80000300800 */
[----:B------:R1:W-:Y:S04]  /*fcb0*/  STS.U16 [R0+0x9800], R25 ;  /* 0x0098001900007388 */ /* 0x0003e80000000400 */
[----:B0-----:R-:W3:Y:S04]  /*fcc0*/  LDL.LU R27, [R1+0x748] ;  /* 0x00074800011b7983 */ /* 0x001ee80000300800 */
[----:B-1----:R-:W3:Y:S04]  /*fcd0*/  LDL.LU R25, [R1+0x734] ;  /* 0x0007340001197983 */ /* 0x002ee80000300800 */
[----:B----4-:R-:W-:Y:S04]  /*fce0*/  STS.U16 [R0+0x13000], R21 ;  /* 0x0130001500007388 */ /* 0x010fe80000000400 */
[----:B------:R-:W4:Y:S04]  /*fcf0*/  LDL.LU R12, [R1+0x714] ;  /* 0x00071400010c7983 */ /* 0x000f280000300800 */
[----:B-----5:R0:W-:Y:S04]  /*fd00*/  STS.U16 [R0+0x13800], R26 ;  /* 0x0138001a00007388 */ /* 0x0201e80000000400 */
[----:B------:R-:W5:Y:S04]  /*fd10*/  LDL.LU R13, [R1+0x710] ;  /* 0x00071000010d7983 */ /* 0x000f680000300800 */
[----:B------:R1:W-:Y:S04]  /*fd20*/  STS.U16 [R0+0x2800], R22 ;  /* 0x0028001600007388 */ /* 0x0003e80000000400 */
[----:B0-----:R-:W5:Y:S04]  /*fd30*/  LDL.LU R26, [R1+0x6fc] ;  /* 0x0006fc00011a7983 */ /* 0x001f680000300800 */
[----:B--2---:R-:W-:Y:S04]  /*fd40*/  STS.U16 [R0+0x5000], R4 ;  /* 0x0050000400007388 */ /* 0x004fe80000000400 */
[----:B------:R-:W2:Y:S04]  /*fd50*/  LDL.LU R14, [R1+0x6f8] ;  /* 0x0006f800010e7983 */ /* 0x000ea80000300800 */
[----:B------:R-:W2:Y:S04]  /*fd60*/  LDL.LU R15, [R1+0x6dc] ;  /* 0x0006dc00010f7983 */ /* 0x000ea80000300800 */
[----:B------:R-:W2:Y:S04]  /*fd70*/  LDL.LU R16, [R1+0x6c0] ;  /* 0x0006c00001107983 */ /* 0x000ea80000300800 */
[----:B------:R-:W2:Y:S04]  /*fd80*/  LDL.LU R17, [R1+0x68c] ;  /* 0x00068c0001117983 */ /* 0x000ea80000300800 */
[----:B------:R-:W2:Y:S04]  /*fd90*/  LDL.LU R18, [R1+0x688] ;  /* 0x0006880001127983 */ /* 0x000ea80000300800 */
[----:B------:R-:W2:Y:S04]  /*fda0*/  LDL.LU R19, [R1+0x668] ;  /* 0x0006680001137983 */ /* 0x000ea80000300800 */
[----:B------:R-:W2:Y:S04]  /*fdb0*/  LDL.LU R20, [R1+0x650] ;  /* 0x0006500001147983 */ /* 0x000ea80000300800 */
[----:B------:R-:W2:Y:S04]  /*fdc0*/  LDL.LU R21, [R1+0x634] ;  /* 0x0006340001157983 */ /* 0x000ea80000300800 */
[----:B-1----:R-:W2:Y:S04]  /*fdd0*/  LDL.LU R22, [R1+0x630] ;  /* 0x0006300001167983 */ /* 0x002ea80000300800 */
[----:B---3--:R-:W-:Y:S04]  /*fde0*/  STS.U16 [R0+0xa000], R5 ;  /* 0x00a0000500007388 */ /* 0x008fe80000000400 */
[----:B------:R-:W-:Y:S04]  /*fdf0*/  STS.U16 [R0+0x14000], R2 ;  /* 0x0140000200007388 */ /* 0x000fe80000000400 */
[----:B------:R-:W-:Y:S04]  /*fe00*/  STS.U16 [R0+0x14800], R3 ;  /* 0x0148000300007388 */ /* 0x000fe80000000400 */
[----:B------:R-:W-:Y:S04]  /*fe10*/  STS.U16 [R0+0xa800], R6 ;  /* 0x00a8000600007388 */ /* 0x000fe80000000400 */
[----:B------:R-:W-:Y:S04]  /*fe20*/  STS.U16 [R0+0x15000], R7 ;  /* 0x0150000700007388 */ /* 0x000fe80000000400 */
[----:B------:R-:W-:Y:S04]  /*fe30*/  STS.U16 [R0+0x15800], R8 ;  /* 0x0158000800007388 */ /* 0x000fe80000000400 */
[----:B------:R-:W-:Y:S04]  /*fe40*/  STS.U16 [R0+0x5800], R9 ;  /* 0x0058000900007388 */ /* 0x000fe80000000400 */
[----:B------:R-:W-:Y:S04]  /*fe50*/  STS.U16 [R0+0xb000], R10 ;  /* 0x00b0000a00007388 */ /* 0x000fe80000000400 */
[----:B------:R0:W-:Y:S04]  /*fe60*/  STS.U16 [R0+0x16000], R23 ;  /* 0x0160001700007388 */ /* 0x0001e80000000400 */
[----:B------:R-:W-:Y:S04]  /*fe70*/  STS.U16 [R0+0x16800], R11 ;  /* 0x0168000b00007388 */ /* 0x000fe80000000400 */
[----:B0-----:R-:W3:Y:S04]  /*fe80*/  LDL.LU R23, [R1+0x618] ;  /* 0x0006180001177983 */ /* 0x001ee80000300800 */
[----:B------:R-:W-:Y:S04]  /*fe90*/  STS.U16 [R0+0xb800], R24 ;  /* 0x00b8001800007388 */ /* 0x000fe80000000400 */
[----:B------:R0:W-:Y:S04]  /*fea0*/  STS.U16 [R0+0x17000], R27 ;  /* 0x0170001b00007388 */ /* 0x0001e80000000400 */
[----:B------:R1:W-:Y:S04]  /*feb0*/  STS.U16 [R0+0x17800], R25 ;  /* 0x0178001900007388 */ /* 0x0003e80000000400 */
[----:B0-----:R-:W3:Y:S04]  /*fec0*/  LDL.LU R27, [R1+0x5fc] ;  /* 0x0005fc00011b7983 */ /* 0x001ee80000300800 */
[----:B------:R-:W3:Y:S04]  /*fed0*/  LDL.LU R24, [R1+0x5f8] ;  /* 0x0005f80001187983 */ /* 0x000ee80000300800 */
[----:B-1----:R-:W3:Y:S04]  /*fee0*/  LDL.LU R25, [R1+0x5e4] ;  /* 0x0005e40001197983 */ /* 0x002ee80000300800 */
[----:B----4-:R-:W-:Y:S04]  /*fef0*/  STS.U16 [R0+0x1800], R12 ;  /* 0x0018000c00007388 */ /* 0x010fe80000000400 */
[----:B-----5:R-:W-:Y:S04]  /*ff00*/  STS.U16 [R0+0x3000], R13 ;  /* 0x0030000d00007388 */ /* 0x020fe80000000400 */
[----:B------:R0:W-:Y:S04]  /*ff10*/  STS.U16 [R0+0x6000], R26 ;  /* 0x0060001a00007388 */ /* 0x0001e80000000400 */
[----:B0-----:R-:W4:Y:S04]  /*ff20*/  LDL.LU R26, [R1+0x5e0] ;  /* 0x0005e000011a7983 */ /* 0x001f280000300800 */
[----:B------:R-:W5:Y:S04]  /*ff30*/  LDL.LU R4, [R1+0x5c4] ;  /* 0x0005c40001047983 */ /* 0x000f680000300800 */
[----:B------:R-:W5:Y:S04]  /*ff40*/  LDL.LU R5, [R1+0x5c0] ;  /* 0x0005c00001057983 */ /* 0x000f680000300800 */
[----:B--2---:R0:W-:Y:S04]  /*ff50*/  STS.U16 [R0+0xc000], R14 ;  /* 0x00c0000e00007388 */ /* 0x0041e80000000400 */
[----:B------:R-:W2:Y:S04]  /*ff60*/  LDL.LU R2, [R1+0x5ac] ;  /* 0x0005ac0001027983 */ /* 0x000ea80000300800 */
[----:B------:R-:W-:Y:S04]  /*ff70*/  STS.U16 [R0+0x18000], R15 ;  /* 0x0180000f00007388 */ /* 0x000fe80000000400 */
        /* <DEDUP_REMOVED lines=15> */
[----:B------:R-:W2:Y:S04]  /*10070*/  LDL.LU R13, [R1+0x32c] ;  /* 0x00032c00010d7983 */ /* 0x000ea80000300800 */
[----:B0-----:R-:W2:Y:S04]  /*10080*/  LDL.LU R14, [R1+0x328] ;  /* 0x00032800010e7983 */ /* 0x001ea80000300800 */
[----:B---3--:R-:W-:Y:S04]  /*10090*/  STS.U16 [R0+0x1a800], R23 ;  /* 0x01a8001700007388 */ /* 0x008fe80000000400 */
[----:B------:R0:W-:Y:S04]  /*100a0*/  STS.U16 [R0+0xd800], R27 ;  /* 0x00d8001b00007388 */ /* 0x0001e80000000400 */
[----:B------:R-:W-:Y:S04]  /*100b0*/  STS.U16 [R0+0x1b000], R24 ;  /* 0x01b0001800007388 */ /* 0x000fe80000000400 */
[----:B------:R1:W-:Y:S04]  /*100c0*/  STS.U16 [R0+0x1b800], R25 ;  /* 0x01b8001900007388 */ /* 0x0003e80000000400 */
[----:B0-----:R-:W3:Y:S04]  /*100d0*/  LDL.LU R27, [R1+0x30c] ;  /* 0x00030c00011b7983 */ /* 0x001ee80000300800 */
[----:B------:R-:W3:Y:S04]  /*100e0*/  LDL.LU R15, [R1+0xa04] ;  /* 0x000a0400010f7983 */ /* 0x000ee80000300800 */
[----:B------:R-:W3:Y:S04]  /*100f0*/  LDL.LU R16, [R1+0xa20] ;  /* 0x000a200001107983 */ /* 0x000ee80000300800 */
[----:B-1----:R-:W3:Y:S04]  /*10100*/  LDL.LU R25, [R1+0x6a4] ;  /* 0x0006a40001197983 */ /* 0x002ee80000300800 */
[----:B------:R-:W3:Y:S04]  /*10110*/  LDL.LU R17, [R1+0xaa4] ;  /* 0x000aa40001117983 */ /* 0x000ee80000300800 */
[----:B----4-:R-:W-:Y:S04]  /*10120*/  STS.U16 [R0+0x3800], R26 ;  /* 0x0038001a00007388 */ /* 0x010fe80000000400 */
[----:B-----5:R-:W-:Y:S04]  /*10130*/  STS.U16 [R0+0x7000], R4 ;  /* 0x0070000400007388 */ /* 0x020fe80000000400 */
[----:B------:R-:W-:Y:S04]  /*10140*/  STS.U16 [R0+0xe000], R5 ;  /* 0x00e0000500007388 */ /* 0x000fe80000000400 */
[----:B------:R-:W4:Y:S04]  /*10150*/  LDL.LU R18, [R1+0x8bc] ;  /* 0x0008bc0001127983 */ /* 0x000f280000300800 */
[----:B--2---:R0:W-:Y:S04]  /*10160*/  STS.U16 [R0+0x1c000], R2 ;  /* 0x01c0000200007388 */ /* 0x0041e80000000400 */
[----:B------:R-:W2:Y:S04]  /*10170*/  LDL.LU R19, [R1+0x6d8] ;  /* 0x0006d80001137983 */ /* 0x000ea80000300800 */
[----:B------:R-:W-:Y:S01]  /*10180*/  STS.U16 [R0+0x1c800], R3 ;  /* 0x01c8000300007388 */ /* 0x000fe20000000400 */
[----:B0-----:R-:W-:-:S03]  /*10190*/  LOP3.LUT R2, R0, 0x10, RZ, 0x3c, !PT ;  /* 0x0000001000027812 */ /* 0x001fc600078e3cff */
[----:B------:R-:W5:Y:S04]  /*101a0*/  LDL.LU R20, [R1+0x5a8] ;  /* 0x0005a80001147983 */ /* 0x000f680000300800 */
[----:B------:R-:W-:Y:S04]  /*101b0*/  STS.U16 [R0+0xe800], R6 ;  /* 0x00e8000600007388 */ /* 0x000fe80000000400 */
        /* <DEDUP_REMOVED lines=10> */
[----:B------:R-:W-:Y:S04]  /*10260*/  STS.U16 [R0+0x1e800], R12 ;  /* 0x01e8000c00007388 */ /* 0x000fe80000000400 */
[----:B------:R-:W-:Y:S04]  /*10270*/  STS.U16 [R0+0xf800], R13 ;  /* 0x00f8000d00007388 */ /* 0x000fe80000000400 */
[----:B------:R-:W-:Y:S04]  /*10280*/  STS.U16 [R0+0x1f000], R14 ;  /* 0x01f0000e00007388 */ /* 0x000fe80000000400 */
[----:B---3--:R0:W-:Y:S04]  /*10290*/  STS.U16 [R0+0x1f800], R27 ;  /* 0x01f8001b00007388 */ /* 0x0081e80000000400 */
[----:B------:R-:W-:Y:S04]  /*102a0*/  STS.U16 [R2+0x900], R15 ;  /* 0x0009000f02007388 */ /* 0x000fe80000000400 */
[----:B------:R-:W-:Y:S04]  /*102b0*/  STS.U16 [R2+0x1100], R16 ;  /* 0x0011001002007388 */ /* 0x000fe80000000400 */
[----:B0-----:R-:W3:Y:S04]  /*102c0*/  LDL.LU R27, [R1+0x2ac] ;  /* 0x0002ac00011b7983 */ /* 0x001ee80000300800 */
[----:B------:R-:W-:Y:S04]  /*102d0*/  STL [R1+0x1af8], R0 ;  /* 0x001af80001007387 */ /* 0x000fe80000100800 */
[----:B------:R0:W-:Y:S04]  /*102e0*/  STS.U16 [R2+0x1900], R25 ;  /* 0x0019001902007388 */ /* 0x0001e80000000400 */
[----:B0-----:R-:W3:Y:S04]  /*102f0*/  LDL.LU R25, [R1+0x2a8] ;  /* 0x0002a80001197983 */ /* 0x001ee80000300800 */
[----:B------:R-:W3:Y:S04]  /*10300*/  LDL.LU R0, [R1+0x288] ;  /* 0x0002880001007983 */ /* 0x000ee80000300800 */
[----:B------:R-:W-:Y:S04]  /*10310*/  STS.U16 [R2+0x2100], R17 ;  /* 0x0021001102007388 */ /* 0x000fe80000000400 */
[----:B----4-:R-:W-:Y:S04]  /*10320*/  STS.U16 [R2+0x2900], R18 ;  /* 0x0029001202007388 */ /* 0x010fe80000000400 */
[----:B--2---:R-:W-:Y:S04]  /*10330*/  STS.U16 [R2+0x3100], R19 ;  /* 0x0031001302007388 */ /* 0x004fe80000000400 */
[----:B-----5:R-:W-:Y:S04]  /*10340*/  STS.U16 [R2+0x3900], R20 ;  /* 0x0039001402007388 */ /* 0x020fe80000000400 */
[----:B---3--:R0:W-:Y:S04]  /*10350*/  STL [R1+0x1b00], R0 ;  /* 0x001b000001007387 */ /* 0x0081e80000100800 */
[----:B0-----:R-:W2:Y:S04]  /*10360*/  LDL.LU R0, [R1+0x28c] ;  /* 0x00028c0001007983 */ /* 0x001ea80000300800 */
[----:B------:R-:W3:Y:S04]  /*10370*/  LDL.LU R28, [R1+0x26c] ;  /* 0x00026c00011c7983 */ /* 0x000ee80000300800 */
[----:B------:R-:W4:Y:S04]  /*10380*/  LDL.LU R29, [R1+0x268] ;  /* 0x00026800011d7983 */ /* 0x000f280000300800 */
[----:B------:R-:W5:Y:S04]  /*10390*/  LDL.LU R4, [R1+0x264] ;  /* 0x0002640001047983 */ /* 0x000f680000300800 */
[----:B------:R-:W3:Y:S04]  /*103a0*/  LDL.LU R5, [R1+0x260] ;  /* 0x0002600001057983 */ /* 0x000ee80000300800 */
[----:B------:R-:W3:Y:S04]  /*103b0*/  LDL.LU R3, [R1+0x254] ;  /* 0x0002540001037983 */ /* 0x000ee80000300800 */
[----:B------:R-:W3:Y:S04]  /*103c0*/  LDL.LU R6, [R1+0x250] ;  /* 0x0002500001067983 */ /* 0x000ee80000300800 */
[----:B------:R-:W3:Y:S04]  /*103d0*/  LDL.LU R7, [R1+0x24c] ;  /* 0x00024c0001077983 */ /* 0x000ee80000300800 */
[----:B------:R-:W3:Y:S04]  /*103e0*/  LDL.LU R8, [R1+0x248] ;  /* 0x0002480001087983 */ /* 0x000ee80000300800 */
[----:B------:R-:W-:Y:S04]  /*103f0*/  STS.U16 [R2+0x10100], R21 ;  /* 0x0101001502007388 */ /* 0x000fe80000000400 */
[----:B------:R-:W3:Y:S04]  /*10400*/  LDL.LU R9, [R1+0x23c] ;  /* 0x00023c0001097983 */ /* 0x000ee80000300800 */
[----:B------:R-:W-:Y:S04]  /*10410*/  STS.U16 [R2+0x10900], R22 ;  /* 0x0109001602007388 */ /* 0x000fe80000000400 */
[----:B------:R-:W3:Y:S04]  /*10420*/  LDL.LU R10, [R1+0x238] ;  /* 0x00023800010a7983 */ /* 0x000ee80000300800 */
[----:B------:R-:W-:Y:S04]  /*10430*/  STS.U16 [R2+0x11100], R23 ;  /* 0x0111001702007388 */ /* 0x000fe80000000400 */
[----:B------:R-:W3:Y:S04]  /*10440*/  LDL.LU R11, [R1+0x234] ;  /* 0x00023400010b7983 */ /* 0x000ee80000300800 */
[----:B------:R-:W-:Y:S04]  /*10450*/  STS.U16 [R2+0x11900], R24 ;  /* 0x0119001802007388 */ /* 0x000fe80000000400 */
[----:B------:R-:W3:Y:S04]  /*10460*/  LDL.LU R12, [R1+0x230] ;  /* 0x00023000010c7983 */ /* 0x000ee80000300800 */
[----:B------:R0:W-:Y:S04]  /*10470*/  STS.U16 [R2+0x12100], R26 ;  /* 0x0121001a02007388 */ /* 0x0001e80000000400 */
[----:B------:R-:W3:Y:S04]  /*10480*/  LDL.LU R13, [R1+0x224] ;  /* 0x00022400010d7983 */ /* 0x000ee80000300800 */
[----:B------:R1:W-:Y:S04]  /*10490*/  STS.U16 [R2+0x12900], R27 ;  /* 0x0129001b02007388 */ /* 0x0003e80000000400 */
[----:B0-----:R-:W3:Y:S04]  /*104a0*/  LDL.LU R26, [R1+0x220] ;  /* 0x00022000011a7983 */ /* 0x001ee80000300800 */
[----:B------:R-:W3:Y:S04]  /*104b0*/  LDL.LU R14, [R1+0x21c] ;  /* 0x00021c00010e7983 */ /* 0x000ee80000300800 */
[----:B------:R-:W3:Y:S04]  /*104c0*/  LDL.LU R15, [R1+0x218] ;  /* 0x00021800010f7983 */ /* 0x000ee80000300800 */
[----:B-1----:R-:W3:Y:S04]  /*104d0*/  LDL.LU R27, [R1+0x20c] ;  /* 0x00020c00011b7983 */ /* 0x002ee80000300800 */
[----:B------:R-:W3:Y:S04]  /*104e0*/  LDL.LU R16, [R1+0x208] ;  /* 0x0002080001107983 */ /* 0x000ee80000300800 */
[----:B------:R-:W3:Y:S04]  /*104f0*/  LDL.LU R17, [R1+0x204] ;  /* 0x0002040001117983 */ /* 0x000ee80000300800 */
[----:B------:R-:W3:Y:S04]  /*10500*/  LDL.LU R18, [R1+0x200] ;  /* 0x0002000001127983 */ /* 0x000ee80000300800 */
[----:B------:R-:W3:Y:S04]  /*10510*/  LDL.LU R19, [R1+0x1f4] ;  /* 0x0001f40001137983 */ /* 0x000ee80000300800 */
[----:B------:R-:W3:Y:S04]  /*10520*/  LDL.LU R20, [R1+0x1f0] ;  /* 0x0001f00001147983 */ /* 0x000ee80000300800 */
[----:B------:R-:W3:Y:S04]  /*10530*/  LDL.LU R21, [R1+0x1ec] ;  /* 0x0001ec0001157983 */ /* 0x000ee80000300800 */
[----:B------:R-:W3:Y:S04]  /*10540*/  LDL.LU R22, [R1+0x1e8] ;  /* 0x0001e80001167983 */ /* 0x000ee80000300800 */
[----:B------:R-:W3:Y:S04]  /*10550*/  LDL.LU R23, [R1+0x1dc] ;  /* 0x0001dc0001177983 */ /* 0x000ee80000300800 */
[----:B------:R0:W-:Y:S04]  /*10560*/  STS.U16 [R2+0x13100], R25 ;  /* 0x0131001902007388 */ /* 0x0001e80000000400 */
[----:B------:R-:W3:Y:S04]  /*10570*/  LDL.LU R24, [R1+0x1d8] ;  /* 0x0001d80001187983 */ /* 0x000ee80000300800 */
[----:B0-----:R-:W3:Y:S04]  /*10580*/  LDL.LU R25, [R1+0x1d4] ;  /* 0x0001d40001197983 */ /* 0x001ee80000300800 */
[----:B--2---:R0:W-:Y:S04]  /*10590*/  STS.U16 [R2+0x13900], R0 ;  /* 0x0139000002007388 */ /* 0x0041e80000000400 */
[----:B0-----:R-:W2:Y:S04]  /*105a0*/  LDL.LU R0, [R1+0x1b00] ;  /* 0x001b000001007983 */ /* 0x001ea80000300800 */
[----:B--2---:R-:W-:Y:S04]  /*105b0*/  STS.U16 [R2+0x14100], R0 ;  /* 0x0141000002007388 */ /* 0x004fe80000000400 */
[----:B---3--:R-:W-:Y:S04]  /*105c0*/  STS.U16 [R2+0x14900], R28 ;  /* 0x0149001c02007388 */ /* 0x008fe80000000400 */
[----:B----4-:R-:W-:Y:S04]  /*105d0*/  STS.U16 [R2+0x15100], R29 ;  /* 0x0151001d02007388 */ /* 0x010fe80000000400 */
[----:B-----5:R-:W-:Y:S04]  /*105e0*/  STS.U16 [R2+0x15900], R4 ;  /* 0x0159000402007388 */ /* 0x020fe80000000400 */
        /* <DEDUP_REMOVED lines=12> */
[----:B------:R-:W-:Y:S04]  /*106b0*/  STS.U16 [R2+0x1c100], R15 ;  /* 0x01c1000f02007388 */ /* 0x000fe80000000400 */
[----:B0-----:R-:W2:Y:S04]  /*106c0*/  LDL.LU R26, [R1+0x1d0] ;  /* 0x0001d000011a7983 */ /* 0x001ea80000300800 */
[----:B------:R0:W-:Y:S04]  /*106d0*/  STS.U16 [R2+0x1c900], R27 ;  /* 0x01c9001b02007388 */ /* 0x0001e80000000400 */
[----:B0-----:R-:W3:Y:S04]  /*106e0*/  LDL.LU R27, [R1+0x1c4] ;  /* 0x0001c400011b7983 */ /* 0x001ee80000300800 */
[----:B------:R-:W4:Y:S04]  /*106f0*/  LDL.LU R0, [R1+0x1bc] ;  /* 0x0001bc0001007983 */ /* 0x000f280000300800 */
[----:B------:R-:W-:Y:S04]  /*10700*/  STS.U16 [R2+0x1d100], R16 ;  /* 0x01d1001002007388 */ /* 0x000fe80000000400 */
[----:B------:R-:W-:Y:S04]  /*10710*/  STS.U16 [R2+0x1d900], R17 ;  /* 0x01d9001102007388 */ /* 0x000fe80000000400 */
[----:B----4-:R0:W-:Y:S04]  /*10720*/  STL [R1+0x1afc], R0 ;  /* 0x001afc0001007387 */ /* 0x0101e80000100800 */
[----:B0-----:R-:W4:Y:S04]  /*10730*/  LDL.LU R0, [R1+0x1c0] ;  /* 0x0001c00001007983 */ /* 0x001f280000300800 */
[----:B------:R-:W5:Y:S04]  /*10740*/  LDL.LU R28, [R1+0x1b8] ;  /* 0x0001b800011c7983 */ /* 0x000f680000300800 */
        /* <DEDUP_REMOVED lines=15> */
[----:B------:R0:W-:Y:S04]  /*10840*/  STS.U16 [R2+0x1e100], R18 ;  /* 0x01e1001202007388 */ /* 0x0001e80000000400 */
[----:B------:R-:W5:Y:S04]  /*10850*/  LDL.LU R17, [R1+0x158] ;  /* 0x0001580001117983 */ /* 0x000f680000300800 */
[----:B------:R1:W-:Y:S04]  /*10860*/  STS.U16 [R2+0x1e900], R19 ;  /* 0x01e9001302007388 */ /* 0x0003e80000000400 */
[----:B0-----:R-:W5:Y:S04]  /*10870*/  LDL.LU R18, [R1+0x8e0] ;  /* 0x0008e00001127983 */ /* 0x001f680000300800 */
[----:B------:R0:W-:Y:S04]  /*10880*/  STS.U16 [R2+0x1f100], R20 ;  /* 0x01f1001402007388 */ /* 0x0001e80000000400 */
[----:B-1----:R-:W5:Y:S04]  /*10890*/  LDL.LU R19, [R1+0xa00] ;  /* 0x000a000001137983 */ /* 0x002f680000300800 */
        /* <DEDUP_REMOVED lines=10> */
[----:B--2---:R0:W-:Y:S04]  /*10940*/  STS.U16 [R2+0x6100], R26 ;  /* 0x0061001a02007388 */ /* 0x0041e80000000400 */
[----:B-1----:R-:W2:Y:S04]  /*10950*/  LDL.LU R25, [R1+0xaa0] ;  /* 0x000aa00001197983 */ /* 0x002ea80000300800 */
[----:B---3--:R1:W-:Y:S04]  /*10960*/  STS.U16 [R2+0x6900], R27 ;  /* 0x0069001b02007388 */ /* 0x0083e80000000400 */
[----:B0-----:R-:W3:Y:S04]  /*10970*/  LDL.LU R26, [R1+0x908] ;  /* 0x00090800011a7983 */ /* 0x001ee80000300800 */
[----:B-1----:R-:W2:Y:S04]  /*10980*/  LDL.LU R27, [R1+0x8b8] ;  /* 0x0008b800011b7983 */ /* 0x002ea80000300800 */
[----:B----4-:R0:W-:Y:S04]  /*10990*/  STS.U16 [R2+0x7100], R0 ;  /* 0x0071000002007388 */ /* 0x0101e80000000400 */
[----:B0-----:R-:W4:Y:S04]  /*109a0*/  LDL.LU R0, [R1+0x1afc] ;  /* 0x001afc0001007983 */ /* 0x001f280000300800 */
[----:B----4-:R0:W-:Y:S04]  /*109b0*/  STS.U16 [R2+0x7900], R0 ;  /* 0x0079000002007388 */ /* 0x0101e80000000400 */
[----:B-----5:R-:W-:Y:S04]  /*109c0*/  STS.U16 [R2+0x8100], R28 ;  /* 0x0081001c02007388 */ /* 0x020fe80000000400 */
[----:B------:R-:W-:Y:S04]  /*109d0*/  STS.U16 [R2+0x8900], R29 ;  /* 0x0089001d02007388 */ /* 0x000fe80000000400 */
[----:B------:R-:W-:Y:S04]  /*109e0*/  STS.U16 [R2+0x9100], R4 ;  /* 0x0091000402007388 */ /* 0x000fe80000000400 */
[----:B------:R-:W-:Y:S04]  /*109f0*/  STS.U16 [R2+0x9900], R5 ;  /* 0x0099000502007388 */ /* 0x000fe80000000400 */
[----:B0-----:R-:W4:Y:S04]  /*10a00*/  LDL.LU R0, [R1+0x1af8] ;  /* 0x001af80001007983 */ /* 0x001f280000300800 */
[----:B------:R0:W-:Y:S04]  /*10a10*/  STS.U16 [R2+0xa100], R3 ;  /* 0x00a1000302007388 */ /* 0x0001e80000000400 */
[----:B0-----:R-:W5:Y:S04]  /*10a20*/  LDL.LU R3, [R1+0x58c] ;  /* 0x00058c0001037983 */ /* 0x001f680000300800 */
[----:B-----5:R0:W-:Y:S04]  /*10a30*/  STL [R1+0x1aec], R3 ;  /* 0x001aec0301007387 */ /* 0x0201e80000100800 */
[----:B0-----:R-:W5:Y:S04]  /*10a40*/  LDL.LU R3, [R1+0x61c] ;  /* 0x00061c0001037983 */ /* 0x001f680000300800 */
[----:B-----5:R0:W-:Y:S04]  /*10a50*/  STL [R1+0x1af0], R3 ;  /* 0x001af00301007387 */ /* 0x0201e80000100800 */
[----:B0-----:R-:W5:Y:S04]  /*10a60*/  LDL.LU R3, [R1+0x6c4] ;  /* 0x0006c40001037983 */ /* 0x001f680000300800 */
[----:B------:R-:W-:Y:S04]  /*10a70*/  STS.U16 [R2+0xa900], R6 ;  /* 0x00a9000602007388 */ /* 0x000fe80000000400 */
[----:B------:R-:W-:Y:S04]  /*10a80*/  STS.U16 [R2+0xb100], R7 ;  /* 0x00b1000702007388 */ /* 0x000fe80000000400 */
[----:B------:R-:W-:Y:S04]  /*10a90*/  STS.U16 [R2+0xb900], R8 ;  /* 0x00b9000802007388 */ /* 0x000fe80000000400 */
[----:B------:R-:W-:Y:S01]  /*10aa0*/  STS.U16 [R2+0xc100], R9 ;  /* 0x00c1000902007388 */ /* 0x000fe20000000400 */
[----:B----4-:R-:W-:-:S03]  /*10ab0*/  LOP3.LUT R0, R0, 0x20, RZ, 0x3c, !PT ;  /* 0x0000002000007812 */ /* 0x010fc600078e3cff */
[----:B------:R-:W-:Y:S04]  /*10ac0*/  STS.U16 [R2+0xc900], R10 ;  /* 0x00c9000a02007388 */ /* 0x000fe80000000400 */
[----:B-----5:R0:W-:Y:S04]  /*10ad0*/  STL [R1+0x1af4], R3 ;  /* 0x001af40301007387 */ /* 0x0201e80000100800 */
[----:B0-----:R-:W4:Y:S04]  /*10ae0*/  LDL.LU R3, [R1+0x864] ;  /* 0x0008640001037983 */ /* 0x001f280000300800 */
        /* <DEDUP_REMOVED lines=35> */
[----:B0-----:R-:W2:Y:S04]  /*10d20*/  LDL.LU R25, [R1+0xe4] ;  /* 0x0000e40001197983 */ /* 0x001ea80000300800 */
[----:B------:R0:W-:Y:S04]  /*10d30*/  STS.U16 [R0+0x5200], R27 ;  /* 0x0052001b00007388 */ /* 0x0001e80000000400 */
[----:B-1----:R-:W2:Y:S04]  /*10d40*/  LDL.LU R26, [R1+0xe0] ;  /* 0x0000e000011a7983 */ /* 0x002ea80000300800 */
[----:B0-----:R-:W2:Y:S04]  /*10d50*/  LDL.LU R27, [R1+0xd4] ;  /* 0x0000d400011b7983 */ /* 0x001ea80000300800 */
[----:B------:R-:W2:Y:S04]  /*10d60*/  LDL.LU R28, [R1+0xd0] ;  /* 0x0000d000011c7983 */ /* 0x000ea80000300800 */
[----:B------:R-:W2:Y:S04]  /*10d70*/  LDL.LU R29, [R1+0xcc] ;  /* 0x0000cc00011d7983 */ /* 0x000ea80000300800 */
[----:B------:R-:W2:Y:S04]  /*10d80*/  LDL.LU R4, [R1+0xc8] ;  /* 0x0000c80001047983 */ /* 0x000ea80000300800 */
[----:B------:R-:W2:Y:S04]  /*10d90*/  LDL.LU R5, [R1+0xbc] ;  /* 0x0000bc0001057983 */ /* 0x000ea80000300800 */
[----:B------:R-:W2:Y:S04]  /*10da0*/  LDL.LU R2, [R1+0xb8] ;  /* 0x0000b80001027983 */ /* 0x000ea80000300800 */
[----:B----4-:R0:W-:Y:S04]  /*10db0*/  STS.U16 [R0+0x5a00], R3 ;  /* 0x005a000300007388 */ /* 0x0101e80000000400 */
[----:B0-----:R-:W4:Y:S04]  /*10dc0*/  LDL.LU R3, [R1+0x1af4] ;  /* 0x001af40001037983 */ /* 0x001f280000300800 */
[----:B----4-:R0:W-:Y:S04]  /*10dd0*/  STS.U16 [R0+0x6200], R3 ;  /* 0x0062000300007388 */ /* 0x0101e80000000400 */
[----:B0-----:R-:W4:Y:S04]  /*10de0*/  LDL.LU R3, [R1+0x1af0] ;  /* 0x001af00001037983 */ /* 0x001f280000300800 */
[----:B----4-:R0:W-:Y:S04]  /*10df0*/  STS.U16 [R0+0x6a00], R3 ;  /* 0x006a000300007388 */ /* 0x0101e80000000400 */
[----:B0-----:R-:W4:Y:S04]  /*10e00*/  LDL.LU R3, [R1+0x1aec] ;  /* 0x001aec0001037983 */ /* 0x001f280000300800 */
[----:B----4-:R0:W-:Y:S01]  /*10e10*/  STS.U16 [R0+0x7200], R3 ;  /* 0x0072000300007388 */ /* 0x0101e20000000400 */
[----:B-----5:R1:W-:Y:S02]  /*10e20*/  STS.U16 [R0+0x7a00], R6 ;  /* 0x007a000600007388 */ /* 0x0203e40000000400 */
[----:B------:R4:W-:Y:S02]  /*10e30*/  STS.U16 [R0+0x200], R7 ;  /* 0x0002000700007388 */ /* 0x0009e40000000400 */
[----:B------:R5:W-:Y:S01]  /*10e40*/  STS.U16 [R0+0x10200], R8 ;  /* 0x0102000800007388 */ /* 0x000be20000000400 */
[----:B------:R2:W-:Y:S01]  /*10e50*/  STS.U16 [R0+0x10a00], R9 ;  /* 0x010a000900007388 */ /* 0x0005e20000000400 */
[----:B------:R2:W-:Y:S03]  /*10e60*/  STS.U16 [R0+0x11200], R10 ;  /* 0x0112000a00007388 */ /* 0x0005e60000000400 */
[----:B0-----:R-:W3:Y:S01]  /*10e70*/  LDL.LU R3, [R1+0x1ae8] ;  /* 0x001ae80001037983 */ /* 0x001ee20000300800 */
[----:B-1----:R-:W3:Y:S02]  /*10e80*/  LDL.LU R6, [R1+0x1ae4] ;  /* 0x001ae40001067983 */ /* 0x002ee40000300800 */
[----:B----4-:R-:W4:Y:S02]  /*10e90*/  LDL.LU R7, [R1+0x1ae0] ;  /* 0x001ae00001077983 */ /* 0x010f240000300800 */
[----:B-----5:R-:W2:Y:S02]  /*10ea0*/  LDL.LU R8, [R1+0x1adc] ;  /* 0x001adc0001087983 */ /* 0x020ea40000300800 */
[----:B--2---:R-:W2:Y:S01]  /*10eb0*/  LDL.LU R9, [R1+0x1ad8] ;  /* 0x001ad80001097983 */ /* 0x004ea20000300800 */
[----:B------:R-:W2:Y:S03]  /*10ec0*/  LDL.LU R10, [R1+0x1ad4] ;  /* 0x001ad400010a7983 */ /* 0x000ea60000300800 */
[----:B------:R0:W-:Y:S01]  /*10ed0*/  STS.U16 [R0+0x11a00], R11 ;  /* 0x011a000b00007388 */ /* 0x0001e20000000400 */
[----:B------:R1:W-:Y:S02]  /*10ee0*/  STS.U16 [R0+0x12200], R12 ;  /* 0x0122000c00007388 */ /* 0x0003e40000000400 */
[----:B------:R1:W-:Y:S02]  /*10ef0*/  STS.U16 [R0+0x12a00], R13 ;  /* 0x012a000d00007388 */ /* 0x0003e40000000400 */
[----:B------:R1:W-:Y:S01]  /*10f00*/  STS.U16 [R0+0x13200], R14 ;  /* 0x0132000e00007388 */ /* 0x0003e20000000400 */
[----:B------:R1:W-:Y:S01]  /*10f10*/  STS.U16 [R0+0x13a00], R15 ;  /* 0x013a000f00007388 */ /* 0x0003e20000000400 */
[----:B------:R1:W-:Y:S03]  /*10f20*/  STS.U16 [R0+0x14200], R16 ;  /* 0x0142001000007388 */ /* 0x0003e60000000400 */
[----:B0-----:R-:W2:Y:S01]  /*10f30*/  LDL.LU R11, [R1+0x1ad0] ;  /* 0x001ad000010b7983 */ /* 0x001ea20000300800 */
[----:B-1----:R-:W2:Y:S03]  /*10f40*/  LDL.LU R12, [R1+0x1acc] ;  /* 0x001acc00010c7983 */ /* 0x002ea60000300800 */
[----:B------:R-:W2:Y:S01]  /*10f50*/  LDL.LU R13, [R1+0x1ac8] ;  /* 0x001ac800010d7983 */ /* 0x000ea20000300800 */
[----:B------:R-:W2:Y:S03]  /*10f60*/  LDL.LU R14, [R1+0x1ac4] ;  /* 0x001ac400010e7983 */ /* 0x000ea60000300800 */
[----:B------:R-:W2:Y:S01]  /*10f70*/  LDL.LU R15, [R1+0x1ac0] ;  /* 0x001ac000010f7983 */ /* 0x000ea20000300800 */
        /* <DEDUP_REMOVED lines=17> */
[----:B------:R1:W-:Y:S04]  /*11090*/  STS.U16 [R0+0x19a00], R27 ;  /* 0x019a001b00007388 */ /* 0x0003e80000000400 */
[----:B0-----:R-:W2:Y:S01]  /*110a0*/  LDL.LU R23, [R1+0x1aa0] ;  /* 0x001aa00001177983 */ /* 0x001ea20000300800 */
[----:B-1----:R-:W2:Y:S03]  /*110b0*/  LDL.LU R24, [R1+0x1a9c] ;  /* 0x001a9c0001187983 */ /* 0x002ea60000300800 */
[----:B------:R-:W2:Y:S01]  /*110c0*/  LDL.LU R25, [R1+0x1a98] ;  /* 0x001a980001197983 */ /* 0x000ea20000300800 */
[----:B------:R-:W2:Y:S03]  /*110d0*/  LDL.LU R26, [R1+0x1a94] ;  /* 0x001a9400011a7983 */ /* 0x000ea60000300800 */
[----:B------:R-:W2:Y:S04]  /*110e0*/  LDL.LU R27, [R1+0x1a90] ;  /* 0x001a9000011b7983 */ /* 0x000ea80000300800 */
[----:B------:R-:W-:Y:S01]  /*110f0*/  STS.U16 [R0+0x1a200], R28 ;  /* 0x01a2001c00007388 */ /* 0x000fe20000000400 */
[----:B------:R-:W-:Y:S02]  /*11100*/  STS.U16 [R0+0x1aa00], R29 ;  /* 0x01aa001d00007388 */ /* 0x000fe40000000400 */
[----:B------:R-:W-:Y:S02]  /*11110*/  STS.U16 [R0+0x1b200], R4 ;  /* 0x01b2000400007388 */ /* 0x000fe40000000400 */
[----:B------:R-:W-:Y:S01]  /*11120*/  STS.U16 [R0+0x1ba00], R5 ;  /* 0x01ba000500007388 */ /* 0x000fe20000000400 */
[----:B------:R0:W-:Y:S04]  /*11130*/  STS.U16 [R0+0x1c200], R2 ;  /* 0x01c2000200007388 */ /* 0x0001e80000000400 */
[----:B0-----:R-:W3:Y:S01]  /*11140*/  LDL.LU R2, [R1+0x730] ;  /* 0x0007300001027983 */ /* 0x001ee20000300800 */
[----:B------:R-:W3:Y:S02]  /*11150*/  LDL.LU.64 R28, [R1+0x840] ;  /* 0x00084000011c7983 */ /* 0x000ee40000300a00 */
[----:B------:R-:W3:Y:S01]  /*11160*/  LDL.LU.64 R4, [R1+0x820] ;  /* 0x0008200001047983 */ /* 0x000ee20000300a00 */
[----:B--2---:R-:W-:Y:S01]  /*11170*/  STS.U16 [R0+0x1ca00], R27 ;  /* 0x01ca001b00007388 */ /* 0x004fe20000000400 */
[----:B------:R-:W-:Y:S02]  /*11180*/  STS.U16 [R0+0x1d200], R26 ;  /* 0x01d2001a00007388 */ /* 0x000fe40000000400 */
[----:B------:R-:W-:Y:S02]  /*11190*/  STS.U16 [R0+0x1da00], R25 ;  /* 0x01da001900007388 */ /* 0x000fe40000000400 */
[----:B------:R0:W-:Y:S01]  /*111a0*/  STS.U16 [R0+0x1e200], R24 ;  /* 0x01e2001800007388 */ /* 0x0001e20000000400 */
[----:B------:R-:W-:Y:S01]  /*111b0*/  STS.U16 [R0+0x1ea00], R23 ;  /* 0x01ea001700007388 */ /* 0x000fe20000000400 */
[----:B------:R1:W-:Y:S02]  /*111c0*/  STS.U16 [R0+0x1f200], R22 ;  /* 0x01f2001600007388 */ /* 0x0003e40000000400 */
[----:B------:R-:W-:Y:S02]  /*111d0*/  STS.U16 [R0+0x1fa00], R21 ;  /* 0x01fa001500007388 */ /* 0x000fe40000000400 */
[----:B------:R2:W-:Y:S01]  /*111e0*/  STS.U16 [R0+0x8200], R20 ;  /* 0x0082001400007388 */ /* 0x0005e20000000400 */
[----:B------:R-:W-:Y:S01]  /*111f0*/  STS.U16 [R0+0x8a00], R19 ;  /* 0x008a001300007388 */ /* 0x000fe20000000400 */
[----:B------:R3:W-:Y:S02]  /*11200*/  STS.U16 [R0+0x9200], R18 ;  /* 0x0092001200007388 */ /* 0x0007e40000000400 */
[----:B------:R-:W-:Y:S02]  /*11210*/  STS.U16 [R0+0x9a00], R17 ;  /* 0x009a001100007388 */ /* 0x000fe40000000400 */
[----:B------:R4:W-:Y:S01]  /*11220*/  STS.U16 [R0+0xa200], R16 ;  /* 0x00a2001000007388 */ /* 0x0009e20000000400 */
[----:B------:R-:W-:Y:S04]  /*11230*/  STS.U16 [R0+0xaa00], R15 ;  /* 0x00aa000f00007388 */ /* 0x000fe80000000400 */
[----:B0-----:R-:W5:Y:S01]  /*11240*/  LDL.LU.64 R24, [R1+0x858] ;  /* 0x0008580001187983 */ /* 0x001f620000300a00 */
[----:B-1----:R-:W5:Y:S02]  /*11250*/  LDL.LU.64 R22, [R1+0x878] ;  /* 0x0008780001167983 */ /* 0x002f640000300a00 */
[----:B------:R0:W-:Y:S02]  /*11260*/  STS.U16 [R0+0xb200], R14 ;  /* 0x00b2000e00007388 */ /* 0x0001e40000000400 */
[----:B------:R-:W-:Y:S01]  /*11270*/  STS.U16 [R0+0xba00], R13 ;  /* 0x00ba000d00007388 */ /* 0x000fe20000000400 */
[----:B--2---:R-:W2:Y:S01]  /*11280*/  LDL.LU.64 R20, [R1+0x890] ;  /* 0x0008900001147983 */ /* 0x004ea20000300a00 */
[----:B---3--:R-:W3:Y:S03]  /*11290*/  LDL.LU.64 R18, [R1+0x8b0] ;  /* 0x0008b00001127983 */ /* 0x008ee60000300a00 */
[----:B------:R1:W-:Y:S04]  /*112a0*/  STS.U16 [R0+0xc200], R12 ;  /* 0x00c2000c00007388 */ /* 0x0003e80000000400 */
[----:B----4-:R-:W4:Y:S01]  /*112b0*/  LDL.LU.64 R16, [R1+0x8c8] ;  /* 0x0008c80001107983 */ /* 0x010f220000300a00 */
[----:B------:R-:W-:Y:S02]  /*112c0*/  STS.U16 [R0+0xca00], R11 ;  /* 0x00ca000b00007388 */ /* 0x000fe40000000400 */
[----:B------:R1:W-:Y:S01]  /*112d0*/  STS.U16 [R0+0xd200], R10 ;  /* 0x00d2000a00007388 */ /* 0x0003e20000000400 */
[----:B0-----:R-:W2:Y:S04]  /*112e0*/  LDL.LU.64 R14, [R1+0x8e8] ;  /* 0x0008e800010e7983 */ /* 0x001ea80000300a00 */
[----:B-1----:R-:W2:Y:S01]  /*112f0*/  LDL.LU.64 R12, [R1+0x900] ;  /* 0x00090000010c7983 */ /* 0x002ea20000300a00 */
[----:B------:R-:W2:Y:S03]  /*11300*/  LDL.LU.64 R10, [R1+0xb00] ;  /* 0x000b0000010a7983 */ /* 0x000ea60000300a00 */
[----:B------:R-:W0:Y:S01]  /*11310*/  S2R R27, SR_TID.X ;  /* 0x00000000001b7919 */ /* 0x000e220000002100 */
[----:B------:R1:W-:Y:S02]  /*11320*/  STS.U16 [R0+0xda00], R9 ;  /* 0x00da000900007388 */ /* 0x0003e40000000400 */
[----:B------:R1:W-:Y:S02]  /*11330*/  STS.U16 [R0+0xe200], R8 ;  /* 0x00e2000800007388 */ /* 0x0003e40000000400 */
[----:B------:R1:W-:Y:S01]  /*11340*/  STS.U16 [R0+0xea00], R7 ;  /* 0x00ea000700007388 */ /* 0x0003e20000000400 */
[----:B------:R1:W-:Y:S01]  /*11350*/  STS.U16 [R0+0xf200], R6 ;  /* 0x00f2000600007388 */ /* 0x0003e20000000400 */
[----:B------:R1:W-:Y:S03]  /*11360*/  STS.U16 [R0+0xfa00], R3 ;  /* 0x00fa000300007388 */ /* 0x0003e60000000400 */
[----:B-1----:R-:W3:Y:S01]  /*11370*/  LDL.LU R9, [R1+0x66c] ;  /* 0x00066c0001097983 */ /* 0x002ee20000300800 */
[----:B------:R-:W3:Y:S02]  /*11380*/  LDL.LU R8, [R1+0x88c] ;  /* 0x00088c0001087983 */ /* 0x000ee40000300800 */
[----:B------:R-:W3:Y:S02]  /*11390*/  LDL.LU R7, [R1+0xa0c] ;  /* 0x000a0c0001077983 */ /* 0x000ee40000300800 */
[----:B------:R-:W3:Y:S01]  /*113a0*/  LDL.LU R6, [R1+0x8f8] ;  /* 0x0008f80001067983 */ /* 0x000ee20000300800 */
[----:B------:R-:W3:Y:S01]  /*113b0*/  LDL.LU R0, [R1+0x1a8c] ;  /* 0x001a8c0001007983 */ /* 0x000ee20000300800 */
[----:B------:R-:W3:Y:S01]  /*113c0*/  LDL.LU R3, [R1+0x884] ;  /* 0x0008840001037983 */ /* 0x000ee20000300800 */
[----:B0-----:R-:W-:-:S04]  /*113d0*/  LOP3.LUT R27, R27, 0x7f, RZ, 0xc0, !PT ;  /* 0x0000007f1b1b7812 */ /* 0x001fc800078ec0ff */
[----:B------:R-:W-:-:S04]  /*113e0*/  SHF.L.U32 R27, R27, 0x1, RZ ;  /* 0x000000011b1b7819 */ /* 0x000fc800000006ff */
[----:B------:R-:W-:-:S05]  /*113f0*/  LOP3.LUT R26, R27, 0x30, RZ, 0x3c, !PT ;  /* 0x000000301b1a7812 */ /* 0x000fca00078e3cff */
[----:B------:R0:W-:Y:S04]  /*11400*/  STS.U16 [R26+0x300], R2 ;  /* 0x000300021a007388 */ /* 0x0001e80000000400 */
[----:B0-----:R-:W4:Y:S01]  /*11410*/  LDL.LU R2, [R1+0x1a88] ;  /* 0x001a880001027983 */ /* 0x001f220000300800 */
[----:B------:R2:W-:Y:S03]  /*11420*/  STL [R1+0x1814], R27 ;  /* 0x0018141b01007387 */ /* 0x0005e60000100800 */
[----:B--2---:R0:W2:Y:S04]  /*11430*/  LDG.E.U16 R27, [R10.64] ;  /* 0x000000060a1b7981 */ /* 0x0040a8000c1e1500 */
[----:B0-----:R-:W2:Y:S04]  /*11440*/  LDG.E.U16 R11, [R12.64] ;  /* 0x000000060c0b7981 */ /* 0x001ea8000c1e1500 */
[----:B------:R-:W2:Y:S04]  /*11450*/  LDG.E.U16 R10, [R14.64] ;  /* 0x000000060e0a7981 */ /* 0x000ea8000c1e1500 */
[----:B---3--:R5:W-:Y:S01]  /*11460*/  STS.U16 [R26+0xb00], R3 ;  /* 0x000b00031a007388 */ /* 0x008be20000000400 */
[----:B------:R0:W-:Y:S03]  /*11470*/  STS.U16 [R26+0x1300], R6 ;  /* 0x001300061a007388 */ /* 0x0001e60000000400 */
[----:B-----5:R-:W3:Y:S04]  /*11480*/  LDG.E.U16 R3, [R24.64] ;  /* 0x0000000618037981 */ /* 0x020ee8000c1e1500 */
[----:B0-----:R-:W5:Y:S04]  /*11490*/  LDG.E.U16 R6, [R22.64] ;  /* 0x0000000616067981 */ /* 0x001f68000c1e1500 */
[----:B----4-:R0:W-:Y:S01]  /*114a0*/  STS.U16 [R26+0x1b00], R2 ;  /* 0x001b00021a007388 */ /* 0x0101e20000000400 */
[----:B------:R-:W-:Y:S02]  /*114b0*/  STS.U16 [R26+0x2300], R7 ;  /* 0x002300071a007388 */ /* 0x000fe40000000400 */
[----:B------:R-:W-:Y:S02]  /*114c0*/  STS.U16 [R26+0x2b00], R8 ;  /* 0x002b00081a007388 */ /* 0x000fe40000000400 */
[----:B------:R1:W-:Y:S01]  /*114d0*/  STS.U16 [R26+0x3300], R9 ;  /* 0x003300091a007388 */ /* 0x0003e20000000400 */
[----:B------:R4:W-:Y:S04]  /*114e0*/  STS.U16 [R26+0x3b00], R0 ;  /* 0x003b00001a007388 */ /* 0x0009e80000000400 */
[----:B0-----:R-:W3:Y:S04]  /*114f0*/  LDG.E.U16 R2, [R28.64] ;  /* 0x000000061c027981 */ /* 0x001ee8000c1e1500 */
[----:B-1----:R-:W3:Y:S04]  /*11500*/  LDG.E.U16 R9, [R16.64] ;  /* 0x0000000610097981 */ /* 0x002ee8000c1e1500 */
[----:B------:R-:W3:Y:S04]  /*11510*/  LDG.E.U16 R8, [R18.64] ;  /* 0x0000000612087981 */ /* 0x000ee8000c1e1500 */
[----:B------:R-:W3:Y:S04]  /*11520*/  LDG.E.U16 R7, [R20.64] ;  /* 0x0000000614077981 */ /* 0x000ee8000c1e1500 */
[----:B----4-:R-:W4:Y:S04]  /*11530*/  LDG.E.U16 R0, [R4.64] ;  /* 0x0000000604007981 */ /* 0x010f28000c1e1500 */
[----:B--2---:R0:W-:Y:S04]  /*11540*/  STL [R1+0x340], R27 ;  /* 0x0003401b01007387 */ /* 0x0041e80000100800 */
        /* <DEDUP_REMOVED lines=21> */
[----:B--2---:R0:W-:Y:S01]  /*116a0*/  STL.64 [R1+0x1a50], R26 ;  /* 0x001a501a01007387 */ /* 0x0041e20000100a00 */
[----:B------:R-:W-:Y:S03]  /*116b0*/  STL [R1+0x33c], R11 ;  /* 0x00033c0b01007387 */ /* 0x000fe60000100800 */
[----:B0-----:R-:W2:Y:S01]  /*116c0*/  LDL.LU.64 R26, [R1+0x750] ;  /* 0x00075000011a7983 */ /* 0x001ea20000300a00 */
[----:B------:R-:W-:Y:S03]  /*116d0*/  STL [R1+0x338], R10 ;  /* 0x0003380a01007387 */ /* 0x000fe60000100800 */
[----:B--2---:R0:W-:Y:S01]  /*116e0*/  STL.64 [R1+0x1a58], R26 ;  /* 0x001a581a01007387 */ /* 0x0041e20000100a00 */
[----:B---3--:R-:W-:Y:S03]  /*116f0*/  STL [R1+0x32c], R9 ;  /* 0x00032c0901007387 */ /* 0x008fe60000100800 */
[----:B0-----:R-:W2:Y:S01]  /*11700*/  LDL.LU.64 R26, [R1+0x770] ;  /* 0x00077000011a7983 */ /* 0x001ea20000300a00 */
[----:B------:R-:W-:Y:S03]  /*11710*/  STL [R1+0x328], R8 ;  /* 0x0003280801007387 */ /* 0x000fe60000100800 */
[----:B--2---:R0:W-:Y:S01]  /*11720*/  STL.64 [R1+0x1a60], R26 ;  /* 0x001a601a01007387 */ /* 0x0041e20000100a00 */
[----:B------:R-:W-:Y:S03]  /*11730*/  STL [R1+0x324], R7 ;  /* 0x0003240701007387 */ /* 0x000fe60000100800 */
[----:B0-----:R-:W2:Y:S01]  /*11740*/  LDL.LU.64 R26, [R1+0x790] ;  /* 0x00079000011a7983 */ /* 0x001ea20000300a00 */
[----:B-----5:R-:W-:Y:S03]  /*11750*/  STL [R1+0x320], R6 ;  /* 0x0003200601007387 */ /* 0x020fe60000100800 */
[----:B--2---:R0:W-:Y:S01]  /*11760*/  STL.64 [R1+0x1a68], R26 ;  /* 0x001a681a01007387 */ /* 0x0041e20000100a00 */
[----:B------:R-:W-:Y:S03]  /*11770*/  STL [R1+0x31c], R3 ;  /* 0x00031c0301007387 */ /* 0x000fe60000100800 */
[----:B0-----:R-:W2:Y:S01]  /*11780*/  LDL.LU.64 R26, [R1+0x7b0] ;  /* 0x0007b000011a7983 */ /* 0x001ea20000300a00 */
[----:B------:R-:W-:Y:S03]  /*11790*/  STL [R1+0x318], R2 ;  /* 0x0003180201007387 */ /* 0x000fe60000100800 */
[----:B--2---:R0:W-:Y:S01]  /*117a0*/  STL.64 [R1+0x1a70], R26 ;  /* 0x001a701a01007387 */ /* 0x0041e20000100a00 */
[----:B----4-:R-:W-:Y:S03]  /*117b0*/  STL [R1+0x30c], R0 ;  /* 0x00030c0001007387 */ /* 0x010fe60000100800 */
[----:B0-----:R-:W2:Y:S04]  /*117c0*/  LDL.LU.64 R26, [R1+0x7d0] ;  /* 0x0007d000011a7983 */ /* 0x001ea80000300a00 */
[----:B--2---:R0:W-:Y:S04]  /*117d0*/  STL.64 [R1+0x1a78], R26 ;  /* 0x001a781a01007387 */ /* 0x0041e80000100a00 */
[----:B0-----:R-:W2:Y:S04]  /*117e0*/  LDL.LU.64 R26, [R1+0x7e8] ;  /* 0x0007e800011a7983 */ /* 0x001ea80000300a00 */
[----:B--2---:R0:W-:Y:S04]  /*117f0*/  STL.64 [R1+0x1a80], R26 ;  /* 0x001a801a01007387 */ /* 0x0041e80000100a00 */
[----:B0-----:R-:W2:Y:S01]  /*11800*/  LDL.LU.64 R26, [R1+0x808] ;  /* 0x00080800011a7983 */ /* 0x001ea20000300a00 */
[----:B------:R-:W3:Y:S02]  /*11810*/  LDL.LU.64 R2, [R1+0x670] ;  /* 0x0006700001027983 */ /* 0x000ee40000300a00 */
[----:B------:R-:W4:Y:S02]  /*11820*/  LDL.LU.64 R6, [R1+0x660] ;  /* 0x0006600001067983 */ /* 0x000f240000300a00 */
[----:B------:R-:W5:Y:S01]  /*11830*/  LDL.LU.64 R8, [R1+0x640] ;  /* 0x0006400001087983 */ /* 0x000f620000300a00 */
[----:B------:R-:W4:Y:S01]  /*11840*/  LDL.LU.64 R10, [R1+0x638] ;  /* 0x00063800010a7983 */ /* 0x000f220000300a00 */
[----:B------:R-:W4:Y:S02]  /*11850*/  LDL.LU.64 R12, [R1+0x620] ;  /* 0x00062000010c7983 */ /* 0x000f240000300a00 */
[----:B------:R-:W4:Y:S02]  /*11860*/  LDL.LU.64 R14, [R1+0x608] ;  /* 0x00060800010e7983 */ /* 0x000f240000300a00 */
[----:B------:R-:W4:Y:S01]  /*11870*/  LDL.LU.64 R16, [R1+0x600] ;  /* 0x0006000001107983 */ /* 0x000f220000300a00 */
[----:B------:R-:W4:Y:S01]  /*11880*/  LDL.LU.64 R18, [R1+0x5e8] ;  /* 0x0005e80001127983 */ /* 0x000f220000300a00 */
[----:B------:R-:W4:Y:S02]  /*11890*/  LDL.LU.64 R20, [R1+0x5d0] ;  /* 0x0005d00001147983 */ /* 0x000f240000300a00 */
[----:B------:R-:W4:Y:S02]  /*118a0*/  LDL.LU.64 R22, [R1+0x5c8] ;  /* 0x0005c80001167983 */ /* 0x000f240000300a00 */
[----:B------:R-:W4:Y:S01]  /*118b0*/  LDL.LU.64 R24, [R1+0x5b0] ;  /* 0x0005b00001187983 */ /* 0x000f220000300a00 */
[----:B------:R-:W5:Y:S01]  /*118c0*/  LDL.LU.64 R28, [R1+0x598] ;  /* 0x00059800011c7983 */ /* 0x000f620000300a00 */
[----:B------:R-:W5:Y:S03]  /*118d0*/  LDL.LU.64 R4, [R1+0x590] ;  /* 0x0005900001047983 */ /* 0x000f660000300a00 */
[----:B--2---:R0:W2:Y:S04]  /*118e0*/  LDG.E.U16 R0, [R26.64] ;  /* 0x000000061a007981 */ /* 0x0040a8000c1e1500 */
[----:B---3--:R4:W3:Y:S04]  /*118f0*/  LDG.E.U16 R2, [R2.64] ;  /* 0x0000000602027981 */ /* 0x0088e8000c1e1500 */
[----:B0-----:R-:W3:Y:S04]  /*11900*/  LDL.LU.64 R26, [R1+0x1a80] ;  /* 0x001a8000011a7983 */ /* 0x001ee80000300a00 */
[----:B----4-:R-:W4:Y:S04]  /*11910*/  LDG.E.U16 R3, [R24.64] ;  /* 0x0000000618037981 */ /* 0x010f28000c1e1500 */
[----:B--2---:R3:W-:Y:S04]  /*11920*/  STL [R1+0x308], R0 ;  /* 0x0003080001007387 */ /* 0x0047e80000100800 */
[----:B---3--:R0:W2:Y:S04]  /*11930*/  LDG.E.U16 R0, [R26.64] ;  /* 0x000000061a007981 */ /* 0x0080a8000c1e1500 */
[----:B0-----:R-:W3:Y:S04]  /*11940*/  LDL.LU.64 R26, [R1+0x1a78] ;  /* 0x001a7800011a7983 */ /* 0x001ee80000300a00 */
        /* <DEDUP_REMOVED lines=45> */
[----:B---3--:R5:W3:Y:S04]  /*11c20*/  LDG.E.U16 R27, [R26.64] ;  /* 0x000000061a1b7981 */ /* 0x008ae8000c1e1500 */
[----:B--2---:R0:W-:Y:S04]  /*11c30*/  STL [R1+0x2b8], R0 ;  /* 0x0002b80001007387 */ /* 0x0041e80000100800 */
[----:B-----5:R1:W2:Y:S04]  /*11c40*/  LDG.E.U16 R26, [R8.64] ;  /* 0x00000006081a7981 */ /* 0x0202a8000c1e1500 */
[----:B0-----:R0:W5:Y:S04]  /*11c50*/  LDG.E.U16 R0, [R6.64] ;  /* 0x0000000606007981 */ /* 0x001168000c1e1500 */
[----:B-1----:R-:W2:Y:S04]  /*11c60*/  LDG.E.U16 R9, [R16.64] ;  /* 0x0000000610097981 */ /* 0x002ea8000c1e1500 */
[----:B------:R-:W2:Y:S04]  /*11c70*/  LDG.E.U16 R8, [R18.64] ;  /* 0x0000000612087981 */ /* 0x000ea8000c1e1500 */
[----:B0-----:R-:W2:Y:S04]  /*11c80*/  LDG.E.U16 R7, [R20.64] ;  /* 0x0000000614077981 */ /* 0x001ea8000c1e1500 */
[----:B------:R-:W2:Y:S04]  /*11c90*/  LDG.E.U16 R6, [R22.64] ;  /* 0x0000000616067981 */ /* 0x000ea8000c1e1500 */
[----:B---3--:R0:W-:Y:S04]  /*11ca0*/  STL [R1+0x2ac], R27 ;  /* 0x0002ac1b01007387 */ /* 0x0081e80000100800 */
[----:B0-----:R0:W3:Y:S01]  /*11cb0*/  LDG.E.U16 R27, [R10.64] ;  /* 0x000000060a1b7981 */ /* 0x0010e2000c1e1500 */
[----:B------:R1:W-:Y:S02]  /*11cc0*/  STL [R1+0x2a8], R2 ;  /* 0x0002a80201007387 */ /* 0x0003e40000100800 */
[----:B-----5:R5:W-:Y:S01]  /*11cd0*/  STL [R1+0x2a4], R0 ;  /* 0x0002a40001007387 */ /* 0x020be20000100800 */
[----:B0-----:R-:W4:Y:S04]  /*11ce0*/  LDG.E.U16 R11, [R12.64] ;  /* 0x000000060c0b7981 */ /* 0x001f28000c1e1500 */
[----:B------:R-:W4:Y:S04]  /*11cf0*/  LDG.E.U16 R10, [R14.64] ;  /* 0x000000060e0a7981 */ /* 0x000f28000c1e1500 */
[----:B-1----:R-:W4:Y:S04]  /*11d00*/  LDG.E.U16 R2, [R28.64] ;  /* 0x000000061c027981 */ /* 0x002f28000c1e1500 */
[----:B-----5:R-:W5:Y:S04]  /*11d10*/  LDG.E.U16 R0, [R4.64] ;  /* 0x0000000604007981 */ /* 0x020f68000c1e1500 */
[----:B---3--:R-:W-:Y:S01]  /*11d20*/  STL [R1+0x29c], R27 ;  /* 0x00029c1b01007387 */ /* 0x008fe20000100800 */
[----:B--2---:R0:W-:Y:S03]  /*11d30*/  STL [R1+0x2a0], R26 ;  /* 0x0002a01a01007387 */ /* 0x0041e60000100800 */
        /* <DEDUP_REMOVED lines=22> */
[----:B----4-:R-:W-:Y:S03]  /*11ea0*/  STL [R1+0x298], R11 ;  /* 0x0002980b01007387 */ /* 0x010fe60000100800 */
[----:B0-----:R-:W2:Y:S01]  /*11eb0*/  LDL.LU.64 R26, [R1+0x508] ;  /* 0x00050800011a7983 */ /* 0x001ea20000300a00 */
[----:B------:R-:W-:Y:S03]  /*11ec0*/  STL [R1+0x28c], R10 ;  /* 0x00028c0a01007387 */ /* 0x000fe60000100800 */
[----:B--2---:R0:W-:Y:S01]  /*11ed0*/  STL.64 [R1+0x19d0], R26 ;  /* 0x0019d01a01007387 */ /* 0x0041e20000100a00 */
[----:B------:R-:W-:Y:S03]  /*11ee0*/  STL [R1+0x288], R9 ;  /* 0x0002880901007387 */ /* 0x000fe60000100800 */
        /* <DEDUP_REMOVED lines=11> */
[----:B-----5:R-:W-:Y:S03]  /*11fa0*/  STL [R1+0x268], R0 ;  /* 0x0002680001007387 */ /* 0x020fe60000100800 */
        /* <DEDUP_REMOVED lines=21> */
[----:B----4-:R0:W4:Y:S04]  /*12100*/  LDG.E.U16 R3, [R22.64] ;  /* 0x0000000616037981 */ /* 0x010128000c1e1500 */
        /* <DEDUP_REMOVED lines=48> */
[----:B---3--:R5:W3:Y:S04]  /*12410*/  LDG.E.U16 R27, [R26.64] ;  /* 0x000000061a1b7981 */ /* 0x008ae8000c1e1500 */
[----:B--2---:R1:W-:Y:S04]  /*12420*/  STL [R1+0x224], R0 ;  /* 0x0002240001007387 */ /* 0x0043e80000100800 */
[----:B-----5:R2:W5:Y:S04]  /*12430*/  LDG.E.U16 R26, [R8.64] ;  /* 0x00000006081a7981 */ /* 0x020568000c1e1500 */
[----:B-1----:R1:W4:Y:S04]  /*12440*/  LDG.E.U16 R0, [R6.64] ;  /* 0x0000000606007981 */ /* 0x002328000c1e1500 */
[----:B--2---:R2:W2:Y:S04]  /*12450*/  LDG.E.U16 R9, [R16.64] ;  /* 0x0000000610097981 */ /* 0x0044a8000c1e1500 */
[----:B------:R0:W2:Y:S04]  /*12460*/  LDG.E.U16 R8, [R18.64] ;  /* 0x0000000612087981 */ /* 0x0000a8000c1e1500 */
[----:B-1----:R1:W2:Y:S04]  /*12470*/  LDG.E.U16 R7, [R20.64] ;  /* 0x0000000614077981 */ /* 0x0022a8000c1e1500 */
[----:B------:R-:W2:Y:S04]  /*12480*/  LDG.E.U16 R6, [R28.64] ;  /* 0x000000061c067981 */ /* 0x000ea8000c1e1500 */
[----:B---3--:R3:W-:Y:S04]  /*12490*/  STL [R1+0x220], R27 ;  /* 0x0002201b01007387 */ /* 0x0087e80000100800 */
[----:B---3--:R3:W5:Y:S01]  /*124a0*/  LDG.E.U16 R27, [R10.64] ;  /* 0x000000060a1b7981 */ /* 0x008762000c1e1500 */
[----:B------:R-:W-:Y:S02]  /*124b0*/  STL [R1+0x21c], R2 ;  /* 0x00021c0201007387 */ /* 0x000fe40000100800 */
[----:B----4-:R4:W-:Y:S01]  /*124c0*/  STL [R1+0x218], R0 ;  /* 0x0002180001007387 */ /* 0x0109e20000100800 */
[----:B---3--:R3:W5:Y:S04]  /*124d0*/  LDG.E.U16 R10, [R14.64] ;  /* 0x000000060e0a7981 */ /* 0x008768000c1e1500 */
[----:B----4-:R4:W5:Y:S04]  /*124e0*/  LDG.E.U16 R0, [R4.64] ;  /* 0x0000000604007981 */ /* 0x010968000c1e1500 */
[----:B------:R0:W5:Y:S04]  /*124f0*/  LDG.E.U16 R2, [R24.64] ;  /* 0x0000000618027981 */ /* 0x000168000c1e1500 */
[----:B------:R-:W5:Y:S04]  /*12500*/  LDG.E.U16 R11, [R12.64] ;  /* 0x000000060c0b7981 */ /* 0x000f68000c1e1500 */
[----:B---3--:R-:W3:Y:S01]  /*12510*/  LDL.LU.64 R14, [R1+0x350] ;  /* 0x00035000010e7983 */ /* 0x008ee20000300a00 */
[----:B--2---:R-:W2:Y:S02]  /*12520*/  LDL.LU.64 R16, [R1+0x330] ;  /* 0x0003300001107983 */ /* 0x004ea40000300a00 */
[----:B0-----:R-:W2:Y:S02]  /*12530*/  LDL.LU.64 R18, [R1+0x310] ;  /* 0x0003100001127983 */ /* 0x001ea40000300a00 */
[----:B----4-:R-:W4:Y:S01]  /*12540*/  LDL.LU.64 R4, [R1+0x2f0] ;  /* 0x0002f00001047983 */ /* 0x010f220000300a00 */
[----:B-1----:R-:W2:Y:S01]  /*12550*/  LDL.LU.64 R20, [R1+0x2d0] ;  /* 0x0002d00001147983 */ /* 0x002ea20000300a00 */
[----:B------:R-:W2:Y:S02]  /*12560*/  LDL.LU.64 R22, [R1+0x2b0] ;  /* 0x0002b00001167983 */ /* 0x000ea40000300a00 */
[----:B------:R-:W2:Y:S01]  /*12570*/  LDL.LU.64 R24, [R1+0x290] ;  /* 0x0002900001187983 */ /* 0x000ea20000300a00 */
[----:B-----5:R-:W-:Y:S01]  /*12580*/  STL [R1+0x210], R27 ;  /* 0x0002101b01007387 */ /* 0x020fe20000100800 */
[----:B------:R0:W-:Y:S03]  /*12590*/  STL [R1+0x214], R26 ;  /* 0x0002141a01007387 */ /* 0x0001e60000100800 */
        /* <DEDUP_REMOVED lines=14> */
[----:B0-----:R-:W5:Y:S01]  /*12680*/  LDL.LU.64 R26, [R1+0xb30] ;  /* 0x000b3000011a7983 */ /* 0x001f620000300a00 */
[----:B------:R-:W-:Y:S03]  /*12690*/  STL [R1+0x20c], R11 ;  /* 0x00020c0b01007387 */ /* 0x000fe60000100800 */
[----:B-----5:R0:W-:Y:S01]  /*126a0*/  STL.64 [R1+0x1960], R26 ;  /* 0x0019601a01007387 */ /* 0x0201e20000100a00 */
[----:B------:R-:W-:Y:S03]  /*126b0*/  STL [R1+0x208], R10 ;  /* 0x0002080a01007387 */ /* 0x000fe60000100800 */
        /* <DEDUP_REMOVED lines=9> */
[----:B------:R0:W-:Y:S03]  /*12750*/  STL [R1+0x1f4], R2 ;  /* 0x0001f40201007387 */ /* 0x0001e60000100800 */
[----:B0-----:R-:W2:Y:S01]  /*12760*/  LDL.LU.64 R2, [R1+0xb70] ;  /* 0x000b700001027983 */ /* 0x001ea20000300a00 */
[----:B------:R0:W-:Y:S03]  /*12770*/  STL [R1+0x1f0], R6 ;  /* 0x0001f00601007387 */ /* 0x0001e60000100800 */
[----:B0-----:R-:W4:Y:S01]  /*12780*/  LDL.LU.64 R6, [R1+0xb78] ;  /* 0x000b780001067983 */ /* 0x001f220000300a00 */
[----:B------:R3:W-:Y:S02]  /*12790*/  STL [R1+0x1ec], R0 ;  /* 0x0001ec0001007387 */ /* 0x0007e40000100800 */
[----:B------:R-:W4:Y:S02]  /*127a0*/  LDL.LU.64 R8, [R1+0xb80] ;  /* 0x000b800001087983 */ /* 0x000f240000300a00 */
[----:B------:R-:W4:Y:S01]  /*127b0*/  LDL.LU.64 R10, [R1+0xb88] ;  /* 0x000b8800010a7983 */ /* 0x000f220000300a00 */
[----:B------:R-:W4:Y:S01]  /*127c0*/  LDL.LU.64 R12, [R1+0xb90] ;  /* 0x000b9000010c7983 */ /* 0x000f220000300a00 */
[----:B------:R-:W4:Y:S03]  /*127d0*/  LDL.LU.64 R28, [R1+0xb98] ;  /* 0x000b9800011c7983 */ /* 0x000f260000300a00 */
[----:B---3--:R0:W3:Y:S04]  /*127e0*/  LDG.E.U16 R0, [R14.64] ;  /* 0x000000060e007981 */ /* 0x0080e8000c1e1500 */
[----:B0-----:R-:W5:Y:S04]  /*127f0*/  LDL.LU.64 R14, [R1+0xba0] ;  /* 0x000ba000010e7983 */ /* 0x001f680000300a00 */
[----:B--2---:R0:W2:Y:S04]  /*12800*/  LDG.E.U16 R3, [R2.64] ;  /* 0x0000000602037981 */ /* 0x0040a8000c1e1500 */
[----:B----4-:R-:W4:Y:S04]  /*12810*/  LDG.E.U16 R28, [R28.64] ;  /* 0x000000061c1c7981 */ /* 0x010f28000c1e1500 */
[----:B---3--:R1:W-:Y:S04]  /*12820*/  STL [R1+0x1e8], R0 ;  /* 0x0001e80001007387 */ /* 0x0083e80000100800 */
[----:B-1----:R1:W3:Y:S04]  /*12830*/  LDG.E.U16 R0, [R16.64] ;  /* 0x0000000610007981 */ /* 0x0022e8000c1e1500 */
[----:B-1----:R-:W0:Y:S04]  /*12840*/  LDL.LU.64 R16, [R1+0xba8] ;  /* 0x000ba80001107983 */ /* 0x002e280000300a00 */
[----:B---3--:R1:W-:Y:S04]  /*12850*/  STL [R1+0x1e4], R0 ;  /* 0x0001e40001007387 */ /* 0x0083e80000100800 */
[----:B-1----:R1:W3:Y:S04]  /*12860*/  LDG.E.U16 R0, [R18.64] ;  /* 0x0000000612007981 */ /* 0x0022e8000c1e1500 */
[----:B0-----:R-:W2:Y:S04]  /*12870*/  LDG.E.U16 R2, [R16.64] ;  /* 0x0000000610027981 */ /* 0x001ea8000c1e1500 */
[----:B-1----:R-:W2:Y:S04]  /*12880*/  LDL.LU.64 R18, [R1+0xbb0] ;  /* 0x000bb00001127983 */ /* 0x002ea80000300a00 */
[----:B---3--:R0:W-:Y:S04]  /*12890*/  STL [R1+0x1e0], R0 ;  /* 0x0001e00001007387 */ /* 0x0081e80000100800 */
[----:B0-----:R0:W3:Y:S04]  /*128a0*/  LDG.E.U16 R0, [R4.64] ;  /* 0x0000000604007981 */ /* 0x0010e8000c1e1500 */
[----:B0-----:R-:W2:Y:S04]  /*128b0*/  LDL.LU.64 R4, [R1+0xbb8] ;  /* 0x000bb80001047983 */ /* 0x001ea80000300a00 */
[----:B---3--:R0:W-:Y:S04]  /*128c0*/  STL [R1+0x1dc], R0 ;  /* 0x0001dc0001007387 */ /* 0x0081e80000100800 */
[----:B0-----:R0:W3:Y:S04]  /*128d0*/  LDG.E.U16 R0, [R20.64] ;  /* 0x0000000614007981 */ /* 0x0010e8000c1e1500 */
[----:B--2---:R1:W2:Y:S04]  /*128e0*/  LDG.E.U16 R4, [R4.64] ;  /* 0x0000000604047981 */ /* 0x0042a8000c1e1500 */
[----:B0-----:R-:W1:Y:S04]  /*128f0*/  LDL.LU.64 R20, [R1+0xbc0] ;  /* 0x000bc00001147983 */ /* 0x001e680000300a00 */
[----:B---3--:R0:W-:Y:S04]  /*12900*/  STL [R1+0x1d8], R0 ;  /* 0x0001d80001007387 */ /* 0x0081e80000100800 */
[----:B0-----:R0:W3:Y:S04]  /*12910*/  LDG.E.U16 R0, [R22.64] ;  /* 0x0000000616007981 */ /* 0x0010e8000c1e1500 */
[----:B-1----:R-:W2:Y:S04]  /*12920*/  LDG.E.U16 R5, [R20.64] ;  /* 0x0000000614057981 */ /* 0x002ea8000c1e1500 */
[----:B0-----:R-:W2:Y:S04]  /*12930*/  LDL.LU.64 R22, [R1+0xbc8] ;  /* 0x000bc80001167983 */ /* 0x001ea80000300a00 */
[----:B---3--:R0:W-:Y:S04]  /*12940*/  STL [R1+0x1d4], R0 ;  /* 0x0001d40001007387 */ /* 0x0081e80000100800 */
[----:B0-----:R0:W3:Y:S04]  /*12950*/  LDG.E.U16 R0, [R24.64] ;  /* 0x0000000618007981 */ /* 0x0010e8000c1e1500 */
[----:B0-----:R-:W2:Y:S04]  /*12960*/  LDL.LU.64 R24, [R1+0xbd0] ;  /* 0x000bd00001187983 */ /* 0x001ea80000300a00 */
[----:B---3--:R5:W-:Y:S04]  /*12970*/  STL [R1+0x1d0], R0 ;  /* 0x0001d00001007387 */ /* 0x008be80000100800 */
[----:B-----5:R0:W3:Y:S04]  /*12980*/  LDG.E.U16 R0, [R26.64] ;  /* 0x000000061a007981 */ /* 0x0200e8000c1e1500 */
[----:B0-----:R-:W5:Y:S04]  /*12990*/  LDL.LU.64 R26, [R1+0x1970] ;  /* 0x00197000011a7983 */ /* 0x001f680000300a00 */
        /* <DEDUP_REMOVED lines=28> */
[----:B-----5:R0:W3:Y:S01]  /*12b60*/  LDG.E.U16 R0, [R26.64] ;  /* 0x000000061a007981 */ /* 0x0200e2000c1e1500 */
[----:B----4-:R-:W-:Y:S03]  /*12b70*/  STL [R1+0x17f4], R28 ;  /* 0x0017f41c01007387 */ /* 0x010fe60000100800 */
[----:B0-----:R2:W4:Y:S04]  /*12b80*/  LDG.E.U16 R27, [R6.64] ;  /* 0x00000006061b7981 */ /* 0x001528000c1e1500 */
[----:B------:R0:W5:Y:S04]  /*12b90*/  LDG.E.U16 R26, [R8.64] ;  /* 0x00000006081a7981 */ /* 0x000168000c1e1500 */
[----:B--2---:R-:W2:Y:S04]  /*12ba0*/  LDG.E.U16 R6, [R22.64] ;  /* 0x0000000616067981 */ /* 0x004ea8000c1e1500 */
[----:B0-----:R-:W2:Y:S04]  /*12bb0*/  LDG.E.U16 R9, [R10.64] ;  /* 0x000000060a097981 */ /* 0x001ea8000c1e1500 */
[----:B------:R-:W2:Y:S04]  /*12bc0*/  LDG.E.U16 R8, [R12.64] ;  /* 0x000000060c087981 */ /* 0x000ea8000c1e1500 */
[----:B---3--:R0:W-:Y:S04]  /*12bd0*/  STL [R1+0x58], R0 ;  /* 0x0000580001007387 */ /* 0x0081e80000100800 */
[----:B0-----:R-:W3:Y:S04]  /*12be0*/  LDG.E.U16 R0, [R14.64] ;  /* 0x000000060e007981 */ /* 0x001ee8000c1e1500 */
[----:B---3--:R0:W-:Y:S01]  /*12bf0*/  STL [R1+0x17f8], R0 ;  /* 0x0017f80001007387 */ /* 0x0081e20000100800 */
[----:B------:R-:W-:Y:S02]  /*12c00*/  STL [R1+0x17fc], R2 ;  /* 0x0017fc0201007387 */ /* 0x000fe40000100800 */
[----:B------:R1:W-:Y:S01]  /*12c10*/  STL [R1+0x48], R3 ;  /* 0x0000480301007387 */ /* 0x0003e20000100800 */
[----:B0-----:R0:W3:Y:S04]  /*12c20*/  LDG.E.U16 R0, [R24.64] ;  /* 0x0000000618007981 */ /* 0x0010e8000c1e1500 */
[----:B-1----:R-:W2:Y:S04]  /*12c30*/  LDG.E.U16 R3, [R18.64] ;  /* 0x0000000612037981 */ /* 0x002ea8000c1e1500 */
[----:B--2---:R-:W-:Y:S01]  /*12c40*/  STL [R1+0x1800], R3 ;  /* 0x0018000301007387 */ /* 0x004fe20000100800 */
[----:B------:R-:W-:Y:S02]  /*12c50*/  STL [R1+0x1804], R4 ;  /* 0x0018040401007387 */ /* 0x000fe40000100800 */
[----:B------:R-:W-:Y:S02]  /*12c60*/  STL [R1+0x1808], R5 ;  /* 0x0018080501007387 */ /* 0x000fe40000100800 */
[----:B------:R-:W-:Y:S01]  /*12c70*/  STL [R1+0x17f0], R6 ;  /* 0x0017f00601007387 */ /* 0x000fe20000100800 */
[----:B------:R-:W2:Y:S01]  /*12c80*/  LDL.LU.64 R16, [R1+0xbd8] ;  /* 0x000bd80001107983 */ /* 0x000ea20000300a00 */
[----:B------:R-:W2:Y:S02]  /*12c90*/  LDL.LU.64 R18, [R1+0xbe0] ;  /* 0x000be00001127983 */ /* 0x000ea40000300a00 */
[----:B------:R-:W2:Y:S02]  /*12ca0*/  LDL.LU.64 R22, [R1+0xbe8] ;  /* 0x000be80001167983 */ /* 0x000ea40000300a00 */
[----:B------:R-:W2:Y:S02]  /*12cb0*/  LDL.LU.64 R20, [R1+0xbf8] ;  /* 0x000bf80001147983 */ /* 0x000ea40000300a00 */
[----:B--2---:R1:W-:Y:S04]  /*12cc0*/  STL.64 [R1+0x1920], R20 ;  /* 0x0019201401007387 */ /* 0x0043e80000100a00 */
[----:B-1----:R-:W2:Y:S01]  /*12cd0*/  LDL.LU.64 R20, [R1+0xbf0] ;  /* 0x000bf00001147983 */ /* 0x002ea20000300a00 */
[----:B0-----:R-:W2:Y:S02]  /*12ce0*/  LDL.LU.64 R24, [R1+0xc00] ;  /* 0x000c000001187983 */ /* 0x001ea40000300a00 */
[----:B------:R-:W2:Y:S02]  /*12cf0*/  LDL.LU.64 R6, [R1+0xc60] ;  /* 0x000c600001067983 */ /* 0x000ea40000300a00 */
[----:B--2---:R0:W-:Y:S04]  /*12d00*/  STL.64 [R1+0x18c8], R6 ;  /* 0x0018c80601007387 */ /* 0x0041e80000100a00 */
[----:B0-----:R-:W2:Y:S04]  /*12d10*/  LDL.LU.64 R6, [R1+0xc58] ;  /* 0x000c580001067983 */ /* 0x001ea80000300a00 */
[----:B--2---:R0:W-:Y:S04]  /*12d20*/  STL.64 [R1+0x18d0], R6 ;  /* 0x0018d00601007387 */ /* 0x0041e80000100a00 */
[----:B0-----:R-:W2:Y:S01]  /*12d30*/  LDL.LU.64 R6, [R1+0xc50] ;  /* 0x000c500001067983 */ /* 0x001ea20000300a00 */
[----:B----4-:R-:W-:Y:S03]  /*12d40*/  STL [R1+0x38], R27 ;  /* 0x0000381b01007387 */ /* 0x010fe60000100800 */
[----:B--2---:R0:W-:Y:S01]  /*12d50*/  STL.64 [R1+0x18d8], R6 ;  /* 0x0018d80601007387 */ /* 0x0041e20000100a00 */
[----:B-----5:R-:W-:Y:S03]  /*12d60*/  STL [R1+0x28], R26 ;  /* 0x0000281a01007387 */ /* 0x020fe60000100800 */
[----:B0-----:R-:W2:Y:S01]  /*12d70*/  LDL.LU.64 R6, [R1+0xc48] ;  /* 0x000c480001067983 */ /* 0x001ea20000300a00 */
[----:B------:R-:W-:Y:S03]  /*12d80*/  STL [R1+0x18], R9 ;  /* 0x0000180901007387 */ /* 0x000fe60000100800 */
[----:B--2---:R0:W-:Y:S01]  /*12d90*/  STL.64 [R1+0x18e0], R6 ;  /* 0x0018e00601007387 */ /* 0x0041e20000100a00 */
[----:B------:R-:W-:Y:S03]  /*12da0*/  STL [R1+0x8], R8 ;  /* 0x0000080801007387 */ /* 0x000fe60000100800 */
        /* <DEDUP_REMOVED lines=14> */
[----:B0-----:R-:W2:Y:S01]  /*12e90*/  LDL.LU.64 R6, [R1+0xc08] ;  /* 0x000c080001067983 */ /* 0x001ea20000300a00 */
[----:B---3--:R0:W-:Y:S02]  /*12ea0*/  STL [R1+0x154], R0 ;  /* 0x0001540001007387 */ /* 0x0081e40000100800 */
[----:B------:R-:W3:Y:S02]  /*12eb0*/  LDL.LU.64 R4, [R1+0xc68] ;  /* 0x000c680001047983 */ /* 0x000ee40000300a00 */
[----:B------:R-:W4:Y:S01]  /*12ec0*/  LDL.LU.64 R2, [R1+0xc70] ;  /* 0x000c700001027983 */ /* 0x000f220000300a00 */
[----:B------:R-:W5:Y:S01]  /*12ed0*/  LDL.LU.64 R28, [R1+0xc78] ;  /* 0x000c7800011c7983 */ /* 0x000f620000300a00 */
[----:B------:R-:W2:Y:S02]  /*12ee0*/  LDL.LU.64 R26, [R1+0xc80] ;  /* 0x000c8000011a7983 */ /* 0x000ea40000300a00 */
[----:B------:R-:W2:Y:S02]  /*12ef0*/  LDL.LU.64 R8, [R1+0xc88] ;  /* 0x000c880001087983 */ /* 0x000ea40000300a00 */
[----:B------:R-:W2:Y:S01]  /*12f00*/  LDL.LU.64 R10, [R1+0xc90] ;  /* 0x000c9000010a7983 */ /* 0x000ea20000300a00 */
[----:B------:R-:W2:Y:S04]  /*12f10*/  LDL.LU.64 R12, [R1+0xc98] ;  /* 0x000c9800010c7983 */ /* 0x000ea80000300a00 */
[----:B0-----:R0:W2:Y:S01]  /*12f20*/  LDG.E.U16 R0, [R16.64] ;  /* 0x0000000610007981 */ /* 0x0010a2000c1e1500 */
[----:B------:R-:W3:Y:S03]  /*12f30*/  LDL.LU.64 R14, [R1+0xca0] ;  /* 0x000ca000010e7983 */ /* 0x000ee60000300a00 */
[----:B0-----:R-:W3:Y:S04]  /*12f40*/  LDL.LU.64 R16, [R1+0xca8] ;  /* 0x000ca80001107983 */ /* 0x001ee80000300a00 */
[----:B----4-:R5:W4:Y:S04]  /*12f50*/  LDG.E.U16 R2, [R2.64] ;  /* 0x0000000602027981 */ /* 0x010b28000c1e1500 */
[----:B--2---:R0:W-:Y:S04]  /*12f60*/  STL [R1+0x150], R0 ;  /* 0x0001500001007387 */ /* 0x0041e80000100800 */
[----:B-----5:R1:W2:Y:S04]  /*12f70*/  LDG.E.U16 R3, [R28.64] ;  /* 0x000000061c037981 */ /* 0x0202a8000c1e1500 */
[----:B0-----:R0:W5:Y:S04]  /*12f80*/  LDG.E.U16 R0, [R18.64] ;  /* 0x0000000612007981 */ /* 0x001168000c1e1500 */
[----:B0-----:R-:W2:Y:S04]  /*12f90*/  LDL.64 R18, [R1+0xcb0] ;  /* 0x000cb00001127983 */ /* 0x001ea80000100a00 */
[----:B-----5:R0:W-:Y:S04]  /*12fa0*/  STL [R1+0x1cc], R0 ;  /* 0x0001cc0001007387 */ /* 0x0201e80000100800 */
[----:B0-----:R0:W5:Y:S04]  /*12fb0*/  LDG.E.U16 R0, [R22.64] ;  /* 0x0000000616007981 */ /* 0x001168000c1e1500 */
[----:B0-----:R-:W2:Y:S04]  /*12fc0*/  LDL.LU.64 R22, [R1+0xcb8] ;  /* 0x000cb80001167983 */ /* 0x001ea80000300a00 */
[----:B-----5:R0:W-:Y:S04]  /*12fd0*/  STL [R1+0x14c], R0 ;  /* 0x00014c0001007387 */ /* 0x0201e80000100800 */
[----:B0-----:R0:W5:Y:S04]  /*12fe0*/  LDG.E.U16 R0, [R20.64] ;  /* 0x0000000614007981 */ /* 0x001168000c1e1500 */
[----:B0-----:R-:W2:Y:S04]  /*12ff0*/  LDL.LU.64 R20, [R1+0x1920] ;  /* 0x0019200001147983 */ /* 0x001ea80000300a00 */
[----:B-----5:R2:W-:Y:S04]  /*13000*/  STL [R1+0x140], R0 ;  /* 0x0001400001007387 */ /* 0x0205e80000100800 */
[----:B--2---:R0:W2:Y:S04]  /*13010*/  LDG.E.U16 R0, [R20.64] ;  /* 0x0000000614007981 */ /* 0x0040a8000c1e1500 */
[----:B0-----:R-:W5:Y:S04]  /*13020*/  LDL.LU.64 R20, [R1+0xcc0] ;  /* 0x000cc00001147983 */ /* 0x001f680000300a00 */
        /* <DEDUP_REMOVED lines=38> */
[----:B0-----:R0:W3:Y:S04]  /*13290*/  LDG.E.U16 R7, [R4.64] ;  /* 0x0000000604077981 */ /* 0x0010e8000c1e1500 */
[----:B------:R-:W4:Y:S04]  /*132a0*/  LDG.E.U16 R6, [R26.64] ;  /* 0x000000061a067981 */ /* 0x000f28000c1e1500 */
[----:B0-----:R0:W4:Y:S04]  /*132b0*/  LDG.E.U16 R5, [R8.64] ;  /* 0x0000000608057981 */ /* 0x001128000c1e1500 */
[----:B------:R1:W4:Y:S04]  /*132c0*/  LDG.E.U16 R4, [R10.64] ;  /* 0x000000060a047981 */ /* 0x000328000c1e1500 */
[----:B0-----:R-:W4:Y:S04]  /*132d0*/  LDG.E.U16 R8, [R16.64] ;  /* 0x0000000610087981 */ /* 0x001f28000c1e1500 */
[----:B------:R-:W4:Y:S04]  /*132e0*/  LDG.E.U16 R9, [R18.64] ;  /* 0x0000000612097981 */ /* 0x000f28000c1e1500 */
[----:B-1----:R0:W4:Y:S04]  /*132f0*/  LDG.E.U16 R10, [R22.64] ;  /* 0x00000006160a7981 */ /* 0x002128000c1e1500 */
[----:B-----5:R-:W5:Y:S04]  /*13300*/  LDG.E.U16 R11, [R20.64] ;  /* 0x00000006140b7981 */ /* 0x020f68000c1e1500 */
[----:B--2---:R1:W-:Y:S04]  /*13310*/  STL [R1+0x74], R0 ;  /* 0x0000740001007387 */ /* 0x0043e80000100800 */
[----:B---3--:R2:W-:Y:S04]  /*13320*/  STL [R1+0x64], R7 ;  /* 0x0000640701007387 */ /* 0x0085e80000100800 */
[----:B-1----:R1:W3:Y:S04]  /*13330*/  LDG.E.U16 R0, [R12.64] ;  /* 0x000000060c007981 */ /* 0x0022e8000c1e1500 */
[----:B--2---:R-:W2:Y:S04]  /*13340*/  LDG.E.U16 R7, [R14.64] ;  /* 0x000000060e077981 */ /* 0x004ea8000c1e1500 */
[----:B-1----:R1:W3:Y:S04]  /*13350*/  LDG.E.U16 R12, [R24.64] ;  /* 0x00000006180c7981 */ /* 0x0022e8000c1e1500 */
[----:B--2---:R-:W-:Y:S01]  /*13360*/  STL [R1+0x17c4], R7 ;  /* 0x0017c40701007387 */ /* 0x004fe20000100800 */
[----:B----4-:R-:W-:Y:S02]  /*13370*/  STL [R1+0x17c8], R8 ;  /* 0x0017c80801007387 */ /* 0x010fe40000100800 */
[----:B------:R-:W-:Y:S02]  /*13380*/  STL [R1+0x17cc], R9 ;  /* 0x0017cc0901007387 */ /* 0x000fe40000100800 */
[----:B0-----:R-:W2:Y:S01]  /*13390*/  LDL.LU.64 R22, [R1+0xcd0] ;  /* 0x000cd00001167983 */ /* 0x001ea20000300a00 */
[----:B------:R-:W-:Y:S01]  /*133a0*/  STL [R1+0x17d0], R10 ;  /* 0x0017d00a01007387 */ /* 0x000fe20000100800 */
[----:B-----5:R-:W-:Y:S02]  /*133b0*/  STL [R1+0x17d4], R11 ;  /* 0x0017d40b01007387 */ /* 0x020fe40000100800 */
[----:B-1----:R-:W4:Y:S02]  /*133c0*/  LDL.LU.64 R24, [R1+0xcd8] ;  /* 0x000cd80001187983 */ /* 0x002f240000300a00 */
[----:B------:R-:W5:Y:S01]  /*133d0*/  LDL.LU.64 R14, [R1+0xce0] ;  /* 0x000ce000010e7983 */ /* 0x000f620000300a00 */
[----:B------:R-:W3:Y:S04]  /*133e0*/  LDL.LU.64 R28, [R1+0xd00] ;  /* 0x000d0000011c7983 */ /* 0x000ee80000300a00 */
[----:B--2---:R0:W2:Y:S04]  /*133f0*/  LDG.E.U16 R13, [R22.64] ;  /* 0x00000006160d7981 */ /* 0x0040a8000c1e1500 */
[----:B---3--:R1:W-:Y:S04]  /*13400*/  STL.64 [R1+0x18b0], R28 ;  /* 0x0018b01c01007387 */ /* 0x0083e80000100a00 */
[----:B-1----:R-:W3:Y:S04]  /*13410*/  LDL.64 R28, [R1+0xcf8] ;  /* 0x000cf800011c7983 */ /* 0x002ee80000100a00 */
[----:B---3--:R1:W-:Y:S04]  /*13420*/  STL.64 [R1+0x18b8], R28 ;  /* 0x0018b81c01007387 */ /* 0x0083e80000100a00 */
[----:B-1----:R-:W3:Y:S04]  /*13430*/  LDL.64 R28, [R1+0xcf0] ;  /* 0x000cf000011c7983 */ /* 0x002ee80000100a00 */
[----:B---3--:R1:W-:Y:S04]  /*13440*/  STL.64 [R1+0x18c0], R28 ;  /* 0x0018c01c01007387 */ /* 0x0083e80000100a00 */
[----:B-1----:R-:W3:Y:S01]  /*13450*/  LDL.LU.64 R28, [R1+0xce8] ;  /* 0x000ce800011c7983 */ /* 0x002ee20000300a00 */
[----:B------:R-:W2:Y:S02]  /*13460*/  LDL.LU.64 R16, [R1+0xd08] ;  /* 0x000d080001107983 */ /* 0x000ea40000300a00 */
[----:B------:R-:W-:Y:S02]  /*13470*/  STL [R1+0x44], R3 ;  /* 0x0000440301007387 */ /* 0x000fe40000100800 */
[----:B------:R1:W-:Y:S02]  /*13480*/  STL [R1+0x54], R2 ;  /* 0x0000540201007387 */ /* 0x0003e40000100800 */
[----:B-1----:R-:W2:Y:S04]  /*13490*/  LDL.LU.64 R2, [R1+0xd48] ;  /* 0x000d480001027983 */ /* 0x002ea80000300a00 */
[----:B--2---:R1:W-:Y:S04]  /*134a0*/  STL.64 [R1+0x1878], R2 ;  /* 0x0018780201007387 */ /* 0x0043e80000100a00 */
[----:B-1----:R-:W2:Y:S04]  /*134b0*/  LDL.LU.64 R2, [R1+0xd40] ;  /* 0x000d400001027983 */ /* 0x002ea80000300a00 */
[----:B--2---:R1:W-:Y:S04]  /*134c0*/  STL.64 [R1+0x1880], R2 ;  /* 0x0018800201007387 */ /* 0x0043e80000100a00 */
[----:B-1----:R-:W2:Y:S01]  /*134d0*/  LDL.LU.64 R2, [R1+0xd38] ;  /* 0x000d380001027983 */ /* 0x002ea20000300a00 */
[----:B------:R-:W-:Y:S03]  /*134e0*/  STL [R1+0x34], R6 ;  /* 0x0000340601007387 */ /* 0x000fe60000100800 */
[----:B--2---:R1:W-:Y:S01]  /*134f0*/  STL.64 [R1+0x1888], R2 ;  /* 0x0018880201007387 */ /* 0x0043e20000100a00 */
[----:B------:R-:W-:Y:S03]  /*13500*/  STL [R1+0x24], R5 ;  /* 0x0000240501007387 */ /* 0x000fe60000100800 */
[----:B-1----:R-:W2:Y:S01]  /*13510*/  LDL.LU.64 R2, [R1+0xd30] ;  /* 0x000d300001027983 */ /* 0x002ea20000300a00 */
[----:B------:R-:W-:Y:S03]  /*13520*/  STL [R1+0x14], R4 ;  /* 0x0000140401007387 */ /* 0x000fe60000100800 */
[----:B--2---:R-:W-:Y:S01]  /*13530*/  STL.64 [R1+0x1890], R2 ;  /* 0x0018900201007387 */ /* 0x004fe20000100a00 */
[----:B------:R4:W-:Y:S03]  /*13540*/  STL [R1+0x4], R0 ;  /* 0x0000040001007387 */ /* 0x0009e60000100800 */
[----:B----4-:R1:W2:Y:S04]  /*13550*/  LDG.E.U16 R0, [R24.64] ;  /* 0x0000000618007981 */ /* 0x0102a8000c1e1500 */
[----:B------:R-:W4:Y:S04]  /*13560*/  LDL.LU.64 R2, [R1+0xd28] ;  /* 0x000d280001027983 */ /* 0x000f280000300a00 */
[----:B----4-:R4:W-:Y:S04]  /*13570*/  STL.64 [R1+0x1898], R2 ;  /* 0x0018980201007387 */ /* 0x0109e80000100a00 */
[----:B----4-:R-:W4:Y:S04]  /*13580*/  LDL.LU.64 R2, [R1+0xd20] ;  /* 0x000d200001027983 */ /* 0x010f280000300a00 */
[----:B----4-:R4:W-:Y:S04]  /*13590*/  STL.64 [R1+0x18a0], R2 ;  /* 0x0018a00201007387 */ /* 0x0109e80000100a00 */
[----:B----4-:R-:W4:Y:S04]  /*135a0*/  LDL.LU.64 R2, [R1+0xd18] ;  /* 0x000d180001027983 */ /* 0x010f280000300a00 */
[----:B----4-:R4:W-:Y:S04]  /*135b0*/  STL.64 [R1+0x18a8], R2 ;  /* 0x0018a80201007387 */ /* 0x0109e80000100a00 */
[----:B----4-:R-:W4:Y:S01]  /*135c0*/  LDL.LU.64 R2, [R1+0xd10] ;  /* 0x000d100001027983 */ /* 0x010f220000300a00 */
[----:B------:R-:W3:Y:S02]  /*135d0*/  LDL.LU.64 R18, [R1+0xd50] ;  /* 0x000d500001127983 */ /* 0x000ee40000300a00 */
[----:B------:R-:W-:Y:S02]  /*135e0*/  STL [R1+0x17d8], R12 ;  /* 0x0017d80c01007387 */ /* 0x000fe40000100800 */
[----:B------:R-:W3:Y:S01]  /*135f0*/  LDL.LU.64 R20, [R1+0xd58] ;  /* 0x000d580001147983 */ /* 0x000ee20000300a00 */
[----:B0-----:R-:W3:Y:S01]  /*13600*/  LDL.LU.64 R22, [R1+0xd60] ;  /* 0x000d600001167983 */ /* 0x001ee20000300a00 */
[----:B------:R0:W-:Y:S03]  /*13610*/  STL [R1+0x17dc], R13 ;  /* 0x0017dc0d01007387 */ /* 0x0001e60000100800 */
[----:B0-----:R-:W3:Y:S01]  /*13620*/  LDL.LU.64 R12, [R1+0xd68] ;  /* 0x000d6800010c7983 */ /* 0x001ee20000300a00 */
[----:B------:R-:W3:Y:S02]  /*13630*/  LDL.LU.64 R10, [R1+0xd70] ;  /* 0x000d7000010a7983 */ /* 0x000ee40000300a00 */
[----:B------:R-:W4:Y:S02]  /*13640*/  LDL.LU.64 R8, [R1+0xd78] ;  /* 0x000d780001087983 */ /* 0x000f240000300a00 */
[----:B------:R-:W4:Y:S01]  /*13650*/  LDL.LU.64 R6, [R1+0xd80] ;  /* 0x000d800001067983 */ /* 0x000f220000300a00 */
[----:B------:R-:W4:Y:S01]  /*13660*/  LDL.LU.64 R4, [R1+0xd88] ;  /* 0x000d880001047983 */ /* 0x000f220000300a00 */
[----:B------:R-:W4:Y:S02]  /*13670*/  LDL.LU.64 R26, [R1+0xd90] ;  /* 0x000d9000011a7983 */ /* 0x000f240000300a00 */
[----:B-1----:R-:W4:Y:S02]  /*13680*/  LDL.LU.64 R24, [R1+0xd98] ;  /* 0x000d980001187983 */ /* 0x002f240000300a00 */
[----:B--2---:R5:W-:Y:S02]  /*13690*/  STL [R1+0x148], R0 ;  /* 0x0001480001007387 */ /* 0x004be40000100800 */
[----:B-----5:R0:W2:Y:S04]  /*136a0*/  LDG.E.U16 R0, [R14.64] ;  /* 0x000000060e007981 */ /* 0x0200a8000c1e1500 */
[----:B0-----:R-:W5:Y:S04]  /*136b0*/  LDL.LU.64 R14, [R1+0xda0] ;  /* 0x000da000010e7983 */ /* 0x001f680000300a00 */
[----:B---3--:R-:W3:Y:S04]  /*136c0*/  LDG.E.U16 R11, [R10.64] ;  /* 0x000000060a0b7981 */ /* 0x008ee8000c1e1500 */
[----:B----4-:R-:W4:Y:S04]  /*136d0*/  LDG.E.U16 R9, [R8.64] ;  /* 0x0000000608097981 */ /* 0x010f28000c1e1500 */
[----:B------:R-:W3:Y:S04]  /*136e0*/  LDG.E.U16 R4, [R4.64] ;  /* 0x0000000604047981 */ /* 0x000ee8000c1e1500 */
[----:B--2---:R0:W-:Y:S04]  /*136f0*/  STL [R1+0x144], R0 ;  /* 0x0001440001007387 */ /* 0x0041e80000100800 */
[----:B0-----:R0:W2:Y:S04]  /*13700*/  LDG.E.U16 R0, [R28.64] ;  /* 0x000000061c007981 */ /* 0x0010a8000c1e1500 */
[----:B-----5:R1:W5:Y:S04]  /*13710*/  LDG.E.U16 R14, [R14.64] ;  /* 0x000000060e0e7981 */ /* 0x020368000c1e1500 */
        /* <DEDUP_REMOVED lines=9> */
[----:B0-----:R-:W1:Y:S04]  /*137b0*/  LDL.LU.64 R28, [R1+0xda8] ;  /* 0x000da800011c7983 */ /* 0x001e680000300a00 */
[----:B--2---:R0:W-:Y:S04]  /*137c0*/  STL [R1+0x124], R0 ;  /* 0x0001240001007387 */ /* 0x0041e80000100800 */
[----:B0-----:R0:W2:Y:S04]  /*137d0*/  LDG.E.U16 R0, [R16.64] ;  /* 0x0000000610007981 */ /* 0x0010a8000c1e1500 */
[----:B-1----:R-:W3:Y:S04]  /*137e0*/  LDG.E.U16 R15, [R28.64] ;  /* 0x000000061c0f7981 */ /* 0x002ee8000c1e1500 */
[----:B0-----:R-:W3:Y:S04]  /*137f0*/  LDL.LU.64 R16, [R1+0xdb0] ;  /* 0x000db00001107983 */ /* 0x001ee80000300a00 */
[----:B--2---:R0:W-:Y:S04]  /*13800*/  STL [R1+0x118], R0 ;  /* 0x0001180001007387 */ /* 0x0041e80000100800 */
[----:B0-----:R0:W2:Y:S04]  /*13810*/  LDG.E.U16 R0, [R2.64] ;  /* 0x0000000602007981 */ /* 0x0010a8000c1e1500 */
[----:B---3--:R1:W3:Y:S04]  /*13820*/  LDG.E.U16 R16, [R16.64] ;  /* 0x0000000610107981 */ /* 0x0082e8000c1e1500 */
        /* <DEDUP_REMOVED lines=29> */
[----:B0-----:R-:W1:Y:S04]  /*13a00*/  LDL.LU.64 R20, [R1+0xdc8] ;  /* 0x000dc80001147983 */ /* 0x001e680000300a00 */
[----:B--2---:R0:W-:Y:S04]  /*13a10*/  STL [R1+0x80], R0 ;  /* 0x0000800001007387 */ /* 0x0041e80000100800 */
[----:B0-----:R0:W2:Y:S04]  /*13a20*/  LDG.E.U16 R0, [R22.64] ;  /* 0x0000000616007981 */ /* 0x0010a8000c1e1500 */
[----:B-1----:R1:W3:Y:S04]  /*13a30*/  LDG.E.U16 R19, [R20.64] ;  /* 0x0000000614137981 */ /* 0x0022e8000c1e1500 */
[----:B0-----:R-:W1:Y:S04]  /*13a40*/  LDL.LU.64 R22, [R1+0xdd0] ;  /* 0x000dd00001167983 */ /* 0x001e680000300a00 */
[----:B--2---:R0:W-:Y:S04]  /*13a50*/  STL [R1+0x70], R0 ;  /* 0x0000700001007387 */ /* 0x0041e80000100800 */
[----:B0-----:R0:W2:Y:S04]  /*13a60*/  LDG.E.U16 R0, [R12.64] ;  /* 0x000000060c007981 */ /* 0x0010a8000c1e1500 */
[----:B-1----:R1:W3:Y:S04]  /*13a70*/  LDG.E.U16 R20, [R22.64] ;  /* 0x0000000616147981 */ /* 0x0022e8000c1e1500 */
[----:B0-----:R0:W3:Y:S04]  /*13a80*/  LDG.E.U16 R12, [R26.64] ;  /* 0x000000061a0c7981 */ /* 0x0010e8000c1e1500 */
[----:B------:R0:W3:Y:S04]  /*13a90*/  LDG.E.U16 R13, [R6.64] ;  /* 0x00000006060d7981 */ /* 0x0000e8000c1e1500 */
[----:B--2---:R2:W-:Y:S04]  /*13aa0*/  STL [R1+0x60], R0 ;  /* 0x0000600001007387 */ /* 0x0045e80000100800 */
[----:B--2---:R2:W3:Y:S04]  /*13ab0*/  LDG.E.U16 R0, [R24.64] ;  /* 0x0000000618007981 */ /* 0x0044e8000c1e1500 */
[----:B--2---:R-:W2:Y:S01]  /*13ac0*/  LDL.LU.64 R24, [R1+0xdd8] ;  /* 0x000dd80001187983 */ /* 0x004ea20000300a00 */
[----:B------:R0:W-:Y:S03]  /*13ad0*/  STL [R1+0x50], R11 ;  /* 0x0000500b01007387 */ /* 0x0001e60000100800 */
[----:B0-----:R-:W2:Y:S01]  /*13ae0*/  LDL.LU.64 R10, [R1+0xde0] ;  /* 0x000de000010a7983 */ /* 0x001ea20000300a00 */
[----:B----4-:R0:W-:Y:S03]  /*13af0*/  STL [R1+0x40], R9 ;  /* 0x0000400901007387 */ /* 0x0101e60000100800 */
[----:B0-----:R-:W4:Y:S01]  /*13b00*/  LDL.LU.64 R8, [R1+0xde8] ;  /* 0x000de80001087983 */ /* 0x001f220000300a00 */
[----:B------:R-:W3:Y:S02]  /*13b10*/  LDL.LU.64 R26, [R1+0xdf0] ;  /* 0x000df000011a7983 */ /* 0x000ee40000300a00 */
[----:B-----5:R-:W-:Y:S02]  /*13b20*/  STL [R1+0x1798], R14 ;  /* 0x0017980e01007387 */ /* 0x020fe40000100800 */
[----:B------:R-:W-:Y:S01]  /*13b30*/  STL [R1+0x179c], R15 ;  /* 0x00179c0f01007387 */ /* 0x000fe20000100800 */
[----:B------:R-:W5:Y:S04]  /*13b40*/  LDL.LU.64 R28, [R1+0xe10] ;  /* 0x000e1000011c7983 */ /* 0x000f680000300a00 */
[----:B--2---:R-:W2:Y:S04]  /*13b50*/  LDG.E.U16 R11, [R10.64] ;  /* 0x000000060a0b7981 */ /* 0x004ea8000c1e1500 */
[----:B----4-:R-:W4:Y:S04]  /*13b60*/  LDG.E.U16 R9, [R8.64] ;  /* 0x0000000608097981 */ /* 0x010f28000c1e1500 */
[----:B-----5:R0:W-:Y:S04]  /*13b70*/  STL.64 [R1+0x1860], R28 ;  /* 0x0018601c01007387 */ /* 0x0201e80000100a00 */
[----:B0-----:R-:W5:Y:S04]  /*13b80*/  LDL.LU.64 R28, [R1+0xe08] ;  /* 0x000e0800011c7983 */ /* 0x001f680000300a00 */
[----:B-----5:R0:W-:Y:S04]  /*13b90*/  STL.64 [R1+0x1868], R28 ;  /* 0x0018681c01007387 */ /* 0x0201e80000100a00 */
[----:B0-----:R-:W5:Y:S04]  /*13ba0*/  LDL.LU.64 R28, [R1+0xe00] ;  /* 0x000e0000011c7983 */ /* 0x001f680000300a00 */
[----:B-----5:R0:W-:Y:S04]  /*13bb0*/  STL.64 [R1+0x1870], R28 ;  /* 0x0018701c01007387 */ /* 0x0201e80000100a00 */
[----:B0-----:R-:W5:Y:S01]  /*13bc0*/  LDL.LU.64 R28, [R1+0xdf8] ;  /* 0x000df800011c7983 */ /* 0x001f620000300a00 */
[----:B------:R-:W-:Y:S02]  /*13bd0*/  STL [R1+0x17a0], R16 ;  /* 0x0017a01001007387 */ /* 0x000fe40000100800 */
[----:B------:R-:W-:Y:S02]  /*13be0*/  STL [R1+0x17a4], R17 ;  /* 0x0017a41101007387 */ /* 0x000fe40000100800 */
[----:B---3--:R-:W-:Y:S01]  /*13bf0*/  STL [R1+0x17a8], R18 ;  /* 0x0017a81201007387 */ /* 0x008fe20000100800 */
[----:B------:R-:W-:Y:S01]  /*13c00*/  STL [R1+0x17ac], R19 ;  /* 0x0017ac1301007387 */ /* 0x000fe20000100800 */
[----:B------:R-:W3:Y:S03]  /*13c10*/  LDL.LU.64 R6, [R1+0xe28] ;  /* 0x000e280001067983 */ /* 0x000ee60000300a00 */
[----:B---3--:R0:W-:Y:S04]  /*13c20*/  STL.64 [R1+0x1858], R6 ;  /* 0x0018580601007387 */ /* 0x0081e80000100a00 */
[----:B0-----:R-:W3:Y:S01]  /*13c30*/  LDL.LU.64 R6, [R1+0xe18] ;  /* 0x000e180001067983 */ /* 0x001ee20000300a00 */
[----:B------:R0:W-:Y:S02]  /*13c40*/  STL [R1+0x30], R13 ;  /* 0x0000300d01007387 */ /* 0x0001e40000100800 */
[----:B-1----:R-:W2:Y:S02]  /*13c50*/  LDL.LU.64 R22, [R1+0xe30] ;  /* 0x000e300001167983 */ /* 0x002ea40000300a00 */
[----:B------:R1:W-:Y:S01]  /*13c60*/  STL [R1+0x20], R4 ;  /* 0x0000200401007387 */ /* 0x0003e20000100800 */
[----:B0-----:R0:W2:Y:S04]  /*13c70*/  LDG.E.U16 R13, [R24.64] ;  /* 0x00000006180d7981 */ /* 0x0010a8000c1e1500 */
[----:B-1----:R-:W3:Y:S01]  /*13c80*/  LDL.LU.64 R4, [R1+0xe38] ;  /* 0x000e380001047983 */ /* 0x002ee20000300a00 */
[----:B------:R-:W-:Y:S02]  /*13c90*/  STL [R1+0x10], R12 ;  /* 0x0000100c01007387 */ /* 0x000fe40000100800 */
[----:B------:R1:W-:Y:S02]  /*13ca0*/  STL [R1+0x1794], R20 ;  /* 0x0017941401007387 */ /* 0x0003e40000100800 */
[----:B------:R0:W-:Y:S01]  /*13cb0*/  STL [R1], R0 ;  /* 0x0000000001007387 */ /* 0x0001e20000100800 */
[----:B-1----:R-:W4:Y:S04]  /*13cc0*/  LDL.LU.64 R20, [R1+0xe20] ;  /* 0x000e200001147983 */ /* 0x002f280000300a00 */
[----:B0-----:R0:W4:Y:S01]  /*13cd0*/  LDG.E.U16 R0, [R26.64] ;  /* 0x000000061a007981 */ /* 0x001122000c1e1500 */
[----:B------:R-:W4:Y:S02]  /*13ce0*/  LDL.LU.64 R2, [R1+0xe40] ;  /* 0x000e400001027983 */ /* 0x000f240000300a00 */
[----:B------:R-:W5:Y:S02]  /*13cf0*/  LDL.LU.64 R24, [R1+0xe48] ;  /* 0x000e480001187983 */ /* 0x000f640000300a00 */
[----:B------:R-:W5:Y:S01]  /*13d00*/  LDL.LU.64 R18, [R1+0xe50] ;  /* 0x000e500001127983 */ /* 0x000f620000300a00 */
[----:B------:R-:W5:Y:S01]  /*13d10*/  LDL.LU.64 R16, [R1+0xe58] ;  /* 0x000e580001107983 */ /* 0x000f620000300a00 */
[----:B------:R-:W5:Y:S03]  /*13d20*/  LDL.LU.64 R14, [R1+0xe60] ;  /* 0x000e6000010e7983 */ /* 0x000f660000300a00 */
[----:B--2---:R1:W-:Y:S04]  /*13d30*/  STL [R1+0x138], R13 ;  /* 0x0001380d01007387 */ /* 0x0043e80000100800 */
[----:B---3--:R-:W2:Y:S04]  /*13d40*/  LDG.E.U16 R5, [R4.64] ;  /* 0x0000000604057981 */ /* 0x008ea8000c1e1500 */
[----:B-1----:R-:W3:Y:S01]  /*13d50*/  LDL.LU.64 R12, [R1+0xe68] ;  /* 0x000e6800010c7983 */ /* 0x002ee20000300a00 */
[----:B------:R1:W-:Y:S03]  /*13d60*/  STL [R1+0x1c4], R11 ;  /* 0x0001c40b01007387 */ /* 0x0003e60000100800 */
[----:B----4-:R-:W4:Y:S04]  /*13d70*/  LDG.E.U16 R3, [R2.64] ;  /* 0x0000000602037981 */ /* 0x010f28000c1e1500 */
[----:B-----5:R-:W5:Y:S04]  /*13d80*/  LDG.E.U16 R19, [R18.64] ;  /* 0x0000000612137981 */ /* 0x020f68000c1e1500 */
[----:B------:R-:W2:Y:S04]  /*13d90*/  LDG.E.U16 R17, [R16.64] ;  /* 0x0000000610117981 */ /* 0x000ea8000c1e1500 */
[----:B------:R-:W2:Y:S04]  /*13da0*/  LDG.E.U16 R15, [R14.64] ;  /* 0x000000060e0f7981 */ /* 0x000ea8000c1e1500 */
[----:B-1----:R-:W2:Y:S01]  /*13db0*/  LDL.LU.64 R10, [R1+0xe70] ;  /* 0x000e7000010a7983 */ /* 0x002ea20000300a00 */
[----:B------:R1:W-:Y:S03]  /*13dc0*/  STL [R1+0x12c], R9 ;  /* 0x00012c0901007387 */ /* 0x0003e60000100800 */
[----:B-1----:R-:W4:Y:S01]  /*13dd0*/  LDL.LU.64 R8, [R1+0xe78] ;  /* 0x000e780001087983 */ /* 0x002f220000300a00 */
[----:B0-----:R-:W5:Y:S02]  /*13de0*/  LDL.LU.64 R26, [R1+0xe80] ;  /* 0x000e8000011a7983 */ /* 0x001f640000300a00 */
[----:B------:R0:W-:Y:S02]  /*13df0*/  STL [R1+0x1c0], R0 ;  /* 0x0001c00001007387 */ /* 0x0001e40000100800 */
[----:B0-----:R0:W5:Y:S04]  /*13e00*/  LDG.E.U16 R0, [R28.64] ;  /* 0x000000061c007981 */ /* 0x001168000c1e1500 */
[----:B0-----:R-:W5:Y:S04]  /*13e10*/  LDL.LU.64 R28, [R1+0x1870] ;  /* 0x00187000011c7983 */ /* 0x001f680000300a00 */
[----:B---3--:R-:W3:Y:S04]  /*13e20*/  LDG.E.U16 R13, [R12.64] ;  /* 0x000000060c0d7981 */ /* 0x008ee8000c1e1500 */
[----:B--2---:R-:W2:Y:S04]  /*13e30*/  LDG.E.U16 R11, [R10.64] ;  /* 0x000000060a0b7981 */ /* 0x004ea8000c1e1500 */
[----:B----4-:R-:W4:Y:S04]  /*13e40*/  LDG.E.U16 R9, [R8.64] ;  /* 0x0000000608097981 */ /* 0x010f28000c1e1500 */
[----:B-----5:R0:W-:Y:S04]  /*13e50*/  STL [R1+0x120], R0 ;  /* 0x0001200001007387 */ /* 0x0201e80000100800 */
[----:B0-----:R0:W5:Y:S04]  /*13e60*/  LDG.E.U16 R0, [R28.64] ;  /* 0x000000061c007981 */ /* 0x001168000c1e1500 */
[----:B0-----:R-:W2:Y:S04]  /*13e70*/  LDL.LU.64 R28, [R1+0x1868] ;  /* 0x00186800011c7983 */ /* 0x001ea80000300a00 */
[----:B-----5:R2:W-:Y:S04]  /*13e80*/  STL [R1+0x1bc], R0 ;  /* 0x0001bc0001007387 */ /* 0x0205e80000100800 */
[----:B--2---:R0:W2:Y:S04]  /*13e90*/  LDG.E.U16 R0, [R28.64] ;  /* 0x000000061c007981 */ /* 0x0040a8000c1e1500 */
[----:B0-----:R-:W5:Y:S04]  /*13ea0*/  LDL.LU.64 R28, [R1+0x1860] ;  /* 0x00186000011c7983 */ /* 0x001f680000300a00 */
[----:B--2---:R5:W-:Y:S04]  /*13eb0*/  STL [R1+0x114], R0 ;  /* 0x0001140001007387 */ /* 0x004be80000100800 */
[----:B-----5:R0:W2:Y:S04]  /*13ec0*/  LDG.E.U16 R0, [R28.64] ;  /* 0x000000061c007981 */ /* 0x0200a8000c1e1500 */
[----:B0-----:R-:W5:Y:S04]  /*13ed0*/  LDL.LU.64 R28, [R1+0xea0] ;  /* 0x000ea000011c7983 */ /* 0x001f680000300a00 */
[----:B-----5:R0:W-:Y:S04]  /*13ee0*/  STL.64 [R1+0x1840], R28 ;  /* 0x0018401c01007387 */ /* 0x0201e80000100a00 */
[----:B0-----:R-:W5:Y:S04]  /*13ef0*/  LDL.LU.64 R28, [R1+0xe98] ;  /* 0x000e9800011c7983 */ /* 0x001f680000300a00 */
[----:B-----5:R0:W-:Y:S04]  /*13f00*/  STL.64 [R1+0x1848], R28 ;  /* 0x0018481c01007387 */ /* 0x0201e80000100a00 */
[----:B0-----:R-:W5:Y:S04]  /*13f10*/  LDL.LU.64 R28, [R1+0xe90] ;  /* 0x000e9000011c7983 */ /* 0x001f680000300a00 */
[----:B-----5:R0:W-:Y:S04]  /*13f20*/  STL.64 [R1+0x1850], R28 ;  /* 0x0018501c01007387 */ /* 0x0201e80000100a00 */
[----:B0-----:R-:W5:Y:S01]  /*13f30*/  LDL.LU.64 R28, [R1+0xe88] ;  /* 0x000e8800011c7983 */ /* 0x001f620000300a00 */
[----:B--2---:R0:W-:Y:S03]  /*13f40*/  STL [R1+0x1b8], R0 ;  /* 0x0001b80001007387 */ /* 0x0041e60000100800 */
[----:B0-----:R0:W2:Y:S04]  /*13f50*/  LDG.E.U16 R0, [R6.64] ;  /* 0x0000000606007981 */ /* 0x0010a8000c1e1500 */
[----:B0-----:R-:W3:Y:S04]  /*13f60*/  LDL.LU.64 R6, [R1+0x1858] ;  /* 0x0018580001067983 */ /* 0x001ee80000300a00 */
[----:B--2---:R0:W-:Y:S04]  /*13f70*/  STL [R1+0x108], R0 ;  /* 0x0001080001007387 */ /* 0x0041e80000100800 */
[----:B0-----:R0:W2:Y:S04]  /*13f80*/  LDG.E.U16 R0, [R20.64] ;  /* 0x0000000614007981 */ /* 0x0010a8000c1e1500 */
[----:B---3--:R-:W3:Y:S04]  /*13f90*/  LDG.E.U16 R7, [R6.64] ;  /* 0x0000000606077981 */ /* 0x008ee8000c1e1500 */
[----:B0-----:R-:W3:Y:S04]  /*13fa0*/  LDL.LU.64 R20, [R1+0xea8] ;  /* 0x000ea80001147983 */ /* 0x001ee80000300a00 */
[----:B--2---:R0:W-:Y:S04]  /*13fb0*/  STL [R1+0xfc], R0 ;  /* 0x0000fc0001007387 */ /* 0x0041e80000100800 */
[----:B0-----:R0:W2:Y:S04]  /*13fc0*/  LDG.E.U16 R0, [R22.64] ;  /* 0x0000000616007981 */ /* 0x0010a8000c1e1500 */
[----:B---3--:R-:W3:Y:S04]  /*13fd0*/  LDG.E.U16 R21, [R20.64] ;  /* 0x0000000614157981 */ /* 0x008ee8000c1e1500 */
[----:B0-----:R-:W3:Y:S01]  /*13fe0*/  LDL.LU.64 R22, [R1+0xeb0] ;  /* 0x000eb00001167983 */ /* 0x001ee20000300a00 */
[----:B------:R0:W-:Y:S03]  /*13ff0*/  STL [R1+0xec], R7 ;  /* 0x0000ec0701007387 */ /* 0x0001e60000100800 */
[----:B0-----:R-:W4:Y:S04]  /*14000*/  LDL.LU.64 R6, [R1+0xeb8] ;  /* 0x000eb80001067983 */ /* 0x001f280000300a00 */
[----:B--2---:R0:W-:Y:S04]  /*14010*/  STL [R1+0xdc], R0 ;  /* 0x0000dc0001007387 */ /* 0x0041e80000100800 */
[----:B0-----:R0:W2:Y:S01]  /*14020*/  LDG.E.U16 R0, [R24.64] ;  /* 0x0000000618007981 */ /* 0x0010a2000c1e1500 */
[----:B------:R1:W-:Y:S03]  /*14030*/  STL [R1+0xcc], R5 ;  /* 0x0000cc0501007387 */ /* 0x0003e60000100800 */
[----:B---3--:R4:W3:Y:S04]  /*14040*/  LDG.E.U16 R22, [R22.64] ;  /* 0x0000000616167981 */ /* 0x0088e8000c1e1500 */
[----:B-1----:R-:W3:Y:S01]  /*14050*/  LDL.LU.64 R4, [R1+0xec0] ;  /* 0x000ec00001047983 */ /* 0x002ee20000300a00 */
[----:B------:R1:W-:Y:S03]  /*14060*/  STL [R1+0xbc], R3 ;  /* 0x0000bc0301007387 */ /* 0x0003e60000100800 */
[----:B----4-:R-:W4:Y:S04]  /*14070*/  LDG.E.U16 R23, [R6.64] ;  /* 0x0000000606177981 */ /* 0x010f28000c1e1500 */
[----:B-1----:R-:W4:Y:S01]  /*14080*/  LDL.LU.64 R2, [R1+0xec8] ;  /* 0x000ec80001027983 */ /* 0x002f220000300a00 */
[----:B0-----:R-:W4:Y:S03]  /*14090*/  LDL.LU.64 R24, [R1+0xed0] ;  /* 0x000ed00001187983 */ /* 0x001f260000300a00 */
[----:B--2---:R0:W-:Y:S04]  /*140a0*/  STL [R1+0xac], R0 ;  /* 0x0000ac0001007387 */ /* 0x0041e80000100800 */
[----:B0-----:R0:W2:Y:S01]  /*140b0*/  LDG.E.U16 R0, [R26.64] ;  /* 0x000000061a007981 */ /* 0x0010a2000c1e1500 */
[----:B------:R1:W-:Y:S03]  /*140c0*/  STL [R1+0x9c], R19 ;  /* 0x00009c1301007387 */ /* 0x0003e60000100800 */
[----:B---3--:R-:W3:Y:S04]  /*140d0*/  LDG.E.U16 R5, [R4.64] ;  /* 0x0000000604057981 */ /* 0x008ee8000c1e1500 */
[----:B-1----:R-:W3:Y:S01]  /*140e0*/  LDL.LU.64 R18, [R1+0xf00] ;  /* 0x000f000001127983 */ /* 0x002ee20000300a00 */
[----:B------:R1:W-:Y:S03]  /*140f0*/  STL [R1+0x8c], R17 ;  /* 0x00008c1101007387 */ /* 0x0003e60000100800 */
[----:B----4-:R-:W4:Y:S04]  /*14100*/  LDG.E.U16 R24, [R24.64] ;  /* 0x0000000618187981 */ /* 0x010f28000c1e1500 */
[----:B-1----:R-:W4:Y:S01]  /*14110*/  LDL.LU.64 R16, [R1+0xf08] ;  /* 0x000f080001107983 */ /* 0x002f220000300a00 */
[----:B------:R1:W-:Y:S03]  /*14120*/  STL [R1+0x7c], R15 ;  /* 0x00007c0f01007387 */ /* 0x0003e60000100800 */
[----:B-1----:R-:W4:Y:S01]  /*14130*/  LDL.LU.64 R14, [R1+0xf10] ;  /* 0x000f1000010e7983 */ /* 0x002f220000300a00 */
[----:B------:R1:W-:Y:S03]  /*14140*/  STL [R1+0x6c], R13 ;  /* 0x00006c0d01007387 */ /* 0x0003e60000100800 */
[----:B-1----:R-:W4:Y:S01]  /*14150*/  LDL.LU.64 R12, [R1+0xf18] ;  /* 0x000f1800010c7983 */ /* 0x002f220000300a00 */
[----:B------:R1:W-:Y:S03]  /*14160*/  STL [R1+0x5c], R11 ;  /* 0x00005c0b01007387 */ /* 0x0003e60000100800 */
[----:B-1----:R-:W4:Y:S01]  /*14170*/  LDL.LU.64 R10, [R1+0xf20] ;  /* 0x000f2000010a7983 */ /* 0x002f220000300a00 */
[----:B------:R1:W-:Y:S03]  /*14180*/  STL [R1+0x4c], R9 ;  /* 0x00004c0901007387 */ /* 0x0003e60000100800 */
[----:B-1----:R-:W4:Y:S01]  /*14190*/  LDL.LU.64 R8, [R1+0xf28] ;  /* 0x000f280001087983 */ /* 0x002f220000300a00 */
[----:B0-----:R-:W4:Y:S03]  /*141a0*/  LDL.LU.64 R26, [R1+0xf30] ;  /* 0x000f3000011a7983 */ /* 0x001f260000300a00 */
[----:B--2---:R5:W-:Y:S04]  /*141b0*/  STL [R1+0x3c], R0 ;  /* 0x00003c0001007387 */ /* 0x004be80000100800 */
[----:B-----5:R0:W2:Y:S04]  /*141c0*/  LDG.E.U16 R0, [R28.64] ;  /* 0x000000061c007981 */ /* 0x0200a8000c1e1500 */
[----:B---3--:R1:W3:Y:S04]  /*141d0*/  LDG.E.U16 R18, [R18.64] ;  /* 0x0000000612127981 */ /* 0x0082e8000c1e1500 */
[----:B0-----:R-:W5:Y:S04]  /*141e0*/  LDL.LU.64 R28, [R1+0x1850] ;  /* 0x00185000011c7983 */ /* 0x001f680000300a00 */
[----:B----4-:R0:W4:Y:S04]  /*141f0*/  LDG.E.U16 R16, [R16.64] ;  /* 0x0000000610107981 */ /* 0x010128000c1e1500 */
[----:B------:R0:W3:Y:S04]  /*14200*/  LDG.E.U16 R14, [R14.64] ;  /* 0x000000060e0e7981 */ /* 0x0000e8000c1e1500 */
[----:B------:R0:W3:Y:S04]  /*14210*/  LDG.E.U16 R12, [R12.64] ;  /* 0x000000060c0c7981 */ /* 0x0000e8000c1e1500 */
[----:B------:R0:W3:Y:S04]  /*14220*/  LDG.E.U16 R10, [R10.64] ;  /* 0x000000060a0a7981 */ /* 0x0000e8000c1e1500 */
[----:B------:R0:W3:Y:S04]  /*14230*/  LDG.E.U16 R9, [R8.64] ;  /* 0x0000000608097981 */ /* 0x0000e8000c1e1500 */
[----:B0-----:R0:W3:Y:S04]  /*14240*/  LDG.E.U16 R8, [R26.64] ;  /* 0x000000061a087981 */ /* 0x0010e8000c1e1500 */
[----:B--2---:R5:W-:Y:S04]  /*14250*/  STL [R1+0x2c], R0 ;  /* 0x00002c0001007387 */ /* 0x004be80000100800 */
[----:B-----5:R2:W5:Y:S04]  /*14260*/  LDG.E.U16 R0, [R28.64] ;  /* 0x000000061c007981 */ /* 0x020568000c1e1500 */
[----:B--2---:R-:W2:Y:S04]  /*14270*/  LDL.LU.64 R28, [R1+0x1848] ;  /* 0x00184800011c7983 */ /* 0x004ea80000300a00 */
[----:B-----5:R2:W-:Y:S04]  /*14280*/  STL [R1+0x1c], R0 ;  /* 0x00001c0001007387 */ /* 0x0205e80000100800 */
[----:B--2---:R2:W5:Y:S04]  /*14290*/  LDG.E.U16 R0, [R28.64] ;  /* 0x000000061c007981 */ /* 0x004568000c1e1500 */
[----:B--2---:R-:W2:Y:S04]  /*142a0*/  LDL.LU.64 R28, [R1+0x1840] ;  /* 0x00184000011c7983 */ /* 0x004ea80000300a00 */
[----:B--2---:R-:W2:Y:S04]  /*142b0*/  LDG.E.U16 R29, [R28.64] ;  /* 0x000000061c1d7981 */ /* 0x004ea8000c1e1500 */
[----:B--2---:R2:W-:Y:S04]  /*142c0*/  STL [R1+0x1774], R29 ;  /* 0x0017741d01007387 */ /* 0x0045e80000100800 */
[----:B--2---:R-:W2:Y:S01]  /*142d0*/  LDL.LU.64 R28, [R1+0xef8] ;  /* 0x000ef800011c7983 */ /* 0x004ea20000300a00 */
[----:B------:R0:W-:Y:S03]  /*142e0*/  STL [R1+0x1778], R21 ;  /* 0x0017781501007387 */ /* 0x0001e60000100800 */
[----:B0-----:R-:W2:Y:S01]  /*142f0*/  LDL.LU.64 R20, [R1+0xef0] ;  /* 0x000ef00001147983 */ /* 0x001ea20000300a00 */
[----:B------:R-:W-:Y:S02]  /*14300*/  STL [R1+0x177c], R22 ;  /* 0x00177c1601007387 */ /* 0x000fe40000100800 */
[----:B------:R0:W-:Y:S02]  /*14310*/  STL [R1+0x1780], R23 ;  /* 0x0017801701007387 */ /* 0x0001e40000100800 */
[----:B0-----:R-:W3:Y:S01]  /*14320*/  LDL.LU.64 R22, [R1+0xee8] ;  /* 0x000ee80001167983 */ /* 0x001ee20000300a00 */
[----:B-----5:R0:W-:Y:S02]  /*14330*/  STL [R1+0xc], R0 ;  /* 0x00000c0001007387 */ /* 0x0201e40000100800 */
[----:B------:R-:W5:Y:S02]  /*14340*/  LDL.LU.64 R6, [R1+0xf38] ;  /* 0x000f380001067983 */ /* 0x000f640000300a00 */
[----:B------:R1:W-:Y:S01]  /*14350*/  STL [R1+0x160], R5 ;  /* 0x0001600501007387 */ /* 0x0003e20000100800 */
[----:B0-----:R0:W3:Y:S04]  /*14360*/  LDG.E.U16 R0, [R2.64] ;  /* 0x0000000602007981 */ /* 0x0010e8000c1e1500 */
[----:B-1----:R-:W3:Y:S04]  /*14370*/  LDL.LU.64 R4, [R1+0xf40] ;  /* 0x000f400001047983 */ /* 0x002ee80000300a00 */
[----:B0-----:R-:W4:Y:S01]  /*14380*/  LDL.LU.64 R2, [R1+0xf48] ;  /* 0x000f480001027983 */ /* 0x001f220000300a00 */
[----:B------:R0:W-:Y:S03]  /*14390*/  STL [R1+0x1784], R24 ;  /* 0x0017841801007387 */ /* 0x0001e60000100800 */
[----:B0-----:R-:W4:Y:S04]  /*143a0*/  LDL.LU.64 R24, [R1+0xed8] ;  /* 0x000ed80001187983 */ /* 0x001f280000300a00 */
[----:B--2---:R0:W2:Y:S04]  /*143b0*/  LDG.E.U16 R20, [R20.64] ;  /* 0x0000000614147981 */ /* 0x0040a8000c1e1500 */
[----:B0-----:R0:W2:Y:S04]  /*143c0*/  LDG.E.U16 R21, [R28.64] ;  /* 0x000000061c157981 */ /* 0x0010a8000c1e1500 */
[----:B---3--:R1:W3:Y:S04]  /*143d0*/  LDG.E.U16 R19, [R4.64] ;  /* 0x0000000604137981 */ /* 0x0082e8000c1e1500 */
[----:B----4-:R-:W4:Y:S04]  /*143e0*/  LDG.E.U16 R25, [R24.64] ;  /* 0x0000000618197981 */ /* 0x010f28000c1e1500 */
[----:B----4-:R4:W-:Y:S04]  /*143f0*/  STL [R1+0x1788], R25 ;  /* 0x0017881901007387 */ /* 0x0109e80000100800 */
[----:B----4-:R-:W4:Y:S01]  /*14400*/  LDL.LU.64 R24, [R1+0xee0] ;  /* 0x000ee00001187983 */ /* 0x010f220000300a00 */
[----:B------:R1:W-:Y:S02]  /*14410*/  STL [R1+0x158], R0 ;  /* 0x0001580001007387 */ /* 0x0003e40000100800 */
[----:B0-----:R-:W2:Y:S02]  /*14420*/  LDL.LU.64 R28, [R1+0xf50] ;  /* 0x000f5000011c7983 */ /* 0x001ea40000300a00 */
[----:B------:R-:W2:Y:S01]  /*14430*/  LDL.LU.64 R26, [R1+0xf80] ;  /* 0x000f8000011a7983 */ /* 0x000ea20000300a00 */
[----:B-1----:R0:W3:Y:S04]  /*14440*/  LDG.E.U16 R0, [R22.64] ;  /* 0x0000000616007981 */ /* 0x0020e8000c1e1500 */
[----:B----4-:R-:W4:Y:S04]  /*14450*/  LDG.E.U16 R25, [R24.64] ;  /* 0x0000000618197981 */ /* 0x010f28000c1e1500 */
[----:B--2---:R1:W-:Y:S04]  /*14460*/  STL.64 [R1+0x1818], R26 ;  /* 0x0018181a01007387 */ /* 0x0043e80000100a00 */
[----:B------:R2:W2:Y:S04]  /*14470*/  LDG.E.U16 R29, [R28.64] ;  /* 0x000000061c1d7981 */ /* 0x0004a8000c1e1500 */
[----:B-1----:R-:W2:Y:S04]  /*14480*/  LDL.LU.64 R26, [R1+0xf78] ;  /* 0x000f7800011a7983 */ /* 0x002ea80000300a00 */
[----:B--2---:R1:W-:Y:S04]  /*14490*/  STL.64 [R1+0x1820], R26 ;  /* 0x0018201a01007387 */ /* 0x0043e80000100a00 */
[----:B-1----:R-:W2:Y:S04]  /*144a0*/  LDL.LU.64 R26, [R1+0xf70] ;  /* 0x000f7000011a7983 */ /* 0x002ea80000300a00 */
[----:B--2---:R1:W-:Y:S04]  /*144b0*/  STL.64 [R1+0x1828], R26 ;  /* 0x0018281a01007387 */ /* 0x0043e80000100a00 */
[----:B-1----:R-:W2:Y:S04]  /*144c0*/  LDL.LU.64 R26, [R1+0xf68] ;  /* 0x000f6800011a7983 */ /* 0x002ea80000300a00 */
[----:B--2---:R1:W-:Y:S04]  /*144d0*/  STL.64 [R1+0x1830], R26 ;  /* 0x0018301a01007387 */ /* 0x0043e80000100a00 */
[----:B-1----:R-:W2:Y:S04]  /*144e0*/  LDL.LU.64 R26, [R1+0xf60] ;  /* 0x000f6000011a7983 */ /* 0x002ea80000300a00 */
[----:B--2---:R1:W-:Y:S04]  /*144f0*/  STL.64 [R1+0x1838], R26 ;  /* 0x0018381a01007387 */ /* 0x0043e80000100a00 */
[----:B-1----:R-:W2:Y:S01]  /*14500*/  LDL.LU.64 R26, [R1+0xf58] ;  /* 0x000f5800011a7983 */ /* 0x002ea20000300a00 */
[----:B----4-:R1:W-:Y:S03]  /*14510*/  STL [R1+0x1b4], R25 ;  /* 0x0001b41901007387 */ /* 0x0103e60000100800 */
[----:B-1----:R-:W4:Y:S01]  /*14520*/  LDL.LU.64 R24, [R1+0xf88] ;  /* 0x000f880001187983 */ /* 0x002f220000300a00 */
[----:B0-----:R-:W2:Y:S02]  /*14530*/  LDL.LU.64 R22, [R1+0xf90] ;  /* 0x000f900001167983 */ /* 0x001ea40000300a00 */
[----:B---3--:R5:W-:Y:S02]  /*14540*/  STL [R1+0x1b0], R0 ;  /* 0x0001b00001007387 */ /* 0x008be40000100800 */
[----:B-----5:R0:W3:Y:S01]  /*14550*/  LDG.E.U16 R0, [R6.64] ;  /* 0x0000000606007981 */ /* 0x0200e2000c1e1500 */
[----:B------:R-:W-:Y:S02]  /*14560*/  STL [R1+0x1a8], R21 ;  /* 0x0001a81501007387 */ /* 0x000fe40000100800 */
[----:B------:R1:W-:Y:S01]  /*14570*/  STL [R1+0x1ac], R20 ;  /* 0x0001ac1401007387 */ /* 0x0003e20000100800 */
[----:B0-----:R0:W5:Y:S04]  /*14580*/  LDG.E.U16 R6, [R2.64] ;  /* 0x0000000602067981 */ /* 0x001168000c1e1500 */
[----:B-1----:R-:W2:Y:S01]  /*14590*/  LDL.LU.64 R20, [R1+0xf98] ;  /* 0x000f980001147983 */ /* 0x002ea20000300a00 */
[----:B------:R1:W-:Y:S03]  /*145a0*/  STL [R1+0x1a4], R18 ;  /* 0x0001a41201007387 */ /* 0x0003e60000100800 */
[----:B-1----:R-:W2:Y:S01]  /*145b0*/  LDL.LU R18, [R1+0x33c] ;  /* 0x00033c0001127983 */ /* 0x002ea20000300800 */
[----:B------:R-:W4:Y:S02]  /*145c0*/  LDL.LU R17, [R1+0x32c] ;  /* 0x00032c0001117983 */ /* 0x000f240000300800 */
[----:B------:R1:W-:Y:S02]  /*145d0*/  STL [R1+0x1a0], R16 ;  /* 0x0001a01001007387 */ /* 0x0003e40000100800 */
[----:B-1----:R-:W4:Y:S01]  /*145e0*/  LDL.LU R16, [R1+0x324] ;  /* 0x0003240001107983 */ /* 0x002f220000300800 */
        /* <DEDUP_REMOVED lines=9> */
[----:B------:R1:W-:Y:S03]  /*14680*/  STL [R1+0x190], R9 ;  /* 0x0001900901007387 */ /* 0x0003e60000100800 */
[----:B-1----:R-:W4:Y:S01]  /*14690*/  LDL.LU R9, [R1+0x2d8] ;  /* 0x0002d80001097983 */ /* 0x002f220000300800 */
[----:B------:R1:W-:Y:S03]  /*146a0*/  STL [R1+0x18c], R8 ;  /* 0x00018c0801007387 */ /* 0x0003e60000100800 */
[----:B-1----:R-:W4:Y:S01]  /*146b0*/  LDL.LU R8, [R1+0x2c4] ;  /* 0x0002c40001087983 */ /* 0x002f220000300800 */
[----:B------:R-:W4:Y:S02]  /*146c0*/  LDL.LU R7, [R1+0x2b8] ;  /* 0x0002b80001077983 */ /* 0x000f240000300800 */
[----:B------:R-:W4:Y:S02]  /*146d0*/  LDL.LU R5, [R1+0x2a4] ;  /* 0x0002a40001057983 */ /* 0x000f240000300800 */
[----:B------:R-:W4:Y:S01]  /*146e0*/  LDL.LU R4, [R1+0x298] ;  /* 0x0002980001047983 */ /* 0x000f220000300800 */
[----:B0-----:R-:W4:Y:S01]  /*146f0*/  LDL.LU R3, [R1+0x284] ;  /* 0x0002840001037983 */ /* 0x001f220000300800 */
[----:B------:R-:W4:Y:S03]  /*14700*/  LDL.LU R2, [R1+0x278] ;  /* 0x0002780001027983 */ /* 0x000f260000300800 */
[----:B---3--:R0:W-:Y:S04]  /*14710*/  STL [R1+0x188], R0 ;  /* 0x0001880001007387 */ /* 0x0081e80000100800 */
[----:B0-----:R-:W3:Y:S01]  /*14720*/  LDL.LU R0, [R1+0x264] ;  /* 0x0002640001007983 */ /* 0x001ee20000300800 */
[----:B------:R-:W3:Y:S02]  /*14730*/  LDL.LU R28, [R1+0x258] ;  /* 0x00025800011c7983 */ /* 0x000ee40000300800 */
[----:B------:R2:W-:Y:S02]  /*14740*/  STL [R1+0x184], R19 ;  /* 0x0001841301007387 */ /* 0x0005e40000100800 */
[----:B--2---:R0:W2:Y:S04]  /*14750*/  LDG.E.U16 R19, [R26.64] ;  /* 0x000000061a137981 */ /* 0x0040a8000c1e1500 */
[----:B0-----:R-:W2:Y:S01]  /*14760*/  LDL.LU.64 R26, [R1+0x1838] ;  /* 0x00183800011a7983 */ /* 0x001ea20000300a00 */
[----:B-----5:R2:W-:Y:S03]  /*14770*/  STL [R1+0x180], R6 ;  /* 0x0001800601007387 */ /* 0x0205e60000100800 */
[----:B--2---:R0:W2:Y:S04]  /*14780*/  LDG.E.U16 R6, [R26.64] ;  /* 0x000000061a067981 */ /* 0x0040a8000c1e1500 */
[----:B0-----:R-:W5:Y:S01]  /*14790*/  LDL.LU.64 R26, [R1+0x1830] ;  /* 0x00183000011a7983 */ /* 0x001f620000300a00 */
[----:B------:R5:W-:Y:S03]  /*147a0*/  STL [R1+0x17c], R29 ;  /* 0x00017c1d01007387 */ /* 0x000be60000100800 */
[----:B-----5:R0:W5:Y:S04]  /*147b0*/  LDG.E.U16 R29, [R26.64] ;  /* 0x000000061a1d7981 */ /* 0x020168000c1e1500 */
[----:B0-----:R-:W2:Y:S01]  /*147c0*/  LDL.LU.64 R26, [R1+0x1828] ;  /* 0x00182800011a7983 */ /* 0x001ea20000300a00 */
[----:B------:R2:W-:Y:S03]  /*147d0*/  STL [R1+0x178], R19 ;  /* 0x0001781301007387 */ /* 0x0005e60000100800 */
[----:B--2---:R0:W2:Y:S04]  /*147e0*/  LDG.E.U16 R19, [R26.64] ;  /* 0x000000061a137981 */ /* 0x0040a8000c1e1500 */
[----:B0-----:R-:W2:Y:S01]  /*147f0*/  LDL.LU.64 R26, [R1+0x1820] ;  /* 0x00182000011a7983 */ /* 0x001ea20000300a00 */
[----:B------:R2:W-:Y:S03]  /*14800*/  STL [R1+0x174], R6 ;  /* 0x0001740601007387 */ /* 0x0005e60000100800 */
[----:B--2---:R0:W2:Y:S04]  /*14810*/  LDG.E.U16 R6, [R26.64] ;  /* 0x000000061a067981 */ /* 0x0040a8000c1e1500 */
[----:B0-----:R-:W2:Y:S01]  /*14820*/  LDL.LU.64 R26, [R1+0x1818] ;  /* 0x00181800011a7983 */ /* 0x001ea20000300a00 */
[----:B-----5:R2:W-:Y:S03]  /*14830*/  STL [R1+0x170], R29 ;  /* 0x0001701d01007387 */ /* 0x0205e60000100800 */
[----:B--2---:R0:W2:Y:S04]  /*14840*/  LDG.E.U16 R29, [R26.64] ;  /* 0x000000061a1d7981 */ /* 0x0040a8000c1e1500 */
[----:B0-----:R-:W5:Y:S01]  /*14850*/  LDL.LU R27, [R1+0x1814] ;  /* 0x00181400011b7983 */ /* 0x001f620000300800 */
[----:B------:R4:W-:Y:S02]  /*14860*/  STL [R1+0x16c], R19 ;  /* 0x00016c1301007387 */ /* 0x0009e40000100800 */
[----:B------:R5:W-:Y:S01]  /*14870*/  STL [R1+0x168], R6 ;  /* 0x0001680601007387 */ /* 0x000be20000100800 */
[----:B------:R-:W2:Y:S04]  /*14880*/  LDG.E.U16 R26, [R22.64] ;  /* 0x00000006161a7981 */ /* 0x000ea8000c1e1500 */
[----:B----4-:R-:W4:Y:S01]  /*14890*/  LDG.E.U16 R19, [R24.64] ;  /* 0x0000000618137981 */ /* 0x010f22000c1e1500 */
[----:B-----5:R-:W-:-:S03]  /*148a0*/  LOP3.LUT R6, R27, 0x30, RZ, 0x3c, !PT ;  /* 0x000000301b067812 */ /* 0x020fc600078e3cff */
[----:B------:R-:W5:Y:S04]  /*148b0*/  LDG.E.U16 R27, [R20.64] ;  /* 0x00000006141b7981 */ /* 0x000f68000c1e1500 */
[----:B------:R-:W-:Y:S01]  /*148c0*/  STS.U16 [R6+0x4300], R18 ;  /* 0x0043001206007388 */ /* 0x000fe20000000400 */
[----:B------:R-:W-:Y:S02]  /*148d0*/  STS.U16 [R6+0x4b00], R17 ;  /* 0x004b001106007388 */ /* 0x000fe40000000400 */
[----:B------:R-:W-:Y:S02]  /*148e0*/  STS.U16 [R6+0x5300], R16 ;  /* 0x0053001006007388 */ /* 0x000fe40000000400 */
[----:B------:R-:W-:Y:S01]  /*148f0*/  STS.U16 [R6+0x5b00], R15 ;  /* 0x005b000f06007388 */ /* 0x000fe20000000400 */
[----:B------:R-:W-:Y:S01]  /*14900*/  STS.U16 [R6+0x6300], R14 ;  /* 0x0063000e06007388 */ /* 0x000fe20000000400 */
[----:B------:R-:W-:Y:S02]  /*14910*/  STS.U16 [R6+0x6b00], R13 ;  /* 0x006b000d06007388 */ /* 0x000fe40000000400 */
[----:B------:R-:W-:Y:S02]  /*14920*/  STS.U16 [R6+0x7300], R12 ;  /* 0x0073000c06007388 */ /* 0x000fe40000000400 */
[----:B------:R-:W-:Y:S01]  /*14930*/  STS.U16 [R6+0x7b00], R11 ;  /* 0x007b000b06007388 */ /* 0x000fe20000000400 */
[----:B------:R-:W-:Y:S01]  /*14940*/  STS.U16 [R6+0x8300], R10 ;  /* 0x0083000a06007388 */ /* 0x000fe20000000400 */
[----:B------:R-:W-:Y:S03]  /*14950*/  STS.U16 [R6+0x8b00], R9 ;  /* 0x008b000906007388 */ /* 0x000fe60000000400 */
[----:B--2---:R-:W-:Y:S01]  /*14960*/  STL [R1+0x1758], R26 ;  /* 0x0017581a01007387 */ /* 0x004fe20000100800 */
[----:B------:R0:W-:Y:S02]  /*14970*/  STS.U16 [R6+0x9300], R8 ;  /* 0x0093000806007388 */ /* 0x0001e40000000400 */
[----:B------:R-:W-:Y:S02]  /*14980*/  STS.U16 [R6+0x9b00], R7 ;  /* 0x009b000706007388 */ /* 0x000fe40000000400 */
[----:B------:R1:W-:Y:S01]  /*14990*/  STS.U16 [R6+0xa300], R5 ;  /* 0x00a3000506007388 */ /* 0x0003e20000000400 */
[----:B-----5:R-:W-:Y:S01]  /*149a0*/  STL [R1+0x175c], R27 ;  /* 0x00175c1b01007387 */ /* 0x020fe20000100800 */
[----:B0-----:R-:W2:Y:S02]  /*149b0*/  LDL.LU R8, [R1+0x24c] ;  /* 0x00024c0001087983 */ /* 0x001ea40000300800 */
[----:B-1----:R-:W5:Y:S02]  /*149c0*/  LDL.LU R5, [R1+0x228] ;  /* 0x0002280001057983 */ /* 0x002f640000300800 */
[----:B-----5:R0:W-:Y:S04]  /*149d0*/  STL [R1+0x180c], R5 ;  /* 0x00180c0501007387 */ /* 0x0201e80000100800 */
[----:B0-----:R-:W5:Y:S04]  /*149e0*/  LDL.LU R5, [R1+0x234] ;  /* 0x0002340001057983 */ /* 0x001f680000300800 */
[----:B------:R-:W-:Y:S01]  /*149f0*/  STS.U16 [R6+0xab00], R4 ;  /* 0x00ab000406007388 */ /* 0x000fe20000000400 */
[----:B------:R-:W-:Y:S02]  /*14a00*/  STS.U16 [R6+0xb300], R3 ;  /* 0x00b3000306007388 */ /* 0x000fe40000000400 */
[----:B------:R-:W-:Y:S02]  /*14a10*/  STS.U16 [R6+0xbb00], R2 ;  /* 0x00bb000206007388 */ /* 0x000fe40000000400 */
[----:B---3--:R-:W-:Y:S01]  /*14a20*/  STS.U16 [R6+0xc300], R0 ;  /* 0x00c3000006007388 */ /* 0x008fe20000000400 */
[----:B------:R-:W-:Y:S04]  /*14a30*/  STS.U16 [R6+0xcb00], R28 ;  /* 0x00cb001c06007388 */ /* 0x000fe80000000400 */
[----:B-----5:R0:W-:Y:S04]  /*14a40*/  STL [R1+0x1810], R5 ;  /* 0x0018100501007387 */ /* 0x0201e80000100800 */
[----:B0-----:R-:W3:Y:S01]  /*14a50*/  LDL.LU R5, [R1+0x240] ;  /* 0x0002400001057983 */ /* 0x001ee20000300800 */
[----:B------:R0:W-:Y:S02]  /*14a60*/  STL [R1+0x164], R29 ;  /* 0x0001641d01007387 */ /* 0x0001e40000100800 */
[----:B------:R-:W5:Y:S02]  /*14a70*/  LDL.LU R4, [R1+0x21c] ;  /* 0x00021c0001047983 */ /* 0x000f640000300800 */
[----:B----4-:R1:W-:Y:S01]  /*14a80*/  STL [R1+0x15c], R19 ;  /* 0x00015c1301007387 */ /* 0x0103e20000100800 */
[----:B------:R-:W4:Y:S01]  /*14a90*/  LDL.LU R3, [R1+0x210] ;  /* 0x0002100001037983 */ /* 0x000f220000300800 */
[----:B------:R-:W4:Y:S02]  /*14aa0*/  LDL.LU R2, [R1+0x204] ;  /* 0x0002040001027983 */ /* 0x000f240000300800 */
[----:B------:R-:W4:Y:S02]  /*14ab0*/  LDL.LU R0, [R1+0x1f0] ;  /* 0x0001f00001007983 */ /* 0x000f240000300800 */
[----:B------:R-:W4:Y:S01]  /*14ac0*/  LDL.LU R28, [R1+0x1e8] ;  /* 0x0001e800011c7983 */ /* 0x000f220000300800 */
[----:B------:R-:W4:Y:S01]  /*14ad0*/  LDL.LU R27, [R1+0x1e4] ;  /* 0x0001e400011b7983 */ /* 0x000f220000300800 */
[----:B------:R-:W4:Y:S02]  /*14ae0*/  LDL.LU R26, [R1+0x1e0] ;  /* 0x0001e000011a7983 */ /* 0x000f240000300800 */
[----:B------:R-:W4:Y:S02]  /*14af0*/  LDL.LU R25, [R1+0x1dc] ;  /* 0x0001dc0001197983 */ /* 0x000f240000300800 */
[----:B------:R-:W4:Y:S01]  /*14b00*/  LDL.LU R24, [R1+0x1d8] ;  /* 0x0001d80001187983 */ /* 0x000f220000300800 */
[----:B------:R-:W4:Y:S01]  /*14b10*/  LDL.LU R23, [R1+0x1d4] ;  /* 0x0001d40001177983 */ /* 0x000f220000300800 */
[----:B------:R-:W4:Y:S02]  /*14b20*/  LDL.LU R22, [R1+0x1d0] ;  /* 0x0001d00001167983 */ /* 0x000f240000300800 */
[----:B------:R-:W4:Y:S02]  /*14b30*/  LDL.LU R21, [R1+0xf8] ;  /* 0x0000f80001157983 */ /* 0x000f240000300800 */
[----:B0-----:R-:W4:Y:S01]  /*14b40*/  LDL.LU R29, [R1+0xe8] ;  /* 0x0000e800011d7983 */ /* 0x001f220000300800 */
[----:B------:R-:W4:Y:S01]  /*14b50*/  LDL.LU R20, [R1+0xd8] ;  /* 0x0000d80001147983 */ /* 0x000f220000300800 */
[----:B-1----:R-:W4:Y:S02]  /*14b60*/  LDL.LU R19, [R1+0xc8] ;  /* 0x0000c80001137983 */ /* 0x002f240000300800 */
        /* <DEDUP_REMOVED lines=10> */
[----:B--2---:R0:W-:Y:S04]  /*14c10*/  STS.U16 [R6+0xd300], R8 ;  /* 0x00d3000806007388 */ /* 0x0041e80000000400 */
[----:B------:R-:W5:Y:S04]  /*14c20*/  LDL.LU R9, [R1+0x18] ;  /* 0x0000180001097983 */ /* 0x000f680000300800 */
[----:B0-----:R-:W5:Y:S04]  /*14c30*/  LDL.LU R8, [R1+0x8] ;  /* 0x0000080001087983 */ /* 0x001f680000300800 */
[----:B---3--:R0:W-:Y:S04]  /*14c40*/  STS.U16 [R6+0xdb00], R5 ;  /* 0x00db000506007388 */ /* 0x0081e80000000400 */
[----:B0-----:R-:W3:Y:S04]  /*14c50*/  LDL.LU R5, [R1+0x1810] ;  /* 0x0018100001057983 */ /* 0x001ee80000300800 */
[----:B---3--:R0:W-:Y:S04]  /*14c60*/  STS.U16 [R6+0xe300], R5 ;  /* 0x00e3000506007388 */ /* 0x0081e80000000400 */
[----:B0-----:R-:W3:Y:S04]  /*14c70*/  LDL.LU R5, [R1+0x180c] ;  /* 0x00180c0001057983 */ /* 0x001ee80000300800 */
[----:B---3--:R0:W-:Y:S01]  /*14c80*/  STS.U16 [R6+0xeb00], R5 ;  /* 0x00eb000506007388 */ /* 0x0081e20000000400 */
[----:B-----5:R1:W-:Y:S02]  /*14c90*/  STS.U16 [R6+0xf300], R4 ;  /* 0x00f3000406007388 */ /* 0x0203e40000000400 */
[----:B----4-:R3:W-:Y:S02]  /*14ca0*/  STS.U16 [R6+0xfb00], R3 ;  /* 0x00fb000306007388 */ /* 0x0107e40000000400 */
[----:B------:R4:W-:Y:S01]  /*14cb0*/  STS.U16 [R6+0x10300], R2 ;  /* 0x0103000206007388 */ /* 0x0009e20000000400 */
[----:B------:R5:W-:Y:S01]  /*14cc0*/  STS.U16 [R6+0x10b00], R0 ;  /* 0x010b000006007388 */ /* 0x000be20000000400 */
[----:B------:R5:W-:Y:S03]  /*14cd0*/  STS.U16 [R6+0x11300], R28 ;  /* 0x0113001c06007388 */ /* 0x000be60000000400 */
[----:B0-----:R-:W2:Y:S01]  /*14ce0*/  LDL.LU R5, [R1+0x1808] ;  /* 0x0018080001057983 */ /* 0x001ea20000300800 */
[----:B-1----:R-:W2:Y:S02]  /*14cf0*/  LDL.LU R4, [R1+0x1804] ;  /* 0x0018040001047983 */ /* 0x002ea40000300800 */
[----:B---3--:R-:W3:Y:S02]  /*14d00*/  LDL.LU R3, [R1+0x1800] ;  /* 0x0018000001037983 */ /* 0x008ee40000300800 */
[----:B----4-:R-:W4:Y:S01]  /*14d10*/  LDL.LU R2, [R1+0x17fc] ;  /* 0x0017fc0001027983 */ /* 0x010f220000300800 */
[----:B-----5:R-:W5:Y:S01]  /*14d20*/  LDL.LU R0, [R1+0x17f8] ;  /* 0x0017f80001007983 */ /* 0x020f620000300800 */
[----:B------:R-:W2:Y:S03]  /*14d30*/  LDL.LU R28, [R1+0x17f4] ;  /* 0x0017f400011c7983 */ /* 0x000ea60000300800 */
[----:B------:R0:W-:Y:S01]  /*14d40*/  STS.U16 [R6+0x11b00], R27 ;  /* 0x011b001b06007388 */ /* 0x0001e20000000400 */
[----:B------:R1:W-:Y:S02]  /*14d50*/  STS.U16 [R6+0x12300], R26 ;  /* 0x0123001a06007388 */ /* 0x0003e40000000400 */
[----:B------:R0:W-:Y:S02]  /*14d60*/  STS.U16 [R6+0x12b00], R25 ;  /* 0x012b001906007388 */ /* 0x0001e40000000400 */
[----:B------:R0:W-:Y:S01]  /*14d70*/  STS.U16 [R6+0x13300], R24 ;  /* 0x0133001806007388 */ /* 0x0001e20000000400 */
[----:B------:R0:W-:Y:S01]  /*14d80*/  STS.U16 [R6+0x13b00], R23 ;  /* 0x013b001706007388 */ /* 0x0001e20000000400 */
[----:B------:R0:W-:Y:S02]  /*14d90*/  STS.U16 [R6+0x14300], R22 ;  /* 0x0143001606007388 */ /* 0x0001e40000000400 */
[----:B------:R0:W-:Y:S02]  /*14da0*/  STS.U16 [R6+0x14b00], R21 ;  /* 0x014b001506007388 */ /* 0x0001e40000000400 */
[----:B------:R0:W-:Y:S01]  /*14db0*/  STS.U16 [R6+0x15300], R29 ;  /* 0x0153001d06007388 */ /* 0x0001e20000000400 */
[----:B------:R1:W-:Y:S01]  /*14dc0*/  STS.U16 [R6+0x15b00], R20 ;  /* 0x015b001406007388 */ /* 0x0003e20000000400 */
[----:B------:R-:W-:Y:S02]  /*14dd0*/  STS.U16 [R6+0x16300], R19 ;  /* 0x0163001306007388 */ /* 0x000fe40000000400 */
[----:B------:R-:W-:Y:S02]  /*14de0*/  STS.U16 [R6+0x16b00], R18 ;  /* 0x016b001206007388 */ /* 0x000fe40000000400 */
[----:B------:R-:W-:Y:S01]  /*14df0*/  STS.U16 [R6+0x17300], R17 ;  /* 0x0173001106007388 */ /* 0x000fe20000000400 */
[----:B------:R-:W-:Y:S01]  /*14e00*/  STS.U16 [R6+0x17b00], R16 ;  /* 0x017b001006007388 */ /* 0x000fe20000000400 */
[----:B------:R-:W-:Y:S02]  /*14e10*/  STS.U16 [R6+0x18300], R15 ;  /* 0x0183000f06007388 */ /* 0x000fe40000000400 */
[----:B------:R-:W-:Y:S02]  /*14e20*/  STS.U16 [R6+0x18b00], R14 ;  /* 0x018b000e06007388 */ /* 0x000fe40000000400 */
[----:B------:R-:W-:Y:S01]  /*14e30*/  STS.U16 [R6+0x19300], R13 ;  /* 0x0193000d06007388 */ /* 0x000fe20000000400 */
[----:B------:R1:W-:Y:S04]  /*14e40*/  STS.U16 [R6+0x19b00], R7 ;  /* 0x019b000706007388 */ /* 0x0003e80000000400 */
[----:B0-----:R-:W3:Y:S01]  /*14e50*/  LDL R27, [R1+0x9bc] ;  /* 0x0009bc00011b7983 */ /* 0x001ee20000100800 */
[----:B-1----:R-:W3:Y:S03]  /*14e60*/  LDL.LU R26, [R1+0x810] ;  /* 0x00081000011a7983 */ /* 0x002ee60000300800 */
[----:B------:R-:W3:Y:S01]  /*14e70*/  LDL.LU R25, [R1+0x434] ;  /* 0x0004340001197983 */ /* 0x000ee20000300800 */
[----:B------:R-:W3:Y:S03]  /*14e80*/  LDL.LU R24, [R1+0xfb8] ;  /* 0x000fb80001187983 */ /* 0x000ee60000300800 */
[----:B------:R-:W3:Y:S01]  /*14e90*/  LDL.LU R23, [R1+0x9f4] ;  /* 0x0009f40001177983 */ /* 0x000ee20000300800 */
[----:B------:R-:W3:Y:S02]  /*14ea0*/  LDL.LU R22, [R1+0x9cc] ;  /* 0x0009cc0001167983 */ /* 0x000ee40000300800 */
[----:B------:R-:W3:Y:S02]  /*14eb0*/  LDL.LU R21, [R1+0x9a8] ;  /* 0x0009a80001157983 */ /* 0x000ee40000300800 */
[----:B------:R-:W3:Y:S01]  /*14ec0*/  LDL.LU R29, [R1+0x828] ;  /* 0x00082800011d7983 */ /* 0x000ee20000300800 */
[----:B------:R-:W3:Y:S04]  /*14ed0*/  LDL.LU R20, [R1+0x4dc] ;  /* 0x0004dc0001147983 */ /* 0x000ee80000300800 */
[----:B------:R-:W0:Y:S01]  /*14ee0*/  S2R R7, SR_TID.X ;  /* 0x0000000000077919 */ /* 0x000e220000002100 */
[----:B------:R-:W3:Y:S02]  /*14ef0*/  LDL.LU R19, [R1+0x470] ;  /* 0x0004700001137983 */ /* 0x000ee40000300800 */
[----:B------:R-:W3:Y:S02]  /*14f00*/  LDL.LU R18, [R1+0x404] ;  /* 0x0004040001127983 */ /* 0x000ee40000300800 */
[----:B------:R-:W3:Y:S01]  /*14f10*/  LDL.LU R17, [R1+0xfbc] ;  /* 0x000fbc0001117983 */ /* 0x000ee20000300800 */
[----:B------:R1:W-:Y:S04]  /*14f20*/  STS.U16 [R6+0x1a300], R12 ;  /* 0x01a3000c06007388 */ /* 0x0003e80000000400 */
[----:B------:R-:W3:Y:S01]  /*14f30*/  LDL.LU R16, [R1+0xa98] ;  /* 0x000a980001107983 */ /* 0x000ee20000300800 */
[----:B------:R1:W-:Y:S02]  /*14f40*/  STS.U16 [R6+0x1ab00], R11 ;  /* 0x01ab000b06007388 */ /* 0x0003e40000000400 */
[----:B------:R-:W3:Y:S02]  /*14f50*/  LDL.LU R14, [R1+0x9fc] ;  /* 0x0009fc00010e7983 */ /* 0x000ee40000300800 */
[----:B------:R1:W-:Y:S01]  /*14f60*/  STS.U16 [R6+0x1b300], R10 ;  /* 0x01b3000a06007388 */ /* 0x0003e20000000400 */
[----:B------:R-:W3:Y:S04]  /*14f70*/  LDL.LU R13, [R1+0x9e8] ;  /* 0x0009e800010d7983 */ /* 0x000ee80000300800 */
[----:B------:R1:W-:Y:S01]  /*14f80*/  STS.U16 [R6+0x1bb00], R9 ;  /* 0x01bb000906007388 */ /* 0x0003e20000000400 */
[----:B------:R1:W-:Y:S03]  /*14f90*/  STS.U16 [R6+0x1c300], R8 ;  /* 0x01c3000806007388 */ /* 0x0003e60000000400 */
[----:B-1----:R-:W3:Y:S01]  /*14fa0*/  LDL.LU R12, [R1+0x9d4] ;  /* 0x0009d400010c7983 */ /* 0x002ee20000300800 */
[----:B------:R-:W3:Y:S03]  /*14fb0*/  LDL.LU R11, [R1+0x9c4] ;  /* 0x0009c400010b7983 */ /* 0x000ee60000300800 */
[----:B------:R-:W3:Y:S01]  /*14fc0*/  LDL.LU R10, [R1+0x9b4] ;  /* 0x0009b400010a7983 */ /* 0x000ee20000300800 */
[----:B------:R-:W3:Y:S02]  /*14fd0*/  LDL.LU R9, [R1+0x850] ;  /* 0x0008500001097983 */ /* 0x000ee40000300800 */
[----:B------:R-:W3:Y:S01]  /*14fe0*/  LDL.LU R8, [R1+0x82c] ;  /* 0x00082c0001087983 */ /* 0x000ee20000300800 */
[----:B0-----:R-:W-:Y:S01]  /*14ff0*/  LOP3.LUT R7, R7, 0x7f, RZ, 0xc0, !PT ;  /* 0x0000007f07077812 */ /* 0x001fe200078ec0ff */
[----:B--2---:R0:W-:Y:S01]  /*15000*/  STS.U16 [R6+0x1cb00], R28 ;  /* 0x01cb001c06007388 */ /* 0x0041e20000000400 */
[----:B-----5:R1:W-:Y:S02]  /*15010*/  STS.U16 [R6+0x1d300], R0 ;  /* 0x01d3000006007388 */ /* 0x0203e40000000400 */
[----:B----4-:R2:W-:Y:S02]  /*15020*/  STS.U16 [R6+0x1db00], R2 ;  /* 0x01db000206007388 */ /* 0x0105e40000000400 */
[----:B---3--:R-:W-:Y:S02]  /*15030*/  STS.U16 [R6+0x1e300], R3 ;  /* 0x01e3000306007388 */ /* 0x008fe40000000400 */
[----:B0-----:R-:W-:-:S02]  /*15040*/  IMAD.SHL.U32 R28, R7, 0x2, RZ ;  /* 0x00000002071c7824 */ /* 0x001fc400078e00ff */
[----:B------:R-:W3:Y:S01]  /*15050*/  LDL.LU R7, [R1+0x818] ;  /* 0x0008180001077983 */ /* 0x000ee20000300800 */
[----:B-1----:R-:W4:Y:S02]  /*15060*/  LDL.LU R0, [R1+0xa94] ;  /* 0x000a940001007983 */ /* 0x002f240000300800 */
[----:B--2---:R-:W2:Y:S01]  /*15070*/  LDL.LU R2, [R1+0x4a0] ;  /* 0x0004a00001027983 */ /* 0x004ea20000300800 */
[----:B------:R-:W-:Y:S01]  /*15080*/  LOP3.LUT R15, R28, 0x40, RZ, 0x3c, !PT ;  /* 0x000000401c0f7812 */ /* 0x000fe200078e3cff */
[----:B------:R0:W-:Y:S04]  /*15090*/  STL [R1+0x17e0], R28 ;  /* 0x0017e01c01007387 */ /* 0x0001e80000100800 */
[----:B------:R1:W-:Y:S01]  /*150a0*/  STS.U16 [R6+0x1eb00], R4 ;  /* 0x01eb000406007388 */ /* 0x0003e20000000400 */
[----:B------:R5:W-:Y:S03]  /*150b0*/  STS.U16 [R6+0x1f300], R5 ;  /* 0x01f3000506007388 */ /* 0x000be60000000400 */
[----:B0-----:R-:W2:Y:S01]  /*150c0*/  LDL.LU R28, [R1+0x9e0] ;  /* 0x0009e000011c7983 */ /* 0x001ea20000300800 */
[----:B------:R-:W2:Y:S02]  /*150d0*/  LDL.LU R3, [R1+0x848] ;  /* 0x0008480001037983 */ /* 0x000ea40000300800 */
[----:B-1----:R-:W2:Y:S02]  /*150e0*/  LDL.LU R4, [R1+0x340] ;  /* 0x0003400001047983 */ /* 0x002ea40000300800 */
[----:B-----5:R-:W5:Y:S01]  /*150f0*/  LDL.LU R6, [R1+0x17f0] ;  /* 0x0017f00001067983 */ /* 0x020f620000300800 */
[----:B------:R-:W0:Y:S02]  /*15100*/  S2R R5, SR_TID.X ;  /* 0x0000000000057919 */ /* 0x000e240000002100 */
[----:B0-----:R-:W-:-:S04]  /*15110*/  LOP3.LUT R5, R5, 0x7f, RZ, 0xc0, !PT ;  /* 0x0000007f05057812 */ /* 0x001fc800078ec0ff */
[----:B------:R-:W-:-:S04]  /*15120*/  SHF.L.U32 R5, R5, 0x1, RZ ;  /* 0x0000000105057819 */ /* 0x000fc800000006ff */
[----:B------:R-:W-:-:S05]  /*15130*/  LOP3.LUT R5, R5, 0x30, RZ, 0x3c, !PT ;  /* 0x0000003005057812 */ /* 0x000fca00078e3cff */
[----:B-----5:R-:W-:Y:S01]  /*15140*/  STS.U16 [R5+0x1fb00], R6 ;  /* 0x01fb000605007388 */ /* 0x020fe20000000400 */
[----:B--2---:R-:W-:Y:S02]  /*15150*/  STS.U16 [R15+0x400], R4 ;  /* 0x000400040f007388 */ /* 0x004fe40000000400 */
[----:B------:R-:W-:Y:S02]  /*15160*/  STS.U16 [R15+0xc00], R3 ;  /* 0x000c00030f007388 */ /* 0x000fe40000000400 */
[----:B------:R0:W-:Y:S02]  /*15170*/  STS.U16 [R15+0x1400], R28 ;  /* 0x0014001c0f007388 */ /* 0x0001e40000000400 */
[----:B0-----:R-:W2:Y:S04]  /*15180*/  LDL.LU R28, [R1+0x45c] ;  /* 0x00045c00011c7983 */ /* 0x001ea80000300800 */
[----:B--2---:R0:W-:Y:S04]  /*15190*/  STL [R1+0x17e4], R28 ;  /* 0x0017e41c01007387 */ /* 0x0041e80000100800 */
[----:B0-----:R-:W2:Y:S04]  /*151a0*/  LDL.LU R28, [R1+0x490] ;  /* 0x00049000011c7983 */ /* 0x001ea80000300800 */
[----:B--2---:R0:W-:Y:S04]  /*151b0*/  STL [R1+0x17e8], R28 ;  /* 0x0017e81c01007387 */ /* 0x0041e80000100800 */
[----:B0-----:R-:W2:Y:S04]  /*151c0*/  LDL.LU R28, [R1+0x4c8] ;  /* 0x0004c800011c7983 */ /* 0x001ea80000300800 */
[----:B------:R-:W-:Y:S01]  /*151d0*/  STS.U16 [R15+0x1c00], R2 ;  /* 0x001c00020f007388 */ /* 0x000fe20000000400 */
[----:B----4-:R-:W-:Y:S02]  /*151e0*/  STS.U16 [R15+0x2400], R0 ;  /* 0x002400000f007388 */ /* 0x010fe40000000400 */
[----:B------:R-:W-:Y:S02]  /*151f0*/  STS.U16 [R15+0x2c00], R27 ;  /* 0x002c001b0f007388 */ /* 0x000fe40000000400 */
[----:B------:R-:W-:Y:S01]  /*15200*/  STS.U16 [R15+0x3400], R26 ;  /* 0x0034001a0f007388 */ /* 0x000fe20000000400 */
        /* <DEDUP_REMOVED lines=16> */
[----:B------:R-:W-:Y:S04]  /*15310*/  STS.U16 [R15+0xbc00], R9 ;  /* 0x00bc00090f007388 */ /* 0x000fe80000000400 */
[----:B--2---:R0:W-:Y:S04]  /*15320*/  STL [R1+0x17ec], R28 ;  /* 0x0017ec1c01007387 */ /* 0x0041e80000100800 */
[----:B0-----:R-:W2:Y:S01]  /*15330*/  LDL.LU R28, [R1+0x504] ;  /* 0x00050400011c7983 */ /* 0x001ea20000300800 */
[----:B------:R-:W4:Y:S02]  /*15340*/  LDL.LU R13, [R1+0x428] ;  /* 0x00042800010d7983 */ /* 0x000f240000300800 */
[----:B------:R-:W5:Y:S02]  /*15350*/  LDL.LU R12, [R1+0x3fc] ;  /* 0x0003fc00010c7983 */ /* 0x000f640000300800 */
[----:B------:R-:W4:Y:S01]  /*15360*/  LDL.LU R11, [R1+0x200] ;  /* 0x00020000010b7983 */ /* 0x000f220000300800 */
[----:B------:R-:W4:Y:S04]  /*15370*/  LDL.LU R10, [R1+0x1ec] ;  /* 0x0001ec00010a7983 */ /* 0x000f280000300800 */
[----:B------:R0:W-:Y:S01]  /*15380*/  STS.U16 [R15+0xc400], R8 ;  /* 0x00c400080f007388 */ /* 0x0001e20000000400 */
[----:B------:R-:W4:Y:S02]  /*15390*/  LDL.LU R9, [R1+0x14c] ;  /* 0x00014c0001097983 */ /* 0x000f240000300800 */
[----:B---3--:R1:W-:Y:S01]  /*153a0*/  STS.U16 [R15+0xcc00], R7 ;  /* 0x00cc00070f007388 */ /* 0x0083e20000000400 */
[----:B0-----:R-:W5:Y:S01]  /*153b0*/  LDL.LU R8, [R1+0x140] ;  /* 0x0001400001087983 */ /* 0x001f620000300800 */
[----:B-1----:R-:W5:Y:S02]  /*153c0*/  LDL.LU R7, [R1+0x134] ;  /* 0x0001340001077983 */ /* 0x002f640000300800 */
[----:B------:R-:W5:Y:S02]  /*153d0*/  LDL.LU R6, [R1+0x128] ;  /* 0x0001280001067983 */ /* 0x000f640000300800 */
[----:B------:R-:W5:Y:S01]  /*153e0*/  LDL.LU R5, [R1+0x11c] ;  /* 0x00011c0001057983 */ /* 0x000f620000300800 */
[----:B------:R-:W5:Y:S01]  /*153f0*/  LDL.LU R4, [R1+0x110] ;  /* 0x0001100001047983 */ /* 0x000f620000300800 */
[----:B------:R-:W5:Y:S02]  /*15400*/  LDL.LU R3, [R1+0x104] ;  /* 0x0001040001037983 */ /* 0x000f640000300800 */
        /* <DEDUP_REMOVED lines=15> */
[----:B------:R-:W5:Y:S03]  /*15500*/  LDL.LU R14, [R1+0x4] ;  /* 0x00000400010e7983 */ /* 0x000f660000300800 */
[----:B--2---:R0:W-:Y:S04]  /*15510*/  STS.U16 [R15+0xd400], R28 ;  /* 0x00d4001c0f007388 */ /* 0x0041e80000000400 */
[----:B0-----:R-:W2:Y:S04]  /*15520*/  LDL.LU R28, [R1+0x17ec] ;  /* 0x0017ec00011c7983 */ /* 0x001ea80000300800 */
[----:B--2---:R0:W-:Y:S04]  /*15530*/  STS.U16 [R15+0xdc00], R28 ;  /* 0x00dc001c0f007388 */ /* 0x0041e80000000400 */
[----:B0-----:R-:W2:Y:S04]  /*15540*/  LDL.LU R28, [R1+0x17e8] ;  /* 0x0017e800011c7983 */ /* 0x001ea80000300800 */
[----:B--2---:R0:W-:Y:S04]  /*15550*/  STS.U16 [R15+0xe400], R28 ;  /* 0x00e4001c0f007388 */ /* 0x0041e80000000400 */
[----:B0-----:R-:W2:Y:S04]  /*15560*/  LDL.LU R28, [R1+0x17e4] ;  /* 0x0017e400011c7983 */ /* 0x001ea80000300800 */
[----:B--2---:R0:W-:Y:S01]  /*15570*/  STS.U16 [R15+0xec00], R28 ;  /* 0x00ec001c0f007388 */ /* 0x0041e20000000400 */
[----:B----4-:R1:W-:Y:S02]  /*15580*/  STS.U16 [R15+0xf400], R13 ;  /* 0x00f4000d0f007388 */ /* 0x0103e40000000400 */
[----:B-----5:R2:W-:Y:S02]  /*15590*/  STS.U16 [R15+0xfc00], R12 ;  /* 0x00fc000c0f007388 */ /* 0x0205e40000000400 */
[----:B------:R4:W-:Y:S01]  /*155a0*/  STS.U16 [R15+0x10400], R11 ;  /* 0x0104000b0f007388 */ /* 0x0009e20000000400 */
[----:B------:R5:W-:Y:S01]  /*155b0*/  STS.U16 [R15+0x10c00], R10 ;  /* 0x010c000a0f007388 */ /* 0x000be20000000400 */
[----:B------:R5:W-:Y:S03]  /*155c0*/  STS.U16 [R15+0x11400], R9 ;  /* 0x011400090f007388 */ /* 0x000be60000000400 */
[----:B0-----:R-:W3:Y:S01]  /*155d0*/  LDL.LU R28, [R1+0x17e0] ;  /* 0x0017e000011c7983 */ /* 0x001ee20000300800 */
[----:B-1----:R-:W3:Y:S02]  /*155e0*/  LDL.LU R13, [R1+0x17dc] ;  /* 0x0017dc00010d7983 */ /* 0x002ee40000300800 */
[----:B--2---:R-:W2:Y:S02]  /*155f0*/  LDL.LU R12, [R1+0x17d8] ;  /* 0x0017d800010c7983 */ /* 0x004ea40000300800 */
[----:B----4-:R-:W4:Y:S01]  /*15600*/  LDL.LU R11, [R1+0x17d4] ;  /* 0x0017d400010b7983 */ /* 0x010f220000300800 */
[----:B-----5:R-:W5:Y:S01]  /*15610*/  LDL.LU R10, [R1+0x17d0] ;  /* 0x0017d000010a7983 */ /* 0x020f620000300800 */
[----:B------:R-:W2:Y:S03]  /*15620*/  LDL.LU R9, [R1+0x17cc] ;  /* 0x0017cc0001097983 */ /* 0x000ea60000300800 */
[----:B------:R0:W-:Y:S01]  /*15630*/  STS.U16 [R15+0x11c00], R8 ;  /* 0x011c00080f007388 */ /* 0x0001e20000000400 */
[----:B------:R1:W-:Y:S02]  /*15640*/  STS.U16 [R15+0x12400], R7 ;  /* 0x012400070f007388 */ /* 0x0003e40000000400 */
[----:B------:R1:W-:Y:S01]  /*15650*/  STS.U16 [R15+0x12c00], R6 ;  /* 0x012c00060f007388 */ /* 0x0003e20000000400 */
[----:B0-----:R-:W2:Y:S01]  /*15660*/  LDL.LU R8, [R1+0x17c8] ;  /* 0x0017c80001087983 */ /* 0x001ea20000300800 */
[----:B-1----:R-:W2:Y:S02]  /*15670*/  LDL.LU R7, [R1+0x17c4] ;  /* 0x0017c40001077983 */ /* 0x002ea40000300800 */
[----:B------:R-:W2:Y:S02]  /*15680*/  LDL.LU R6, [R1+0x800] ;  /* 0x0008000001067983 */ /* 0x000ea40000300800 */
[----:B------:R0:W-:Y:S01]  /*15690*/  STS.U16 [R15+0x13400], R5 ;  /* 0x013400050f007388 */ /* 0x0001e20000000400 */
        /* <DEDUP_REMOVED lines=12> */
[----:B------:R-:W-:Y:S01]  /*15760*/  STS.U16 [R15+0x19c00], R20 ;  /* 0x019c00140f007388 */ /* 0x000fe20000000400 */
[----:B------:R0:W-:Y:S02]  /*15770*/  STS.U16 [R15+0x1a400], R19 ;  /* 0x01a400130f007388 */ /* 0x0001e40000000400 */
[----:B------:R-:W-:Y:S02]  /*15780*/  STS.U16 [R15+0x1ac00], R18 ;  /* 0x01ac00120f007388 */ /* 0x000fe40000000400 */
[----:B------:R-:W-:Y:S01]  /*15790*/  STS.U16 [R15+0x1b400], R17 ;  /* 0x01b400110f007388 */ /* 0x000fe20000000400 */
[----:B------:R-:W-:Y:S01]  /*157a0*/  STS.U16 [R15+0x1bc00], R16 ;  /* 0x01bc00100f007388 */ /* 0x000fe20000000400 */
[----:B------:R-:W-:Y:S03]  /*157b0*/  STS.U16 [R15+0x1c400], R14 ;  /* 0x01c4000e0f007388 */ /* 0x000fe60000000400 */
[----:B--2---:R3:W-:Y:S01]  /*157c0*/  STL [R1+0x17c0], R6 ;  /* 0x0017c00601007387 */ /* 0x0047e20000100800 */
[----:B0-----:R-:W2:Y:S02]  /*157d0*/  LDL.LU R5, [R1+0x430] ;  /* 0x0004300001057983 */ /* 0x001ea40000300800 */
[----:B-1----:R-:W2:Y:S02]  /*157e0*/  LDL.LU R4, [R1+0x368] ;  /* 0x0003680001047983 */ /* 0x002ea40000300800 */
[----:B------:R-:W2:Y:S01]  /*157f0*/  LDL.LU R3, [R1+0x364] ;  /* 0x0003640001037983 */ /* 0x000ea20000300800 */
[----:B------:R-:W2:Y:S01]  /*15800*/  LDL.LU R2, [R1+0x360] ;  /* 0x0003600001027983 */ /* 0x000ea20000300800 */
[----:B------:R-:W2:Y:S02]  /*15810*/  LDL.LU R0, [R1+0x35c] ;  /* 0x00035c0001007983 */ /* 0x000ea40000300800 */
[----:B------:R-:W2:Y:S02]  /*15820*/  LDL.LU R27, [R1+0x358] ;  /* 0x00035800011b7983 */ /* 0x000ea40000300800 */
[----:B------:R-:W2:Y:S01]  /*15830*/  LDL.LU R26, [R1+0x34c] ;  /* 0x00034c00011a7983 */ /* 0x000ea20000300800 */
[----:B------:R-:W2:Y:S01]  /*15840*/  LDL.LU R25, [R1+0x348] ;  /* 0x0003480001197983 */ /* 0x000ea20000300800 */
[----:B------:R-:W2:Y:S02]  /*15850*/  LDL.LU R24, [R1+0x344] ;  /* 0x0003440001187983 */ /* 0x000ea40000300800 */
[----:B------:R-:W2:Y:S02]  /*15860*/  LDL.LU R23, [R1+0x3f8] ;  /* 0x0003f80001177983 */ /* 0x000ea40000300800 */
[----:B------:R-:W2:Y:S01]  /*15870*/  LDL.LU R22, [R1+0x3ec] ;  /* 0x0003ec0001167983 */ /* 0x000ea20000300800 */
[----:B------:R-:W2:Y:S01]  /*15880*/  LDL.LU R21, [R1+0x3e8] ;  /* 0x0003e80001157983 */ /* 0x000ea20000300800 */
[----:B------:R-:W2:Y:S02]  /*15890*/  LDL.LU R29, [R1+0x3d4] ;  /* 0x0003d400011d7983 */ /* 0x000ea40000300800 */
[----:B------:R-:W2:Y:S01]  /*158a0*/  LDL.LU R19, [R1+0x3d0] ;  /* 0x0003d00001137983 */ /* 0x000ea20000300800 */
[C---:B---3--:R-:W-:Y:S01]  /*158b0*/  LOP3.LUT R6, R28.reuse, 0x40, RZ, 0x3c, !PT ;  /* 0x000000401c067812 */ /* 0x048fe200078e3cff */
[----:B------:R-:W3:Y:S01]  /*158c0*/  LDL.LU R18, [R1+0x3cc] ;  /* 0x0003cc0001127983 */ /* 0x000ee20000300800 */
[----:B------:R-:W2:Y:S02]  /*158d0*/  LDL.LU R17, [R1+0x3c8] ;  /* 0x0003c80001117983 */ /* 0x000ea40000300800 */
[----:B------:R-:W2:Y:S02]  /*158e0*/  LDL.LU R16, [R1+0x3c4] ;  /* 0x0003c40001107983 */ /* 0x000ea40000300800 */
[----:B------:R-:W2:Y:S01]  /*158f0*/  LDL.LU R15, [R1+0x3c0] ;  /* 0x0003c000010f7983 */ /* 0x000ea20000300800 */
[----:B------:R-:W2:Y:S04]  /*15900*/  LDL.LU R14, [R1+0x394] ;  /* 0x00039400010e7983 */ /* 0x000ea80000300800 */
[----:B------:R0:W-:Y:S01]  /*15910*/  STS.U16 [R6+0x1cc00], R7 ;  /* 0x01cc000706007388 */ /* 0x0001e20000000400 */
[----:B------:R1:W-:Y:S02]  /*15920*/  STS.U16 [R6+0x1d400], R8 ;  /* 0x01d4000806007388 */ /* 0x0003e40000000400 */
[----:B------:R1:W-:Y:S02]  /*15930*/  STS.U16 [R6+0x1dc00], R9 ;  /* 0x01dc000906007388 */ /* 0x0003e40000000400 */
[----:B-----5:R5:W-:Y:S01]  /*15940*/  STS.U16 [R6+0x1e400], R10 ;  /* 0x01e4000a06007388 */ /* 0x020be20000000400 */
[----:B----4-:R4:W-:Y:S01]  /*15950*/  STS.U16 [R6+0x1ec00], R11 ;  /* 0x01ec000b06007388 */ /* 0x0109e20000000400 */
[----:B------:R4:W-:Y:S03]  /*15960*/  STS.U16 [R6+0x1f400], R12 ;  /* 0x01f4000c06007388 */ /* 0x0009e60000000400 */
[----:B0-----:R-:W2:Y:S01]  /*15970*/  LDL.LU R7, [R1+0x9b8] ;  /* 0x0009b80001077983 */ /* 0x001ea20000300800 */
[----:B-1----:R-:W2:Y:S02]  /*15980*/  LDL.LU R8, [R1+0xa90] ;  /* 0x000a900001087983 */ /* 0x002ea40000300800 */
[----:B------:R-:W2:Y:S02]  /*15990*/  LDL.LU R9, [R1+0x474] ;  /* 0x0004740001097983 */ /* 0x000ea40000300800 */
[----:B-----5:R-:W5:Y:S01]  /*159a0*/  LDL.LU R10, [R1+0x9d0] ;  /* 0x0009d000010a7983 */ /* 0x020f620000300800 */
[----:B----4-:R-:W4:Y:S01]  /*159b0*/  LDL.LU R11, [R1+0x814] ;  /* 0x00081400010b7983 */ /* 0x010f220000300800 */
[----:B------:R-:W2:Y:S03]  /*159c0*/  LDL.LU R12, [R1+0x9e4] ;  /* 0x0009e400010c7983 */ /* 0x000ea60000300800 */
[----:B------:R0:W-:Y:S01]  /*159d0*/  STS.U16 [R6+0x1fc00], R13 ;  /* 0x01fc000d06007388 */ /* 0x0001e20000000400 */
[----:B------:R-:W-:-:S03]  /*159e0*/  LOP3.LUT R20, R28, 0x50, RZ, 0x3c, !PT ;  /* 0x000000501c147812 */ /* 0x000fc600078e3cff */
[----:B0-----:R-:W2:Y:S01]  /*159f0*/  LDL.LU R6, [R1+0x17c0] ;  /* 0x0017c00001067983 */ /* 0x001ea20000300800 */
[----:B------:R0:W-:Y:S03]  /*15a00*/  STL [R1+0x17b0], R28 ;  /* 0x0017b01c01007387 */ /* 0x0001e60000100800 */
[----:B0-----:R-:W2:Y:S04]  /*15a10*/  LDL.LU R28, [R1+0x384] ;  /* 0x00038400011c7983 */ /* 0x001ea80000300800 */
[----:B--2---:R0:W-:Y:S04]  /*15a20*/  STL [R1+0x17b4], R28 ;  /* 0x0017b41c01007387 */ /* 0x0041e80000100800 */
[----:B0-----:R-:W2:Y:S04]  /*15a30*/  LDL.LU R28, [R1+0x388] ;  /* 0x00038800011c7983 */ /* 0x001ea80000300800 */
[----:B--2---:R0:W-:Y:S04]  /*15a40*/  STL [R1+0x17b8], R28 ;  /* 0x0017b81c01007387 */ /* 0x0041e80000100800 */
[----:B0-----:R-:W2:Y:S04]  /*15a50*/  LDL.LU R28, [R1+0x38c] ;  /* 0x00038c00011c7983 */ /* 0x001ea80000300800 */
[----:B------:R-:W-:Y:S01]  /*15a60*/  STS.U16 [R20+0x500], R12 ;  /* 0x0005000c14007388 */ /* 0x000fe20000000400 */
[----:B----4-:R-:W-:Y:S02]  /*15a70*/  STS.U16 [R20+0xd00], R11 ;  /* 0x000d000b14007388 */ /* 0x010fe40000000400 */
[----:B-----5:R-:W-:Y:S02]  /*15a80*/  STS.U16 [R20+0x1500], R10 ;  /* 0x0015000a14007388 */ /* 0x020fe40000000400 */
        /* <DEDUP_REMOVED lines=18> */
[----:B---3--:R-:W-:Y:S02]  /*15bb0*/  STS.U16 [R20+0xad00], R18 ;  /* 0x00ad001214007388 */ /* 0x008fe40000000400 */
[----:B------:R-:W-:Y:S01]  /*15bc0*/  STS.U16 [R20+0xb500], R17 ;  /* 0x00b5001114007388 */ /* 0x000fe20000000400 */
[----:B--2---:R0:W-:Y:S04]  /*15bd0*/  STL [R1+0x17bc], R28 ;  /* 0x0017bc1c01007387 */ /* 0x0041e80000100800 */
[----:B0-----:R-:W2:Y:S01]  /*15be0*/  LDL.LU R28, [R1+0x390] ;  /* 0x00039000011c7983 */ /* 0x001ea20000300800 */
[----:B------:R-:W3:Y:S02]  /*15bf0*/  LDL.LU R19, [R1+0x380] ;  /* 0x0003800001137983 */ /* 0x000ee40000300800 */
[----:B------:R-:W4:Y:S02]  /*15c00*/  LDL.LU R18, [R1+0x36c] ;  /* 0x00036c0001127983 */ /* 0x000f240000300800 */
[----:B------:R0:W-:Y:S01]  /*15c10*/  STS.U16 [R20+0xbd00], R16 ;  /* 0x00bd001014007388 */ /* 0x0001e20000000400 */
[----:B------:R-:W5:Y:S04]  /*15c20*/  LDL.LU R17, [R1+0x1fc] ;  /* 0x0001fc0001117983 */ /* 0x000f680000300800 */
[----:B------:R1:W-:Y:S01]  /*15c30*/  STS.U16 [R20+0xc500], R15 ;  /* 0x00c5000f14007388 */ /* 0x0003e20000000400 */
[----:B------:R1:W-:Y:S03]  /*15c40*/  STS.U16 [R20+0xcd00], R14 ;  /* 0x00cd000e14007388 */ /* 0x0003e60000000400 */
[----:B0-----:R-:W3:Y:S01]  /*15c50*/  LDL.LU R16, [R1+0x154] ;  /* 0x0001540001107983 */ /* 0x001ee20000300800 */
[----:B-1----:R-:W3:Y:S02]  /*15c60*/  LDL.LU R15, [R1+0x148] ;  /* 0x00014800010f7983 */ /* 0x002ee40000300800 */
[----:B------:R-:W3:Y:S02]  /*15c70*/  LDL.LU R14, [R1+0x13c] ;  /* 0x00013c00010e7983 */ /* 0x000ee40000300800 */
[----:B------:R-:W3:Y:S01]  /*15c80*/  LDL.LU R13, [R1+0x130] ;  /* 0x00013000010d7983 */ /* 0x000ee20000300800 */
[----:B------:R-:W3:Y:S01]  /*15c90*/  LDL.LU R12, [R1+0x124] ;  /* 0x00012400010c7983 */ /* 0x000ee20000300800 */
[----:B------:R-:W3:Y:S02]  /*15ca0*/  LDL.LU R11, [R1+0x118] ;  /* 0x00011800010b7983 */ /* 0x000ee40000300800 */
        /* <DEDUP_REMOVED lines=17> */
[----:B------:R-:W3:Y:S01]  /*15dc0*/  LDL.LU R29, [R1] ;  /* 0x00000000011d7983 */ /* 0x000ee20000300800 */
[----:B--2---:R0:W-:Y:S04]  /*15dd0*/  STS.U16 [R20+0xd500], R28 ;  /* 0x00d5001c14007388 */ /* 0x0041e80000000400 */
[----:B0-----:R-:W2:Y:S04]  /*15de0*/  LDL.LU R28, [R1+0x17bc] ;  /* 0x0017bc00011c7983 */ /* 0x001ea80000300800 */
[----:B--2---:R0:W-:Y:S04]  /*15df0*/  STS.U16 [R20+0xdd00], R28 ;  /* 0x00dd001c14007388 */ /* 0x0041e80000000400 */
[----:B0-----:R-:W2:Y:S04]  /*15e00*/  LDL.LU R28, [R1+0x17b8] ;  /* 0x0017b800011c7983 */ /* 0x001ea80000300800 */
[----:B--2---:R0:W-:Y:S04]  /*15e10*/  STS.U16 [R20+0xe500], R28 ;  /* 0x00e5001c14007388 */ /* 0x0041e80000000400 */
[----:B0-----:R-:W2:Y:S04]  /*15e20*/  LDL.LU R28, [R1+0x17b4] ;  /* 0x0017b400011c7983 */ /* 0x001ea80000300800 */
[----:B--2---:R0:W-:Y:S01]  /*15e30*/  STS.U16 [R20+0xed00], R28 ;  /* 0x00ed001c14007388 */ /* 0x0041e20000000400 */
[----:B---3--:R1:W-:Y:S02]  /*15e40*/  STS.U16 [R20+0xf500], R19 ;  /* 0x00f5001314007388 */ /* 0x0083e40000000400 */
[----:B----4-:R2:W-:Y:S02]  /*15e50*/  STS.U16 [R20+0xfd00], R18 ;  /* 0x00fd001214007388 */ /* 0x0105e40000000400 */
[----:B-----5:R3:W-:Y:S01]  /*15e60*/  STS.U16 [R20+0x10500], R17 ;  /* 0x0105001114007388 */ /* 0x0207e20000000400 */
[----:B------:R4:W-:Y:S01]  /*15e70*/  STS.U16 [R20+0x10d00], R16 ;  /* 0x010d001014007388 */ /* 0x0009e20000000400 */
[----:B------:R4:W-:Y:S03]  /*15e80*/  STS.U16 [R20+0x11500], R15 ;  /* 0x0115000f14007388 */ /* 0x0009e60000000400 */
[----:B0-----:R-:W5:Y:S01]  /*15e90*/  LDL.LU R28, [R1+0x17b0] ;  /* 0x0017b000011c7983 */ /* 0x001f620000300800 */
[----:B-1----:R-:W5:Y:S02]  /*15ea0*/  LDL.LU R19, [R1+0x17ac] ;  /* 0x0017ac0001137983 */ /* 0x002f640000300800 */
[----:B--2---:R-:W2:Y:S02]  /*15eb0*/  LDL.LU R18, [R1+0x17a8] ;  /* 0x0017a80001127983 */ /* 0x004ea40000300800 */
[----:B---3--:R-:W3:Y:S01]  /*15ec0*/  LDL.LU R17, [R1+0x17a4] ;  /* 0x0017a40001117983 */ /* 0x008ee20000300800 */
[----:B----4-:R-:W4:Y:S01]  /*15ed0*/  LDL.LU R16, [R1+0x17a0] ;  /* 0x0017a00001107983 */ /* 0x010f220000300800 */
[----:B------:R-:W2:Y:S03]  /*15ee0*/  LDL.LU R15, [R1+0x179c] ;  /* 0x00179c00010f7983 */ /* 0x000ea60000300800 */
[----:B------:R0:W-:Y:S04]  /*15ef0*/  STS.U16 [R20+0x11d00], R14 ;  /* 0x011d000e14007388 */ /* 0x0001e80000000400 */
[----:B0-----:R-:W2:Y:S01]  /*15f00*/  LDL.LU R14, [R1+0x1798] ;  /* 0x00179800010e7983 */ /* 0x001ea20000300800 */
        /* <DEDUP_REMOVED lines=19> */
[----:B------:R0:W-:Y:S01]  /*16040*/  STS.U16 [R20+0x1bd00], R21 ;  /* 0x01bd001514007388 */ /* 0x0001e20000000400 */
[----:B------:R1:W-:Y:S03]  /*16050*/  STS.U16 [R20+0x1c500], R29 ;  /* 0x01c5001d14007388 */ /* 0x0003e60000000400 */
        /* <DEDUP_REMOVED lines=20> */
[----:B--2---:R0:W-:Y:S01]  /*161a0*/  STS.U16 [R20+0x1cd00], R14 ;  /* 0x01cd000e14007388 */ /* 0x0041e20000000400 */
[----:B------:R1:W-:Y:S02]  /*161b0*/  STS.U16 [R20+0x1d500], R15 ;  /* 0x01d5000f14007388 */ /* 0x0003e40000000400 */
[----:B----4-:R2:W-:Y:S02]  /*161c0*/  STS.U16 [R20+0x1dd00], R16 ;  /* 0x01dd001014007388 */ /* 0x0105e40000000400 */
[----:B---3--:R3:W-:Y:S01]  /*161d0*/  STS.U16 [R20+0x1e500], R17 ;  /* 0x01e5001114007388 */ /* 0x0087e20000000400 */
[----:B------:R4:W-:Y:S01]  /*161e0*/  STS.U16 [R20+0x1ed00], R18 ;  /* 0x01ed001214007388 */ /* 0x0009e20000000400 */
[----:B-----5:R4:W-:Y:S03]  /*161f0*/  STS.U16 [R20+0x1f500], R19 ;  /* 0x01f5001314007388 */ /* 0x0209e60000000400 */
[----:B0-----:R-:W5:Y:S01]  /*16200*/  LDL.LU R14, [R1+0x500] ;  /* 0x00050000010e7983 */ /* 0x001f620000300800 */
[----:B-1----:R-:W5:Y:S02]  /*16210*/  LDL.LU R15, [R1+0x9ac] ;  /* 0x0009ac00010f7983 */ /* 0x002f640000300800 */
[----:B--2---:R-:W2:Y:S02]  /*16220*/  LDL.LU R16, [R1+0x9f8] ;  /* 0x0009f80001107983 */ /* 0x004ea40000300800 */
[----:B---3--:R-:W3:Y:S01]  /*16230*/  LDL.LU R17, [R1+0x458] ;  /* 0x0004580001117983 */ /* 0x008ee20000300800 */
[----:B----4-:R-:W4:Y:S01]  /*16240*/  LDL.LU R18, [R1+0x9c0] ;  /* 0x0009c00001127983 */ /* 0x010f220000300800 */
[----:B------:R-:W2:Y:S01]  /*16250*/  LDL.LU R20, [R1+0x1794] ;  /* 0x0017940001147983 */ /* 0x000ea20000300800 */
[----:B------:R-:W-:-:S02]  /*16260*/  LOP3.LUT R19, R28, 0x50, RZ, 0x3c, !PT ;  /* 0x000000501c137812 */ /* 0x000fc400078e3cff */
[----:B------:R-:W-:Y:S01]  /*16270*/  LOP3.LUT R2, R28, 0x60, RZ, 0x3c, !PT ;  /* 0x000000601c027812 */ /* 0x000fe200078e3cff */
[----:B------:R-:W-:Y:S04]  /*16280*/  STL [R1+0x178c], R28 ;  /* 0x00178c1c01007387 */ /* 0x000fe80000100800 */
[----:B--2---:R-:W-:Y:S01]  /*16290*/  STS.U16 [R19+0x1fd00], R20 ;  /* 0x01fd001413007388 */ /* 0x004fe20000000400 */
[----:B------:R0:W-:Y:S02]  /*162a0*/  STS.U16 [R2+0x600], R21 ;  /* 0x0006001502007388 */ /* 0x0001e40000000400 */
[----:B------:R1:W-:Y:S01]  /*162b0*/  STS.U16 [R2+0xe00], R29 ;  /* 0x000e001d02007388 */ /* 0x0003e20000000400 */
[----:B0-----:R-:W2:Y:S01]  /*162c0*/  LDL.LU R21, [R1+0x254] ;  /* 0x0002540001157983 */ /* 0x001ea20000300800 */
[----:B-1----:R-:W2:Y:S02]  /*162d0*/  LDL.LU R29, [R1+0x248] ;  /* 0x00024800011d7983 */ /* 0x002ea40000300800 */
[----:B------:R-:W2:Y:S02]  /*162e0*/  LDL.LU R28, [R1+0x230] ;  /* 0x00023000011c7983 */ /* 0x000ea40000300800 */
[----:B----4-:R-:W-:Y:S01]  /*162f0*/  STS.U16 [R2+0x1600], R18 ;  /* 0x0016001202007388 */ /* 0x010fe20000000400 */
[----:B---3--:R-:W-:Y:S01]  /*16300*/  STS.U16 [R2+0x1e00], R17 ;  /* 0x001e001102007388 */ /* 0x008fe20000000400 */
[----:B------:R-:W-:Y:S02]  /*16310*/  STS.U16 [R2+0x2600], R16 ;  /* 0x0026001002007388 */ /* 0x000fe40000000400 */
        /* <DEDUP_REMOVED lines=21> */
[----:B------:R-:W3:Y:S02]  /*16470*/  LDL.LU R25, [R1+0x224] ;  /* 0x0002240001197983 */ /* 0x000ee40000300800 */
[----:B------:R-:W4:Y:S02]  /*16480*/  LDL.LU R27, [R1+0x218] ;  /* 0x00021800011b7983 */ /* 0x000f240000300800 */
[----:B------:R-:W5:Y:S01]  /*16490*/  LDL.LU R26, [R1+0x20c] ;  /* 0x00020c00011a7983 */ /* 0x000f620000300800 */
[----:B------:R-:W3:Y:S04]  /*164a0*/  LDL.LU R24, [R1+0x1f8] ;  /* 0x0001f80001187983 */ /* 0x000ee80000300800 */
[----:B------:R0:W-:Y:S01]  /*164b0*/  STS.U16 [R2+0xc600], R22 ;  /* 0x00c6001602007388 */ /* 0x0001e20000000400 */
[----:B------:R-:W3:Y:S02]  /*164c0*/  LDL.LU R23, [R1+0x150] ;  /* 0x0001500001177983 */ /* 0x000ee40000300800 */
[----:B------:R1:W-:Y:S02]  /*164d0*/  STS.U16 [R2+0xce00], R21 ;  /* 0x00ce001502007388 */ /* 0x0003e40000000400 */
[----:B------:R1:W-:Y:S01]  /*164e0*/  STS.U16 [R2+0xd600], R29 ;  /* 0x00d6001d02007388 */ /* 0x0003e20000000400 */
        /* <DEDUP_REMOVED lines=21> */
[----:B------:R-:W3:Y:S03]  /*16640*/  LDL.LU R0, [R1+0xc] ;  /* 0x00000c0001007983 */ /* 0x000ee60000300800 */
        /* <DEDUP_REMOVED lines=14> */
[----:B------:R0:W-:Y:S01]  /*16730*/  STS.U16 [R2+0x11600], R22 ;  /* 0x0116001602007388 */ /* 0x0001e20000000400 */
[----:B------:R1:W-:Y:S02]  /*16740*/  STS.U16 [R2+0x11e00], R21 ;  /* 0x011e001502007388 */ /* 0x0003e40000000400 */
[----:B------:R1:W-:Y:S01]  /*16750*/  STS.U16 [R2+0x12600], R29 ;  /* 0x0126001d02007388 */ /* 0x0003e20000000400 */
[----:B0-----:R-:W2:Y:S01]  /*16760*/  LDL.LU R22, [R1+0x177c] ;  /* 0x00177c0001167983 */ /* 0x001ea20000300800 */
[----:B-1----:R-:W2:Y:S02]  /*16770*/  LDL.LU R21, [R1+0x1778] ;  /* 0x0017780001157983 */ /* 0x002ea40000300800 */
[----:B------:R-:W2:Y:S02]  /*16780*/  LDL.LU R29, [R1+0x1774] ;  /* 0x00177400011d7983 */ /* 0x000ea40000300800 */
        /* <DEDUP_REMOVED lines=19> */
[----:B--2---:R-:W-:Y:S01]  /*168c0*/  STS.U16 [R2+0x1c600], R29 ;  /* 0x01c6001d02007388 */ /* 0x004fe20000000400 */
[----:B------:R-:W-:Y:S02]  /*168d0*/  STS.U16 [R2+0x1ce00], R21 ;  /* 0x01ce001502007388 */ /* 0x000fe40000000400 */
[----:B------:R-:W-:Y:S02]  /*168e0*/  STS.U16 [R2+0x1d600], R22 ;  /* 0x01d6001602007388 */ /* 0x000fe40000000400 */
[----:B------:R-:W-:Y:S01]  /*168f0*/  STS.U16 [R2+0x1de00], R23 ;  /* 0x01de001702007388 */ /* 0x000fe20000000400 */
[----:B------:R-:W-:Y:S01]  /*16900*/  STS.U16 [R2+0x1e600], R27 ;  /* 0x01e6001b02007388 */ /* 0x000fe20000000400 */
[----:B---3--:R-:W-:Y:S02]  /*16910*/  STS.U16 [R2+0x1ee00], R26 ;  /* 0x01ee001a02007388 */ /* 0x008fe40000000400 */
[----:B----4-:R-:W-:Y:S02]  /*16920*/  STS.U16 [R2+0x1f600], R24 ;  /* 0x01f6001802007388 */ /* 0x010fe40000000400 */
[----:B-----5:R0:W-:Y:S02]  /*16930*/  STS.U16 [R2+0x1fe00], R25 ;  /* 0x01fe001902007388 */ /* 0x0201e40000000400 */
[----:B0-----:R-:W2:Y:S04]  /*16940*/  LDL.LU R25, [R1+0x42c] ;  /* 0x00042c0001197983 */ /* 0x001ea80000300800 */
[----:B--2---:R0:W-:Y:S04]  /*16950*/  STL [R1+0x1768], R25 ;  /* 0x0017681901007387 */ /* 0x0041e80000100800 */
[----:B0-----:R-:W2:Y:S04]  /*16960*/  LDL.LU R25, [R1+0x9b0] ;  /* 0x0009b00001197983 */ /* 0x001ea80000300800 */
[----:B--2---:R0:W-:Y:S04]  /*16970*/  STL [R1+0x176c], R25 ;  /* 0x00176c1901007387 */ /* 0x0041e80000100800 */
[----:B0-----:R-:W2:Y:S01]  /*16980*/  LDL.LU R25, [R1+0x468] ;  /* 0x0004680001197983 */ /* 0x001ea20000300800 */
[----:B------:R-:W-:-:S03]  /*16990*/  LOP3.LUT R0, R28, 0x70, RZ, 0x3c, !PT ;  /* 0x000000701c007812 */ /* 0x000fc600078e3cff */
[----:B--2---:R0:W-:Y:S04]  /*169a0*/  STL [R1+0x1770], R25 ;  /* 0x0017701901007387 */ /* 0x0041e80000100800 */
[----:B0-----:R-:W2:Y:S01]  /*169b0*/  LDL.LU R25, [R1+0x4a8] ;  /* 0x0004a80001197983 */ /* 0x001ea20000300800 */
[----:B------:R-:W3:Y:S02]  /*169c0*/  LDL.LU R24, [R1+0x9f0] ;  /* 0x0009f00001187983 */ /* 0x000ee40000300800 */
[----:B------:R-:W4:Y:S02]  /*169d0*/  LDL.LU R23, [R1+0x9a0] ;  /* 0x0009a00001177983 */ /* 0x000f240000300800 */
[----:B------:R-:W5:Y:S01]  /*169e0*/  LDL.LU R22, [R1+0x4e0] ;  /* 0x0004e00001167983 */ /* 0x000f620000300800 */
        /* <DEDUP_REMOVED lines=24> */
[----:B--2---:R0:W-:Y:S04]  /*16b70*/  STS.U16 [R0+0x700], R25 ;  /* 0x0007001900007388 */ /* 0x0041e80000000400 */
[----:B0-----:R-:W2:Y:S04]  /*16b80*/  LDL.LU R25, [R1+0x1770] ;  /* 0x0017700001197983 */ /* 0x001ea80000300800 */
[----:B--2---:R0:W-:Y:S04]  /*16b90*/  STS.U16 [R0+0xf00], R25 ;  /* 0x000f001900007388 */ /* 0x0041e80000000400 */
[----:B0-----:R-:W2:Y:S04]  /*16ba0*/  LDL.LU R25, [R1+0x176c] ;  /* 0x00176c0001197983 */ /* 0x001ea80000300800 */
[----:B--2---:R0:W-:Y:S04]  /*16bb0*/  STS.U16 [R0+0x1700], R25 ;  /* 0x0017001900007388 */ /* 0x0041e80000000400 */
[----:B0-----:R-:W2:Y:S04]  /*16bc0*/  LDL.LU R25, [R1+0x1768] ;  /* 0x0017680001197983 */ /* 0x001ea80000300800 */
[----:B--2---:R-:W-:Y:S01]  /*16bd0*/  STS.U16 [R0+0x1f00], R25 ;  /* 0x001f001900007388 */ /* 0x004fe20000000400 */
[----:B---3--:R-:W-:Y:S02]  /*16be0*/  STS.U16 [R0+0x2700], R24 ;  /* 0x0027001800007388 */ /* 0x008fe40000000400 */
[----:B----4-:R-:W-:Y:S02]  /*16bf0*/  STS.U16 [R0+0x2f00], R23 ;  /* 0x002f001700007388 */ /* 0x010fe40000000400 */
[----:B-----5:R-:W-:Y:S01]  /*16c00*/  STS.U16 [R0+0x3700], R22 ;  /* 0x0037001600007388 */ /* 0x020fe20000000400 */
        /* <DEDUP_REMOVED lines=21> */
[----:B------:R0:W-:Y:S03]  /*16d60*/  STS.U16 [R0+0xe700], R28 ;  /* 0x00e7001c00007388 */ /* 0x0001e60000000400 */
[----:B0-----:R-:W2:Y:S01]  /*16d70*/  LDL.LU R28, [R1+0x1f4] ;  /* 0x0001f400011c7983 */ /* 0x001ea20000300800 */
[----:B------:R-:W-:Y:S03]  /*16d80*/  STS.U16 [R0+0xef00], R27 ;  /* 0x00ef001b00007388 */ /* 0x000fe60000000400 */
[----:B--2---:R0:W-:Y:S04]  /*16d90*/  STL [R1+0x1764], R28 ;  /* 0x0017641c01007387 */ /* 0x0041e80000100800 */
[----:B0-----:R-:W2:Y:S01]  /*16da0*/  LDL.LU R28, [R1+0x208] ;  /* 0x00020800011c7983 */ /* 0x001ea20000300800 */
[----:B------:R-:W3:Y:S02]  /*16db0*/  LDL.LU R27, [R1+0x1c8] ;  /* 0x0001c800011b7983 */ /* 0x000ee40000300800 */
[----:B------:R-:W-:Y:S01]  /*16dc0*/  STS.U16 [R0+0xf700], R26 ;  /* 0x00f7001a00007388 */ /* 0x000fe20000000400 */
[----:B---3--:R0:W-:Y:S04]  /*16dd0*/  STL [R1+0x1760], R27 ;  /* 0x0017601b01007387 */ /* 0x0081e80000100800 */
[----:B0-----:R-:W3:Y:S01]  /*16de0*/  LDL.LU R27, [R1+0x1cc] ;  /* 0x0001cc00011b7983 */ /* 0x001ee20000300800 */
[----:B------:R-:W4:Y:S02]  /*16df0*/  LDL.LU R26, [R1+0x1c4] ;  /* 0x0001c400011a7983 */ /* 0x000f240000300800 */
[----:B------:R-:W5:Y:S02]  /*16e00*/  LDL.LU R25, [R1+0x1c0] ;  /* 0x0001c00001197983 */ /* 0x000f640000300800 */
        /* <DEDUP_REMOVED lines=23> */
[----:B------:R-:W3:Y:S01]  /*16f80*/  LDL.LU R2, [R1+0x15c] ;  /* 0x00015c0001027983 */ /* 0x000ee20000300800 */
[----:B--2---:R0:W-:Y:S04]  /*16f90*/  STS.U16 [R0+0xff00], R28 ;  /* 0x00ff001c00007388 */ /* 0x0041e80000000400 */
[----:B0-----:R-:W2:Y:S04]  /*16fa0*/  LDL.LU R28, [R1+0x1764] ;  /* 0x00176400011c7983 */ /* 0x001ea80000300800 */
[----:B--2---:R0:W-:Y:S01]  /*16fb0*/  STS.U16 [R0+0x10700], R28 ;  /* 0x0107001c00007388 */ /* 0x0041e20000000400 */
[----:B---3--:R1:W-:Y:S03]  /*16fc0*/  STS.U16 [R0+0x10f00], R27 ;  /* 0x010f001b00007388 */ /* 0x0083e60000000400 */
[----:B0-----:R-:W2:Y:S01]  /*16fd0*/  LDL.LU R28, [R1+0x4ac] ;  /* 0x0004ac00011c7983 */ /* 0x001ea20000300800 */
[----:B-1----:R-:W3:Y:S03]  /*16fe0*/  LDL.LU R27, [R1+0x1760] ;  /* 0x00176000011b7983 */ /* 0x002ee60000300800 */
[----:B---3--:R0:W-:Y:S01]  /*16ff0*/  STS.U16 [R0+0x11700], R27 ;  /* 0x0117001b00007388 */ /* 0x0081e20000000400 */
[----:B----4-:R1:W-:Y:S03]  /*17000*/  STS.U16 [R0+0x11f00], R26 ;  /* 0x011f001a00007388 */ /* 0x0103e60000000400 */
[----:B0-----:R-:W3:Y:S01]  /*17010*/  LDL.LU R27, [R1+0x175c] ;  /* 0x00175c00011b7983 */ /* 0x001ee20000300800 */
[----:B-1----:R-:W4:Y:S02]  /*17020*/  LDL.LU R26, [R1+0x1758] ;  /* 0x00175800011a7983 */ /* 0x002f240000300800 */
        /* <DEDUP_REMOVED lines=24> */
[----:B------:R0:W-:Y:S02]  /*171b0*/  STS.U16 [R0+0x1e700], R2 ;  /* 0x01e7000200007388 */ /* 0x0001e40000000400 */
[----:B0-----:R-:W-:-:S02]  /*171c0*/  MOV R2, 0x3f800000 ;  /* 0x3f80000000027802 */ /* 0x001fc40000000f00 */
[----:B------:R-:W-:-:S03]  /*171d0*/  MOV R3, 0xff800000 ;  /* 0xff80000000037802 */ /* 0x000fc60000000f00 */
[----:B------:R0:W-:Y:S02]  /*171e0*/  STL [R1+0xa6c], R2 ;  /* 0x000a6c0201007387 */ /* 0x0001e40000100800 */
[----:B0-----:R-:W-:Y:S02]  /*171f0*/  MOV R2, 0xff800000 ;  /* 0xff80000000027802 */ /* 0x001fe40000000f00 */
[----:B----4-:R-:W-:Y:S01]  /*17200*/  STS.U16 [R0+0x1ef00], R26 ;  /* 0x01ef001a00007388 */ /* 0x010fe20000000400 */
[----:B---3--:R-:W-:Y:S02]  /*17210*/  STS.U16 [R0+0x1f700], R27 ;  /* 0x01f7001b00007388 */ /* 0x008fe40000000400 */
[----:B--2---:R0:W-:Y:S02]  /*17220*/  STS.U16 [R0+0x1ff00], R28 ;  /* 0x01ff001c00007388 */ /* 0x0041e40000000400 */
[----:B0-----:R-:W-:-:S05]  /*17230*/  IMAD.MOV.U32 R0, RZ, RZ, -0x800000 ;  /* 0xff800000ff007424 */ /* 0x001fca00078e00ff */
[----:B------:R-:W-:Y:S01]  /*17240*/  STL [R1+0x94c], R0 ;  /* 0x00094c0001007387 */ /* 0x000fe20000100800 */
[----:B------:R-:W-:Y:S02]  /*17250*/  STL [R1+0x948], R3 ;  /* 0x0009480301007387 */ /* 0x000fe40000100800 */
[----:B------:R-:W-:Y:S02]  /*17260*/  STL [R1+0x944], R2 ;  /* 0x0009440201007387 */ /* 0x000fe40000100800 */
[----:B------:R-:W-:Y:S01]  /*17270*/  STL [R1+0x93c], R0 ;  /* 0x00093c0001007387 */ /* 0x000fe20000100800 */
        /* <DEDUP_REMOVED lines=9> */
[----:B------:R0:W-:Y:S02]  /*17310*/  STL [R1+0x950], R3 ;  /* 0x0009500301007387 */ /* 0x0001e40000100800 */
[----:B------:R1:W-:Y:S02]  /*17320*/  STL [R1+0x938], R2 ;  /* 0x0009380201007387 */ /* 0x0003e40000100800 */
[----:B------:R2:W-:Y:S02]  /*17330*/  STL [R1+0x904], R0 ;  /* 0x0009040001007387 */ /* 0x0005e40000100800 */
[----:B0-----:R-:W-:Y:S01]  /*17340*/  IMAD.MOV.U32 R3, RZ, RZ, 0x3f800000 ;  /* 0x3f800000ff037424 */ /* 0x001fe200078e00ff */
[----:B-1----:R-:W-:-:S02]  /*17350*/  MOV R2, 0x3f800000 ;  /* 0x3f80000000027802 */ /* 0x002fc40000000f00 */
[----:B--2---:R-:W-:Y:S02]  /*17360*/  MOV R0, 0x3f800000 ;  /* 0x3f80000000007802 */ /* 0x004fe40000000f00 */
        /* <DEDUP_REMOVED lines=12> */
[----:B------:R0:W-:Y:S01]  /*17430*/  STL [R1+0xaa0], R3 ;  /* 0x000aa00301007387 */ /* 0x0001e20000100800 */
[----:B------:R1:W-:Y:S02]  /*17440*/  STL [R1+0xaa4], R2 ;  /* 0x000aa40201007387 */ /* 0x0003e40000100800 */
[----:B------:R-:W-:Y:S02]  /*17450*/  STL [R1+0x640], RZ ;  /* 0x000640ff01007387 */ /* 0x000fe40000100800 */
[----:B------:R2:W-:Y:S01]  /*17460*/  STL [R1+0xaa8], R0 ;  /* 0x000aa80001007387 */ /* 0x0005e20000100800 */
[----:B------:R3:W-:Y:S01]  /*17470*/  STL [R1+0x644], RZ ;  /* 0x000644ff01007387 */ /* 0x0007e20000100800 */
[----:B------:R3:W-:Y:S02]  /*17480*/  STL [R1+0x648], RZ ;  /* 0x000648ff01007387 */ /* 0x0007e40000100800 */
[----:B------:R3:W-:Y:S02]  /*17490*/  STL [R1+0x64c], RZ ;  /* 0x00064cff01007387 */ /* 0x0007e40000100800 */
[----:B------:R3:W-:Y:S01]  /*174a0*/  STL [R1+0x630], RZ ;  /* 0x000630ff01007387 */ /* 0x0007e20000100800 */
        /* <DEDUP_REMOVED lines=478> */
[----:B------:R3:W-:Y:S01]  /*19290*/  STL [R1+0x87c], RZ ;  /* 0x00087cff01007387 */ /* 0x0007e20000100800 */
[----:B------:R-:W4:Y:S01]  /*192a0*/  S2R R28, SR_CTAID.X ;  /* 0x00000000001c7919 */ /* 0x000f220000002500 */
        /* <DEDUP_REMOVED lines=15> */
[----:B------:R3:W-:Y:S04]  /*193a0*/  STL [R1+0x8bc], RZ ;  /* 0x0008bcff01007387 */ /* 0x0007e80000100800 */
[----:B------:R-:W2:Y:S01]  /*193b0*/  S2R R19, SR_TID.X ;  /* 0x0000000000137919 */ /* 0x000ea20000002100 */
[----:B------:R3:W-:Y:S02]  /*193c0*/  STL [R1+0x8c0], RZ ;  /* 0x0008c0ff01007387 */ /* 0x0007e40000100800 */
[----:B------:R3:W-:Y:S02]  /*193d0*/  STL [R1+0x8c4], RZ ;  /* 0x0008c4ff01007387 */ /* 0x0007e40000100800 */
[----:B------:R3:W-:Y:S01]  /*193e0*/  STL [R1+0x8c8], RZ ;  /* 0x0008c8ff01007387 */ /* 0x0007e20000100800 */
[----:B------:R3:W-:Y:S04]  /*193f0*/  STL [R1+0x8cc], RZ ;  /* 0x0008ccff01007387 */ /* 0x0007e80000100800 */
[----:B0-----:R-:W0:Y:S01]  /*19400*/  S2R R3, SR_TID.X ;  /* 0x0000000000037919 */ /* 0x001e220000002100 */
[----:B------:R3:W-:Y:S02]  /*19410*/  STL [R1+0x8d0], RZ ;  /* 0x0008d0ff01007387 */ /* 0x0007e40000100800 */
[----:B------:R3:W-:Y:S02]  /*19420*/  STL [R1+0x8d4], RZ ;  /* 0x0008d4ff01007387 */ /* 0x0007e40000100800 */
[----:B------:R3:W-:Y:S02]  /*19430*/  STL [R1+0x8d8], RZ ;  /* 0x0008d8ff01007387 */ /* 0x0007e40000100800 */
[----:B----4-:R-:W-:Y:S01]  /*19440*/  IMAD.SHL.U32 R28, R28, 0x80, RZ ;  /* 0x000000801c1c7824 */ /* 0x010fe200078e00ff */
[----:B------:R3:W-:Y:S01]  /*19450*/  STL [R1+0x8dc], RZ ;  /* 0x0008dcff01007387 */ /* 0x0007e20000100800 */
[----:B------:R3:W-:Y:S02]  /*19460*/  STL [R1+0x8e0], RZ ;  /* 0x0008e0ff01007387 */ /* 0x0007e40000100800 */
[----:B------:R3:W-:Y:S02]  /*19470*/  STL [R1+0x8e4], RZ ;  /* 0x0008e4ff01007387 */ /* 0x0007e40000100800 */
[----:B------:R3:W-:Y:S01]  /*19480*/  STL [R1+0x8e8], RZ ;  /* 0x0008e8ff01007387 */ /* 0x0007e20000100800 */
[----:B------:R3:W-:Y:S01]  /*19490*/  STL [R1+0x8ec], RZ ;  /* 0x0008ecff01007387 */ /* 0x0007e20000100800 */
[----:B-1----:R-:W-:-:S04]  /*194a0*/  IADD3 R2, R28, 0x80, RZ ;  /* 0x000000801c027810 */ /* 0x002fc80007ffe0ff */
[----:B------:R-:W-:Y:S02]  /*194b0*/  ISETP.GE.AND P0, PT, R2, 0x1, PT ;  /* 0x000000010200780c */ /* 0x000fe40003f06270 */
[----:B--2---:R-:W-:-:S04]  /*194c0*/  SHF.L.U32 R0, R19, 0xc, RZ ;  /* 0x0000000c13007819 */ /* 0x004fc800000006ff */
[----:B------:R-:W-:Y:S02]  /*194d0*/  LOP3.LUT R0, R0, 0x6000, RZ, 0xc0, !PT ;  /* 0x0000600000007812 */ /* 0x000fe400078ec0ff */
[----:B0-----:R-:W-:-:S04]  /*194e0*/  LOP3.LUT R28, R3, 0x7f, RZ, 0xc0, !PT ;  /* 0x0000007f031c7812 */ /* 0x001fc800078ec0ff */
[----:B------:R-:W-:Y:S01]  /*194f0*/  LEA R0, R28, R0, 0x4 ;  /* 0x000000001c007211 */ /* 0x000fe200078e20ff */
[----:B------:R-:W-:Y:S05]  /*19500*/  @!P0 BRA `(.L_x_0) ;  /* 0x0002cc0000008947 */ /* 0x000fea0003800000 */
[----:B---3--:R-:W0:Y:S01]  /*19510*/  S2R R4, SR_TID.X ;  /* 0x0000000000047919 */ /* 0x008e220000002100 */
[C---:B------:R-:W-:Y:S01]  /*19520*/  LOP3.LUT R2, R19.reuse, 0x10, RZ, 0xc0, !PT ;  /* 0x0000001013027812 */ /* 0x040fe200078ec0ff */
[C---:B------:R-:W-:Y:S01]  /*19530*/  IMAD.SHL.U32 R8, R19.reuse, 0x2, RZ ;  /* 0x0000000213087824 */ /* 0x040fe200078e00ff */
[C---:B------:R-:W-:Y:S01]  /*19540*/  SHF.L.U32 R9, R19.reuse, 0x3, RZ ;  /* 0x0000000313097819 */ /* 0x040fe200000006ff */
[----:B------:R-:W1:Y:S01]  /*19550*/  S2R R16, SR_CTAID.Y ;  /* 0x0000000000107919 */ /* 0x000e620000002600 */
[----:B------:R-:W-:Y:S01]  /*19560*/  SHF.R.S32.HI R5, RZ, 0x4, R19 ;  /* 0x00000004ff057819 */ /* 0x000fe20000011413 */
[----:B------:R-:W-:Y:S01]  /*19570*/  IMAD.SHL.U32 R0, R2, 0x80, RZ ;  /* 0x0000008002007824 */ /* 0x000fe200078e00ff */
[C---:B------:R-:W-:Y:S02]  /*19580*/  LOP3.LUT R7, R19.reuse, 0x20, RZ, 0xc0, !PT ;  /* 0x0000002013077812 */ /* 0x040fe400078ec0ff */
[----:B------:R-:W-:-:S02]  /*19590*/  LOP3.LUT R11, R19, 0x7, RZ, 0xc0, !PT ;  /* 0x00000007130b7812 */ /* 0x000fc400078ec0ff */
[----:B------:R-:W-:Y:S02]  /*195a0*/  SGXT R5, R5, 0x1 ;  /* 0x000000010505781a */ /* 0x000fe40000000200 */
[----:B------:R-:W-:Y:S02]  /*195b0*/  MOV R13, c[0x0][0x1b8] ;  /* 0x00006e00000d7a02 */ /* 0x000fe40000000f00 */
[----:B------:R-:W-:Y:S02]  /*195c0*/  SHF.L.U32 R25, R19, 0x5, RZ ;  /* 0x0000000513197819 */ /* 0x000fe400000006ff */
[----:B0-----:R-:W-:Y:S01]  /*195d0*/  LOP3.LUT R6, R4, 0x3, RZ, 0xc0, !PT ;  /* 0x0000000304067812 */ /* 0x001fe200078ec0ff */
[----:B------:R-:W-:-:S03]  /*195e0*/  IMAD R4, R11, 0x110, RZ ;  /* 0x000001100b047824 */ /* 0x000fc600078e02ff */
[----:B------:R-:W-:Y:S01]  /*195f0*/  SHF.L.U32 R10, R6, 0x5, RZ ;  /* 0x00000005060a7819 */ /* 0x000fe200000006ff */
[----:B-1----:R-:W-:Y:S01]  /*19600*/  IMAD R14, R16, c[0x0][0x1b0], RZ ;  /* 0x00006c00100e7a24 */ /* 0x002fe200078e02ff */
[----:B------:R-:W-:Y:S02]  /*19610*/  SHF.R.U32.HI R6, RZ, 0x1, R7 ;  /* 0x00000001ff067819 */ /* 0x000fe40000011607 */
[----:B------:R-:W-:Y:S01]  /*19620*/  LEA R2, R2, R10, 0x6 ;  /* 0x0000000a02027211 */ /* 0x000fe200078e30ff */
[C---:B------:R-:W-:Y:S01]  /*19630*/  IMAD.SHL.U32 R15, R14.reuse, 0x2, RZ ;  /* 0x000000020e0f7824 */ /* 0x040fe200078e00ff */
[----:B------:R-:W-:Y:S01]  /*19640*/  LOP3.LUT R10, R3, 0x3, RZ, 0xc0, !PT ;  /* 0x00000003030a7812 */ /* 0x000fe200078ec0ff */
[----:B------:R-:W-:Y:S01]  /*19650*/  IMAD.HI R14, R14, 0x2, RZ ;  /* 0x000000020e0e7827 */ /* 0x000fe200078e02ff */
[----:B------:R-:W-:Y:S02]  /*19660*/  LOP3.LUT R3, R9, 0x60, RZ, 0xc0, !PT ;  /* 0x0000006009037812 */ /* 0x000fe400078ec0ff */
[C---:B------:R-:W-:Y:S01]  /*19670*/  ISETP.NE.U32.AND P0, PT, R10.reuse, RZ, PT ;  /* 0x000000ff0a00720c */ /* 0x040fe20003f05070 */
[C---:B------:R-:W-:Y:S01]  /*19680*/  IMAD.SHL.U32 R12, R10.reuse, 0x2, RZ ;  /* 0x000000020a0c7824 */ /* 0x040fe200078e00ff */
[----:B------:R-:W-:-:S02]  /*19690*/  LEA R3, R10, R3, 0x2 ;  /* 0x000000030a037211 */ /* 0x000fc400078e10ff */
[----:B------:R-:W-:Y:S02]  /*196a0*/  SHF.R.S32.HI R10, RZ, 0x6, R19 ;  /* 0x00000006ff0a7819 */ /* 0x000fe40000011413 */
[----:B------:R-:W-:Y:S02]  /*196b0*/  LOP3.LUT R5, R6, 0x90, R5, 0x78, !PT ;  /* 0x0000009006057812 */ /* 0x000fe400078e7805 */
[----:B------:R-:W-:Y:S02]  /*196c0*/  SHF.R.U32.HI R6, RZ, 0x4, R19 ;  /* 0x00000004ff067819 */ /* 0x000fe40000011613 */
[----:B------:R-:W-:Y:S02]  /*196d0*/  SGXT R10, R10, 0x1 ;  /* 0x000000010a0a781a */ /* 0x000fe40000000200 */
[----:B------:R-:W-:Y:S02]  /*196e0*/  LOP3.LUT R4, R4, 0x10, R8, 0x78, !PT ;  /* 0x0000001004047812 */ /* 0x000fe400078e7808 */
[----:B------:R-:W-:-:S02]  /*196f0*/  SGXT.U32 R6, R6, 0x3 ;  /* 0x000000030606781a */ /* 0x000fc40000000000 */
[----:B------:R-:W-:Y:S02]  /*19700*/  LOP3.LUT R10, R10, 0x90, RZ, 0xc0, !PT ;  /* 0x000000900a0a7812 */ /* 0x000fe400078ec0ff */
[----:B------:R-:W-:Y:S01]  /*19710*/  LOP3.LUT R0, R4, R0, RZ, 0xfc, !PT ;  /* 0x0000000004007212 */ /* 0x000fe200078efcff */
[----:B------:R-:W-:Y:S01]  /*19720*/  IMAD R6, R6, c[0x0][0x1b8], RZ ;  /* 0x00006e0006067a24 */ /* 0x000fe200078e02ff */
[----:B------:R-:W-:Y:S02]  /*19730*/  LOP3.LUT R10, R10, 0x7e, R8, 0x78, !PT ;  /* 0x0000007e0a0a7812 */ /* 0x000fe400078e7808 */
[----:B------:R-:W-:Y:S01]  /*19740*/  LEA.HI R12, R7, R12, RZ, 0x1e ;  /* 0x0000000c070c7211 */ /* 0x000fe200078ff0ff */
[----:B------:R0:W-:Y:S01]  /*19750*/  STL [R1+0x430], R0 ;  /* 0x0004300001007387 */ /* 0x0001e20000100800 */
[C---:B------:R-:W-:Y:S01]  /*19760*/  IMAD R7, R11.reuse, 0x4, R7 ;  /* 0x000000040b077824 */ /* 0x040fe200078e0207 */
[----:B------:R-:W-:Y:S02]  /*19770*/  SHF.L.U32 R11, R11, 0x4, RZ ;  /* 0x000000040b0b7819 */ /* 0x000fe400000006ff */
[----:B------:R1:W-:Y:S01]  /*19780*/  STL [R1+0x654], R10 ;  /* 0x0006540a01007387 */ /* 0x0003e20000100800 */
[----:B------:R-:W-:-:S02]  /*19790*/  LOP3.LUT R4, R19, 0xf, RZ, 0xc0, !PT ;  /* 0x0000000f13047812 */ /* 0x000fc400078ec0ff */
[----:B------:R-:W-:Y:S02]  /*197a0*/  LOP3.LUT R11, R11, 0x30, R8, 0x78, !PT ;  /* 0x000000300b0b7812 */ /* 0x000fe400078e7808 */
[----:B------:R-:W-:Y:S01]  /*197b0*/  IADD3 R5, R5, R3, RZ ;  /* 0x0000000305057210 */ /* 0x000fe20007ffe0ff */
[----:B------:R-:W-:Y:S01]  /*197c0*/  IMAD R4, R4, c[0x0][0x1b4], RZ ;  /* 0x00006d0004047a24 */ /* 0x000fe200078e02ff */
[----:B0-----:R-:W-:Y:S01]  /*197d0*/  SHF.R.S32.HI R0, RZ, 0x2, R19 ;  /* 0x00000002ff007819 */ /* 0x001fe20000011413 */
[----:B------:R-:W-:Y:S01]  /*197e0*/  IMAD R3, R16, c[0x0][0x1a0], RZ ;  /* 0x0000680010037a24 */ /* 0x000fe200078e02ff */
[----:B------:R-:W-:Y:S02]  /*197f0*/  LEA R7, R7, R11, 0x8 ;  /* 0x0000000b07077211 */ /* 0x000fe400078e40ff */
[----:B-1----:R-:W-:Y:S02]  /*19800*/  LEA R10, R13, R6, 0x3 ;  /* 0x000000060d0a7211 */ /* 0x002fe400078e18ff */
[----:B------:R-:W-:Y:S01]  /*19810*/  SGXT R0, R0, 0x1 ;  /* 0x000000010000781a */ /* 0x000fe20000000200 */
[----:B------:R0:W-:Y:S01]  /*19820*/  STL [R1+0x8f0], R7 ;  /* 0x0008f00701007387 */ /* 0x0001e20000100800 */
[----:B------:R-:W-:Y:S01]  /*19830*/  LOP3.LUT R9, R9, 0x300, RZ, 0xc0, !PT ;  /* 0x0000030009097812 */ /* 0x000fe200078ec0ff */
[----:B------:R-:W-:Y:S01]  /*19840*/  IMAD R23, R13, 0x8, R10 ;  /* 0x000000080d177824 */ /* 0x000fe200078e020a */
[----:B------:R-:W-:Y:S01]  /*19850*/  LOP3.LUT R0, R0, 0x90, RZ, 0xc0, !PT ;  /* 0x0000009000007812 */ /* 0x000fe200078ec0ff */
[----:B------:R1:W-:Y:S01]  /*19860*/  STL [R1+0x658], R5 ;  /* 0x0006580501007387 */ /* 0x0003e20000100800 */
[----:B------:R-:W-:-:S02]  /*19870*/  LEA.HI R11, R19, 0x38, RZ, 0x1c ;  /* 0x00000038130b7811 */ /* 0x000fc400078fe0ff */
[----:B------:R-:W-:Y:S02]  /*19880*/  LEA R24, R13, R23, 0x3 ;  /* 0x000000170d187211 */ /* 0x000fe400078e18ff */
[C---:B------:R-:W-:Y:S01]  /*19890*/  LOP3.LUT R25, R0.reuse, 0x160, R25, 0xf8, !PT ;  /* 0x0000016000197812 */ /* 0x040fe200078ef819 */
[----:B------:R-:W-:Y:S01]  /*198a0*/  IMAD R11, R11, c[0x0][0x1b8], RZ ;  /* 0x00006e000b0b7a24 */ /* 0x000fe200078e02ff */
[C---:B0-----:R-:W-:Y:S02]  /*198b0*/  LEA R7, R13.reuse, R24, 0x3 ;  /* 0x000000180d077211 */ /* 0x041fe400078e18ff */
[----:B------:R-:W-:Y:S01]  /*198c0*/  LOP3.LUT R8, R0, 0x10, R8, 0x78, !PT ;  /* 0x0000001000087812 */ /* 0x000fe200078e7808 */
[----:B-1----:R-:W-:Y:S01]  /*198d0*/  IMAD.MOV.U32 R5, RZ, RZ, c[0x0][0x1a8] ;  /* 0x00006a00ff057624 */ /* 0x002fe200078e00ff */
[C---:B------:R-:W-:Y:S01]  /*198e0*/  SHF.L.U32 R0, R4.reuse, 0x1, RZ ;  /* 0x0000000104007819 */ /* 0x040fe200000006ff */
[----:B------:R-:W-:Y:S01]  /*198f0*/  STL.64 [R1+0x1760], R24 ;  /* 0x0017601801007387 */ /* 0x000fe20000100a00 */
[----:B------:R-:W-:Y:S01]  /*19900*/  LEA R18, R13, R7, 0x3 ;  /* 0x000000070d127211 */ /* 0x000fe200078e18ff */
[----:B------:R-:W-:Y:S01]  /*19910*/  IMAD.HI R4, R4, 0x2, RZ ;  /* 0x0000000204047827 */ /* 0x000fe200078e02ff */
[----:B------:R-:W-:-:S02]  /*19920*/  IADD3 R15, P2, P3, R0, c[0x0][0x170], R15 ;  /* 0x00005c00000f7a10 */ /* 0x000fc40007b5e00f */
[----:B------:R-:W-:Y:S01]  /*19930*/  IADD3 R2, R8, R2, R9 ;  /* 0x0000000208027210 */ /* 0x000fe20007ffe009 */
[----:B------:R-:W-:Y:S01]  /*19940*/  IMAD R0, R28, c[0x0][0x1a8], RZ ;  /* 0x00006a001c007a24 */ /* 0x000fe200078e02ff */
[----:B------:R-:W-:Y:S02]  /*19950*/  LEA R9, P1, R3, c[0x0][0x168], 0x1 ;  /* 0x00005a0003097a11 */ /* 0x000fe400078208ff */
[----:B------:R-:W-:Y:S01]  /*19960*/  LEA R17, R13, R18, 0x3 ;  /* 0x000000120d117211 */ /* 0x000fe200078e18ff */
[----:B------:R0:W-:Y:S01]  /*19970*/  STL [R1+0x9b8], R2 ;  /* 0x0009b80201007387 */ /* 0x0001e20000100800 */
[----:B------:R-:W-:Y:S02]  /*19980*/  LEA.HI.X.SX32 R3, R3, c[0x0][0x16c], 0x1, P1 ;  /* 0x00005b0003037a11 */ /* 0x000fe400008f0eff */
[----:B------:R-:W-:Y:S01]  /*19990*/  LEA R20, P1, R0, R9, 0x1 ;  /* 0x0000000900147211 */ /* 0x000fe200078208ff */
[----:B------:R-:W-:Y:S01]  /*199a0*/  IMAD R8, R13, 0x10, R17 ;  /* 0x000000100d087824 */ /* 0x000fe200078e0211 */
[----:B------:R-:W-:-:S02]  /*199b0*/  IADD3.X R14, R4, c[0x0][0x174], R14, P2, P3 ;  /* 0x00005d00040e7a10 */ /* 0x000fc400017e640e */
[----:B------:R-:W-:Y:S02]  /*199c0*/  LEA.HI.X.SX32 R21, R0, R3, 0x1, P1 ;  /* 0x0000000300157211 */ /* 0x000fe400008f0eff */
[----:B------:R-:W-:Y:S01]  /*199d0*/  LEA.HI R16, R19, 0x78, RZ, 0x1c ;  /* 0x0000007813107811 */ /* 0x000fe200078fe0ff */
[----:B0-----:R-:W-:Y:S01]  /*199e0*/  IMAD R2, R5, 0x80, R0 ;  /* 0x0000008005027824 */ /* 0x001fe200078e0200 */
[----:B------:R-:W-:Y:S01]  /*199f0*/  LEA R0, R13, R8, 0x3 ;  /* 0x000000080d007211 */ /* 0x000fe200078e18ff */
[----:B------:R0:W-:Y:S01]  /*19a00*/  STL.64 [R1+0x9d8], R20 ;  /* 0x0009d81401007387 */ /* 0x0001e20000100a00 */
[----:B------:R-:W-:Y:S01]  /*19a10*/  LEA R24, P6, R11, R15, 0x1 ;  /* 0x0000000f0b187211 */ /* 0x000fe200078c08ff */
[----:B------:R-:W-:Y:S01]  /*19a20*/  IMAD R16, R16, c[0x0][0x1b8], RZ ;  /* 0x00006e0010107a24 */ /* 0x000fe200078e02ff */
[----:B------:R-:W-:Y:S02]  /*19a30*/  LEA R28, P2, R2, R9, 0x1 ;  /* 0x00000009021c7211 */ /* 0x000fe400078408ff */
[----:B------:R-:W-:-:S02]  /*19a40*/  LEA R4, R5, R2, 0x7 ;  /* 0x0000000205047211 */ /* 0x000fc400078e38ff */
[----:B------:R-:W-:Y:S01]  /*19a50*/  LEA.HI.X.SX32 R29, R2, R3, 0x1, P2 ;  /* 0x00000003021d7211 */ /* 0x000fe200010f0eff */
[----:B------:R-:W-:Y:S01]  /*19a60*/  IMAD R2, R13, 0x8, R0 ;  /* 0x000000080d027824 */ /* 0x000fe200078e0200 */
[----:B------:R-:W-:Y:S02]  /*19a70*/  LEA R5, R5, R4, 0x7 ;  /* 0x0000000405057211 */ /* 0x000fe400078e38ff */
[CC--:B------:R-:W-:Y:S01]  /*19a80*/  LEA R26, P1, R4.reuse, R9.reuse, 0x1 ;  /* 0x00000009041a7211 */ /* 0x0c0fe200078208ff */
[----:B------:R1:W-:Y:S01]  /*19a90*/  STL.64 [R1+0x9d0], R28 ;  /* 0x0009d01c01007387 */ /* 0x0003e20000100a00 */
[----:B0-----:R-:W-:Y:S02]  /*19aa0*/  LEA R20, P3, R5, R9, 0x1 ;  /* 0x0000000905147211 */ /* 0x001fe400078608ff */
[----:B------:R-:W-:Y:S02]  /*19ab0*/  LEA R12, R13, R2, 0x3 ;  /* 0x000000020d0c7211 */ /* 0x000fe400078e18ff */
[----:B------:R-:W-:-:S02]  /*19ac0*/  LEA.HI.X.SX32 R27, R4, R3, 0x1, P1 ;  /* 0x00000003041b7211 */ /* 0x000fc400008f0eff */
[----:B------:R-:W-:Y:S02]  /*19ad0*/  LEA.HI.X.SX32 R21, R5, R3, 0x1, P3 ;  /* 0x0000000305157211 */ /* 0x000fe400018f0eff */
[----:B------:R-:W-:Y:S01]  /*19ae0*/  LEA R22, R13, R12, 0x3 ;  /* 0x0000000c0d167211 */ /* 0x000fe200078e18ff */
[----:B------:R0:W-:Y:S01]  /*19af0*/  STL.64 [R1+0x9c8], R26 ;  /* 0x0009c81a01007387 */ /* 0x0001e20000100a00 */
[C---:B------:R-:W-:Y:S02]  /*19b00*/  LEA.HI R5, R19.reuse, 0x1f8, RZ, 0x1c ;  /* 0x000001f813057811 */ /* 0x040fe400078fe0ff */
[C---:B-1----:R-:W-:Y:S01]  /*19b10*/  LEA.HI R29, R19.reuse, 0xf8, RZ, 0x1c ;  /* 0x000000f8131d7811 */ /* 0x042fe200078fe0ff */
[----:B------:R1:W-:Y:S01]  /*19b20*/  STL.64 [R1+0x9c0], R20 ;  /* 0x0009c01401007387 */ /* 0x0003e20000100a00 */
[C---:B------:R-:W-:Y:S02]  /*19b30*/  LEA.HI R28, R19.reuse, 0x138, RZ, 0x1c ;  /* 0x00000138131c7811 */ /* 0x040fe400078fe0ff */
[----:B------:R-:W-:Y:S01]  /*19b40*/  LEA.HI R4, R19, 0x1b8, RZ, 0x1c ;  /* 0x000001b813047811 */ /* 0x000fe200078fe0ff */
[----:B------:R2:W-:Y:S01]  /*19b50*/  STL.64 [R1+0x1768], R22 ;  /* 0x0017681601007387 */ /* 0x0005e20000100a00 */
[----:B------:R-:W-:-:S02]  /*19b60*/  IMAD R29, R29, c[0x0][0x1b8], RZ ;  /* 0x00006e001d1d7a24 */ /* 0x000fc400078e02ff */
[----:B------:R-:W-:Y:S01]  /*19b70*/  IMAD R28, R28, c[0x0][0x1b8], RZ ;  /* 0x00006e001c1c7a24 */ /* 0x000fe200078e02ff */
[C---:B0-----:R-:W-:Y:S02]  /*19b80*/  LEA.HI R26, R19.reuse, 0xb8, RZ, 0x1c ;  /* 0x000000b8131a7811 */ /* 0x041fe400078fe0ff */
[----:B------:R-:W-:Y:S01]  /*19b90*/  LEA.HI R27, R19, 0x178, RZ, 0x1c ;  /* 0x00000178131b7811 */ /* 0x000fe200078fe0ff */
[----:B-1----:R-:W-:Y:S01]  /*19ba0*/  IMAD R21, R13, 0x8, R22 ;  /* 0x000000080d157824 */ /* 0x002fe200078e0216 */
[----:B------:R-:W-:Y:S01]  /*19bb0*/  LEA R20, P2, R10, R15, 0x1 ;  /* 0x0000000f0a147211 */ /* 0x000fe200078408ff */
[----:B------:R-:W-:Y:S02]  /*19bc0*/  IMAD R26, R26, c[0x0][0x1b8], RZ ;  /* 0x00006e001a1a7a24 */ /* 0x000fe400078e02ff */
[----:B--2---:R-:W-:Y:S01]  /*19bd0*/  IMAD R22, R5, c[0x0][0x1b8], RZ ;  /* 0x00006e0005167a24 */ /* 0x004fe200078e02ff */
[----:B------:R-:W-:Y:S01]  /*19be0*/  LEA R3, R13, R21, 0x3 ;  /* 0x000000150d037211 */ /* 0x000fe200078e18ff */
[----:B------:R0:W-:Y:S01]  /*19bf0*/  STL [R1+0x1790], R21 ;  /* 0x0017901501007387 */ /* 0x0001e20000100800 */
[----:B------:R-:W-:-:S02]  /*19c00*/  IMAD R27, R27, c[0x0][0x1b8], RZ ;  /* 0x00006e001b1b7a24 */ /* 0x000fc400078e02ff */
[C---:B------:R-:W-:Y:S01]  /*19c10*/  LEA R19, R13.reuse, R3, 0x4 ;  /* 0x000000030d137211 */ /* 0x040fe200078e20ff */
[----:B------:R1:W-:Y:S04]  /*19c20*/  STL.64 [R1+0x1770], R2 ;  /* 0x0017700201007387 */ /* 0x0003e80000100a00 */
[----:B------:R2:W-:Y:S01]  /*19c30*/  STL.64 [R1+0x1788], R22 ;  /* 0x0017881601007387 */ /* 0x0005e20000100a00 */
[C---:B------:R-:W-:Y:S01]  /*19c40*/  IMAD R9, R13.reuse, 0x8, R19 ;  /* 0x000000080d097824 */ /* 0x040fe200078e0213 */
[----:B0-----:R-:W-:Y:S02]  /*19c50*/  LEA.HI.X.SX32 R21, R10, R14, 0x1, P2 ;  /* 0x0000000e0a157211 */ /* 0x001fe400010f0eff */
[----:B------:R0:W-:Y:S02]  /*19c60*/  STL.64 [R1+0x1778], R18 ;  /* 0x0017781201007387 */ /* 0x0001e40000100a00 */
[----:B------:R-:W-:-:S02]  /*19c70*/  LEA R5, R13, R9, 0x3 ;  /* 0x000000090d057211 */ /* 0x000fc400078e18ff */
[C---:B-1----:R-:W-:Y:S01]  /*19c80*/  LEA R2, P3, R6.reuse, R15, 0x1 ;  /* 0x0000000f06027211 */ /* 0x042fe200078608ff */
[----:B------:R1:W-:Y:S01]  /*19c90*/  STL.64 [R1+0x1780], R8 ;  /* 0x0017800801007387 */ /* 0x0003e20000100a00 */
[----:B------:R-:W-:Y:S02]  /*19ca0*/  LEA R4, R13, R5, 0x3 ;  /* 0x000000050d047211 */ /* 0x000fe400078e18ff */
[----:B------:R-:W-:Y:S01]  /*19cb0*/  LEA.HI.X.SX32 R3, R6, R14, 0x1, P3 ;  /* 0x0000000e06037211 */ /* 0x000fe200018f0eff */
[----:B--2---:R-:W2:Y:S01]  /*19cc0*/  S2R R23, SR_TID.X ;  /* 0x0000000000177919 */ /* 0x004ea20000002100 */
[-C--:B------:R-:W-:Y:S02]  /*19cd0*/  LEA R22, P5, R16, R15.reuse, 0x1 ;  /* 0x0000000f10167211 */ /* 0x080fe400078a08ff */
[-C--:B0-----:R-:W-:Y:S01]  /*19ce0*/  LEA R18, P4, R29, R15.reuse, 0x1 ;  /* 0x0000000f1d127211 */ /* 0x081fe200078808ff */
[----:B------:R-:W-:Y:S04]  /*19cf0*/  STL [R1+0xc98], R24 ;  /* 0x000c981801007387 */ /* 0x000fe80000100800 */
[----:B------:R-:W-:Y:S01]  /*19d00*/  STL.64 [R1+0xca8], R2 ;  /* 0x000ca80201007387 */ /* 0x000fe20000100a00 */
[----:B-1----:R-:W-:-:S03]  /*19d10*/  LEA R8, P1, R26, R15, 0x1 ;  /* 0x0000000f1a087211 */ /* 0x002fc600078208ff */
[----:B------:R0:W-:Y:S01]  /*19d20*/  STL.64 [R1+0xca0], R20 ;  /* 0x000ca01401007387 */ /* 0x0001e20000100a00 */
[----:B--2---:R-:W-:-:S03]  /*19d30*/  LEA.HI R23, R23, 0x1b8, RZ, 0x1c ;  /* 0x000001b817177811 */ /* 0x004fc600078fe0ff */
[----:B0-----:R-:W2:Y:S01]  /*19d40*/  LDL.LU R21, [R1+0x1790] ;  /* 0x0017900001157983 */ /* 0x001ea20000300800 */
[----:B------:R-:W-:Y:S01]  /*19d50*/  IMAD R20, R13, 0x8, R4 ;  /* 0x000000080d147824 */ /* 0x000fe200078e0204 */
[----:B------:R-:W-:Y:S01]  /*19d60*/  LEA R2, P3, R28, R15, 0x1 ;  /* 0x0000000f1c027211 */ /* 0x000fe200078608ff */
[----:B------:R-:W-:Y:S01]  /*19d70*/  IMAD R23, R23, c[0x0][0x1b8], RZ ;  /* 0x00006e0017177a24 */ /* 0x000fe200078e02ff */
[----:B------:R0:W-:Y:S02]  /*19d80*/  STL.64 [R1+0x1758], R4 ;  /* 0x0017580401007387 */ /* 0x0001e40000100a00 */
[----:B0-----:R-:W-:Y:S02]  /*19d90*/  MOV R5, R25 ;  /* 0x0000001900057202 */ /* 0x001fe40000000f00 */
[----:B------:R-:W-:Y:S02]  /*19da0*/  MOV R4, R24 ;  /* 0x0000001800047202 */ /* 0x000fe40000000f00 */
[----:B------:R-:W-:-:S02]  /*19db0*/  LEA.HI.X.SX32 R5, R11, R14, 0x1, P6 ;  /* 0x0000000e0b057211 */ /* 0x000fc400030f0eff */
[----:B------:R-:W-:Y:S02]  /*19dc0*/  LEA R4, P6, R23, R15, 0x1 ;  /* 0x0000000f17047211 */ /* 0x000fe400078c08ff */
[-C--:B------:R-:W-:Y:S01]  /*19dd0*/  LEA.HI.X.SX32 R23, R16, R14.reuse, 0x1, P5 ;  /* 0x0000000e10177211 */ /* 0x080fe200028f0eff */
[----:B------:R-:W-:Y:S04]  /*19de0*/  STL [R1+0xc9c], R5 ;  /* 0x000c9c0501007387 */ /* 0x000fe80000100800 */
[----:B------:R0:W-:Y:S04]  /*19df0*/  STL.64 [R1+0xc90], R22 ;  /* 0x000c901601007387 */ /* 0x0001e80000100a00 */
[----:B0-----:R-:W3:Y:S01]  /*19e00*/  LDL.LU.64 R22, [R1+0x1788] ;  /* 0x0017880001167983 */ /* 0x001ee20000300a00 */
[----:B------:R-:W-:-:S02]  /*19e10*/  LEA.HI.X.SX32 R9, R26, R14, 0x1, P1 ;  /* 0x0000000e1a097211 */ /* 0x000fc400008f0eff */
[-C--:B------:R-:W-:Y:S02]  /*19e20*/  LEA.HI.X.SX32 R19, R29, R14.reuse, 0x1, P4 ;  /* 0x0000000e1d137211 */ /* 0x080fe400020f0eff */
[CC--:B------:R-:W-:Y:S01]  /*19e30*/  LEA R24, P2, R27.reuse, R15.reuse, 0x1 ;  /* 0x0000000f1b187211 */ /* 0x0c0fe200078408ff */
[----:B------:R0:W-:Y:S01]  /*19e40*/  STL.64 [R1+0xc88], R8 ;  /* 0x000c880801007387 */ /* 0x0001e20000100a00 */
[-C--:B------:R-:W-:Y:S02]  /*19e50*/  LEA.HI.X.SX32 R3, R28, R14.reuse, 0x1, P3 ;  /* 0x0000000e1c037211 */ /* 0x080fe400018f0eff */
[----:B------:R-:W-:Y:S01]  /*19e60*/  LEA.HI.X.SX32 R25, R27, R14, 0x1, P2 ;  /* 0x0000000e1b197211 */ /* 0x000fe200010f0eff */
[----:B0-----:R-:W4:Y:S04]  /*19e70*/  LDL.LU.64 R8, [R1+0x1780] ;  /* 0x0017800001087983 */ /* 0x001f280000300a00 */
[----:B------:R-:W0:Y:S01]  /*19e80*/  S2R R6, SR_TID.X ;  /* 0x0000000000067919 */ /* 0x000e220000002100 */
[----:B---3--:R-:W-:Y:S01]  /*19e90*/  LEA R22, P5, R22, R15, 0x1 ;  /* 0x0000000f16167211 */ /* 0x008fe200078a08ff */
[----:B------:R-:W-:-:S04]  /*19ea0*/  IMAD.MOV.U32 R29, RZ, RZ, R23 ;  /* 0x000000ffff1d7224 */ /* 0x000fc800078e0017 */
[----:B------:R-:W-:Y:S01]  /*19eb0*/  STL [R1+0xc50], R22 ;  /* 0x000c501601007387 */ /* 0x000fe20000100800 */
[----:B------:R-:W-:-:S03]  /*19ec0*/  MOV R28, R22 ;  /* 0x00000016001c7202 */ /* 0x000fc60000000f00 */
[----:B------:R1:W-:Y:S04]  /*19ed0*/  STL.64 [R1+0xc80], R18 ;  /* 0x000c801201007387 */ /* 0x0003e80000100a00 */
[----:B-1----:R-:W3:Y:S04]  /*19ee0*/  LDL.LU.64 R18, [R1+0x1778] ;  /* 0x0017780001127983 */ /* 0x002ee80000300a00 */
[----:B------:R1:W-:Y:S04]  /*19ef0*/  STL.64 [R1+0xc78], R2 ;  /* 0x000c780201007387 */ /* 0x0003e80000100a00 */
[----:B-1----:R-:W5:Y:S04]  /*19f00*/  LDL.LU.64 R2, [R1+0x1770] ;  /* 0x0017700001027983 */ /* 0x002f680000300a00 */
[----:B------:R-:W2:Y:S04]  /*19f10*/  LDL.LU.64 R22, [R1+0x1768] ;  /* 0x0017680001167983 */ /* 0x000ea80000300a00 */
[----:B------:R1:W-:Y:S04]  /*19f20*/  STL.64 [R1+0xc60], R24 ;  /* 0x000c601801007387 */ /* 0x0003e80000100a00 */
[----:B-1----:R-:W3:Y:S01]  /*19f30*/  LDL.LU.64 R24, [R1+0x1760] ;  /* 0x0017600001187983 */ /* 0x002ee20000300a00 */
[----:B0-----:R-:W-:-:S02]  /*19f40*/  LEA.HI R5, R6, 0x1b8, RZ, 0x1c ;  /* 0x000001b806057811 */ /* 0x001fc400078fe0ff */
[----:B------:R-:W-:-:S03]  /*19f50*/  LEA.HI R29, R6, 0x1f8, RZ, 0x1c ;  /* 0x000001f8061d7811 */ /* 0x000fc600078fe0ff */
[----:B------:R-:W-:Y:S02]  /*19f60*/  IMAD R5, R5, c[0x0][0x1b8], RZ ;  /* 0x00006e0005057a24 */ /* 0x000fe400078e02ff */
[----:B------:R-:W-:-:S03]  /*19f70*/  IMAD R29, R29, c[0x0][0x1b8], RZ ;  /* 0x00006e001d1d7a24 */ /* 0x000fc600078e02ff */
[-C--:B------:R-:W-:Y:S02]  /*19f80*/  LEA.HI.X.SX32 R5, R5, R14.reuse, 0x1, P6 ;  /* 0x0000000e05057211 */ /* 0x080fe400030f0eff */
[----:B------:R-:W-:-:S03]  /*19f90*/  LEA.HI.X.SX32 R29, R29, R14, 0x1, P5 ;  /* 0x0000000e1d1d7211 */ /* 0x000fc600028f0eff */
[----:B------:R3:W-:Y:S04]  /*19fa0*/  STL.64 [R1+0xc58], R4 ;  /* 0x000c580401007387 */ /* 0x0007e80000100a00 */
[----:B------:R0:W-:Y:S01]  /*19fb0*/  STL [R1+0xc54], R29 ;  /* 0x000c541d01007387 */ /* 0x0001e20000100800 */
[----:B--2---:R-:W-:-:S04]  /*19fc0*/  LEA R26, P1, R23, R15, 0x1 ;  /* 0x0000000f171a7211 */ /* 0x004fc800078208ff */
[----:B------:R-:W-:Y:S02]  /*19fd0*/  LEA.HI.X.SX32 R27, R23, R14, 0x1, P1 ;  /* 0x0000000e171b7211 */ /* 0x000fe400008f0eff */
[-C--:B------:R-:W-:Y:S02]  /*19fe0*/  LEA R28, P1, R7, R15.reuse, 0x1 ;  /* 0x0000000f071c7211 */ /* 0x080fe400078208ff */
[----:B---3--:R-:W-:-:S04]  /*19ff0*/  LEA R4, P2, R24, R15, 0x1 ;  /* 0x0000000f18047211 */ /* 0x008fc800078408ff */
[-C--:B------:R-:W-:Y:S01]  /*1a000*/  LEA.HI.X.SX32 R5, R24, R14.reuse, 0x1, P2 ;  /* 0x0000000e18057211 */ /* 0x080fe200010f0eff */
[----:B------:R1:W-:Y:S01]  /*1a010*/  STL.64 [R1+0xc70], R26 ;  /* 0x000c701a01007387 */ /* 0x0003e20000100a00 */
[----:B0-----:R-:W-:-:S03]  /*1a020*/  LEA.HI.X.SX32 R29, R7, R14, 0x1, P1 ;  /* 0x0000000e071d7211 */ /* 0x001fc600008f0eff */
[----:B------:R0:W-:Y:S01]  /*1a030*/  STL.64 [R1+0xc68], R4 ;  /* 0x000c680401007387 */ /* 0x0001e20000100a00 */
[CC--:B-1----:R-:W-:Y:S02]  /*1a040*/  LEA R26, P2, R18.reuse, R15.reuse, 0x1 ;  /* 0x0000000f121a7211 */ /* 0x0c2fe400078408ff */
[CC--:B0-----:R-:W-:Y:S02]  /*1a050*/  LEA R4, P3, R17.reuse, R15.reuse, 0x1 ;  /* 0x0000000f11047211 */ /* 0x0c1fe400078608ff */
[-C--:B------:R-:W-:Y:S02]  /*1a060*/  LEA.HI.X.SX32 R27, R18, R14.reuse, 0x1, P2 ;  /* 0x0000000e121b7211 */ /* 0x080fe400010f0eff */
[----:B------:R-:W-:Y:S01]  /*1a070*/  LEA.HI.X.SX32 R5, R17, R14, 0x1, P3 ;  /* 0x0000000e11057211 */ /* 0x000fe200018f0eff */
[----:B------:R4:W-:Y:S04]  /*1a080*/  STL.64 [R1+0xc48], R28 ;  /* 0x000c481c01007387 */ /* 0x0009e80000100a00 */
[----:B------:R0:W-:Y:S04]  /*1a090*/  STL.64 [R1+0xc40], R26 ;  /* 0x000c401a01007387 */ /* 0x0001e80000100a00 */
[----:B------:R5:W-:Y:S01]  /*1a0a0*/  STL.64 [R1+0xc38], R4 ;  /* 0x000c380401007387 */ /* 0x000be20000100a00 */
[----:B----4-:R-:W-:-:S02]  /*1a0b0*/  LEA R28, P1, R8, R15, 0x1 ;  /* 0x0000000f081c7211 */ /* 0x010fc400078208ff */
[-C--:B0-----:R-:W-:Y:S02]  /*1a0c0*/  LEA R26, P2, R0, R15.reuse, 0x1 ;  /* 0x0000000f001a7211 */ /* 0x081fe400078408ff */
[-C--:B------:R-:W-:Y:S02]  /*1a0d0*/  LEA.HI.X.SX32 R29, R8, R14.reuse, 0x1, P1 ;  /* 0x0000000e081d7211 */ /* 0x080fe400008f0eff */
[-C--:B-----5:R-:W-:Y:S02]  /*1a0e0*/  LEA R4, P3, R2, R15.reuse, 0x1 ;  /* 0x0000000f02047211 */ /* 0x0a0fe400078608ff */
[-C--:B------:R-:W-:Y:S02]  /*1a0f0*/  LEA.HI.X.SX32 R27, R0, R14.reuse, 0x1, P2 ;  /* 0x0000000e001b7211 */ /* 0x080fe400010f0eff */
[----:B------:R-:W-:Y:S01]  /*1a100*/  LEA.HI.X.SX32 R5, R2, R14, 0x1, P3 ;  /* 0x0000000e02057211 */ /* 0x000fe200018f0eff */
[----:B------:R0:W-:Y:S04]  /*1a110*/  STL.64 [R1+0xc30], R28 ;  /* 0x000c301c01007387 */ /* 0x0001e80000100a00 */
[----:B------:R-:W-:Y:S04]  /*1a120*/  STL.64 [R1+0xc28], R26 ;  /* 0x000c281a01007387 */ /* 0x000fe80000100a00 */
[----:B------:R1:W-:Y:S01]  /*1a130*/  STL.64 [R1+0xc20], R4 ;  /* 0x000c200401007387 */ /* 0x0003e20000100a00 */
[----:B0-----:R-:W-:-:S04]  /*1a140*/  LEA R28, P1, R12, R15, 0x1 ;  /* 0x0000000f0c1c7211 */ /* 0x001fc800078208ff */
[----:B------:R-:W-:Y:S02]  /*1a150*/  LEA.HI.X.SX32 R29, R12, R14, 0x1, P1 ;  /* 0x0000000e0c1d7211 */ /* 0x000fe400008f0eff */
[----:B-1----:R-:W-:-:S04]  /*1a160*/  LEA R4, P3, R21, R15, 0x1 ;  /* 0x0000000f15047211 */ /* 0x002fc800078608ff */
[----:B------:R-:W-:Y:S01]  /*1a170*/  LEA.HI.X.SX32 R5, R21, R14, 0x1, P3 ;  /* 0x0000000e15057211 */ /* 0x000fe200018f0eff */
[----:B------:R-:W-:Y:S01]  /*1a180*/  STL.64 [R1+0xc18], R28 ;  /* 0x000c181c01007387 */ /* 0x000fe20000100a00 */
[----:B------:R-:W-:-:S03]  /*1a190*/  LEA R26, P2, R22, R15, 0x1 ;  /* 0x0000000f161a7211 */ /* 0x000fc600078408ff */
[----:B------:R0:W-:Y:S01]  /*1a1a0*/  STL.64 [R1+0xc08], R4 ;  /* 0x000c080401007387 */ /* 0x0001e20000100a00 */
[----:B------:R-:W-:Y:S02]  /*1a1b0*/  LEA.HI.X.SX32 R27, R22, R14, 0x1, P2 ;  /* 0x0000000e161b7211 */ /* 0x000fe400010f0eff */
[----:B0-----:R-:W-:-:S04]  /*1a1c0*/  LEA R4, P1, R3, R15, 0x1 ;  /* 0x0000000f03047211 */ /* 0x001fc800078208ff */
[----:B------:R-:W-:Y:S01]  /*1a1d0*/  LEA.HI.X.SX32 R5, R3, R14, 0x1, P1 ;  /* 0x0000000e03057211 */ /* 0x000fe200008f0eff */
[----:B------:R-:W-:Y:S04]  /*1a1e0*/  STL.64 [R1+0xc10], R26 ;  /* 0x000c101a01007387 */ /* 0x000fe80000100a00 */
[----:B------:R0:W-:Y:S04]  /*1a1f0*/  STL.64 [R1+0xc00], R4 ;  /* 0x000c000401007387 */ /* 0x0001e80000100a00 */
[----:B0-----:R-:W2:Y:S01]  /*1a200*/  LDL.LU.64 R4, [R1+0x1758] ;  /* 0x0017580001047983 */ /* 0x001ea20000300a00 */
[----:B------:R-:W-:-:S05]  /*1a210*/  IMAD R11, R13, 0x8, R20 ;  /* 0x000000080d0b7824 */ /* 0x000fca00078e0214 */
[----:B------:R-:W-:-:S04]  /*1a220*/  LEA R16, R13, R11, 0x3 ;  /* 0x0000000b0d107211 */ /* 0x000fc800078e18ff */
[----:B------:R-:W-:-:S04]  /*1a230*/  LEA R10, R13, R16, 0x4 ;  /* 0x000000100d0a7211 */ /* 0x000fc800078e20ff */
[----:B------:R-:W-:-:S05]  /*1a240*/  LEA R6, R13, R10, 0x3 ;  /* 0x0000000a0d067211 */ /* 0x000fca00078e18ff */
[----:B------:R-:W-:-:S05]  /*1a250*/  IMAD R23, R13, 0x8, R6 ;  /* 0x000000080d177824 */ /* 0x000fca00078e0206 */
[----:B------:R-:W-:-:S04]  /*1a260*/  LEA R24, R13, R23, 0x3 ;  /* 0x000000170d187211 */ /* 0x000fc800078e18ff */
[----:B------:R-:W-:Y:S02]  /*1a270*/  LEA R7, R13, R24, 0x3 ;  /* 0x000000180d077211 */ /* 0x000fe400078e18ff */
[----:B------:R-:W-:-:S03]  /*1a280*/  LEA R28, P2, R19, R15, 0x1 ;  /* 0x0000000f131c7211 */ /* 0x000fc600078408ff */
[----:B------:R-:W-:Y:S01]  /*1a290*/  IMAD R17, R13, 0x8, R7 ;  /* 0x000000080d117824 */ /* 0x000fe200078e0207 */
[----:B------:R-:W-:Y:S02]  /*1a2a0*/  LEA R26, P3, R9, R15, 0x1 ;  /* 0x0000000f091a7211 */ /* 0x000fe400078608ff */
[-C--:B------:R-:W-:Y:S02]  /*1a2b0*/  LEA.HI.X.SX32 R29, R19, R14.reuse, 0x1, P2 ;  /* 0x0000000e131d7211 */ /* 0x080fe400010f0eff */
[----:B------:R-:W-:Y:S02]  /*1a2c0*/  LEA R0, R13, R17, 0x3 ;  /* 0x000000110d007211 */ /* 0x000fe400078e18ff */
[----:B------:R-:W-:Y:S02]  /*1a2d0*/  LEA.HI.X.SX32 R27, R9, R14, 0x1, P3 ;  /* 0x0000000e091b7211 */ /* 0x000fe400018f0eff */
[----:B------:R-:W-:Y:S01]  /*1a2e0*/  LEA R2, R13, R0, 0x4 ;  /* 0x000000000d027211 */ /* 0x000fe200078e20ff */
[----:B------:R2:W-:Y:S01]  /*1a2f0*/  STL.64 [R1+0xbf8], R28 ;  /* 0x000bf81c01007387 */ /* 0x0005e20000100a00 */
[----:B------:R-:W-:-:S03]  /*1a300*/  LEA R18, P3, R20, R15, 0x1 ;  /* 0x0000000f14127211 */ /* 0x000fc600078608ff */
[----:B------:R0:W-:Y:S01]  /*1a310*/  STL.64 [R1+0xbf0], R26 ;  /* 0x000bf01a01007387 */ /* 0x0001e20000100a00 */
[----:B------:R-:W-:Y:S01]  /*1a320*/  IMAD R8, R13, 0x8, R2 ;  /* 0x000000080d087824 */ /* 0x000fe200078e0202 */
[----:B------:R-:W-:-:S04]  /*1a330*/  LEA.HI.X.SX32 R19, R20, R14, 0x1, P3 ;  /* 0x0000000e14137211 */ /* 0x000fc800018f0eff */
[----:B------:R-:W-:-:S04]  /*1a340*/  LEA R12, R13, R8, 0x3 ;  /* 0x000000080d0c7211 */ /* 0x000fc800078e18ff */
[----:B------:R-:W-:-:S05]  /*1a350*/  LEA R9, R13, R12, 0x3 ;  /* 0x0000000c0d097211 */ /* 0x000fca00078e18ff */
[----:B------:R-:W-:Y:S01]  /*1a360*/  IMAD R3, R13, 0x8, R9 ;  /* 0x000000080d037824 */ /* 0x000fe200078e0209 */
[CC--:B--2---:R-:W-:Y:S02]  /*1a370*/  LEA R28, P1, R5.reuse, R15.reuse, 0x1 ;  /* 0x0000000f051c7211 */ /* 0x0c4fe400078208ff */
[C---:B0-----:R-:W-:Y:S02]  /*1a380*/  LEA R26, P2, R4.reuse, R15, 0x1 ;  /* 0x0000000f041a7211 */ /* 0x041fe400078408ff */
[-C--:B------:R-:W-:Y:S02]  /*1a390*/  LEA.HI.X.SX32 R29, R5, R14.reuse, 0x1, P1 ;  /* 0x0000000e051d7211 */ /* 0x080fe400008f0eff */
[----:B------:R-:W-:-:S03]  /*1a3a0*/  LEA.HI.X.SX32 R27, R4, R14, 0x1, P2 ;  /* 0x0000000e041b7211 */ /* 0x000fc600010f0eff */
[----:B------:R0:W-:Y:S04]  /*1a3b0*/  STL.64 [R1+0xbe8], R28 ;  /* 0x000be81c01007387 */ /* 0x0001e80000100a00 */
[----:B------:R1:W-:Y:S04]  /*1a3c0*/  STL.64 [R1+0xbe0], R26 ;  /* 0x000be01a01007387 */ /* 0x0003e80000100a00 */
[----:B------:R2:W-:Y:S01]  /*1a3d0*/  STL.64 [R1+0xbd8], R18 ;  /* 0x000bd81201007387 */ /* 0x0005e20000100a00 */
[-C--:B0-----:R-:W-:Y:S02]  /*1a3e0*/  LEA R28, P1, R11, R15.reuse, 0x1 ;  /* 0x0000000f0b1c7211 */ /* 0x081fe400078208ff */
[----:B-1----:R-:W-:-:S02]  /*1a3f0*/  LEA R26, P2, R16, R15, 0x1 ;  /* 0x0000000f101a7211 */ /* 0x002fc400078408ff */
[-C--:B------:R-:W-:Y:S02]  /*1a400*/  LEA.HI.X.SX32 R29, R11, R14.reuse, 0x1, P1 ;  /* 0x0000000e0b1d7211 */ /* 0x080fe400008f0eff */
[----:B--2---:R-:W-:Y:S02]  /*1a410*/  LEA R18, P3, R10, R15, 0x1 ;  /* 0x0000000f0a127211 */ /* 0x004fe400078608ff */
[-C--:B------:R-:W-:Y:S02]  /*1a420*/  LEA.HI.X.SX32 R27, R16, R14.reuse, 0x1, P2 ;  /* 0x0000000e101b7211 */ /* 0x080fe400010f0eff */
[----:B------:R-:W-:Y:S01]  /*1a430*/  LEA.HI.X.SX32 R19, R10, R14, 0x1, P3 ;  /* 0x0000000e0a137211 */ /* 0x000fe200018f0eff */
[----:B------:R-:W-:Y:S01]  /*1a440*/  STL.64 [R1+0xbd0], R28 ;  /* 0x000bd01c01007387 */ /* 0x000fe20000100a00 */
[----:B------:R-:W-:-:S03]  /*1a450*/  LEA R4, R13, R3, 0x3 ;  /* 0x000000030d047211 */ /* 0x000fc600078e18ff */
[----:B------:R0:W-:Y:S01]  /*1a460*/  STL.64 [R1+0xbc8], R26 ;  /* 0x000bc81a01007387 */ /* 0x0001e20000100a00 */
[----:B------:R-:W-:-:S03]  /*1a470*/  LEA R20, P2, R23, R15, 0x1 ;  /* 0x0000000f17147211 */ /* 0x000fc600078408ff */
[----:B------:R1:W-:Y:S01]  /*1a480*/  STL.64 [R1+0xbc0], R18 ;  /* 0x000bc01201007387 */ /* 0x0003e20000100a00 */
[----:B------:R-:W-:Y:S02]  /*1a490*/  LEA R5, R13, R4, 0x3 ;  /* 0x000000040d057211 */ /* 0x000fe400078e18ff */
[-C--:B------:R-:W-:Y:S02]  /*1a4a0*/  LEA.HI.X.SX32 R21, R23, R14.reuse, 0x1, P2 ;  /* 0x0000000e17157211 */ /* 0x080fe400010f0eff */
[-C--:B0-----:R-:W-:Y:S02]  /*1a4b0*/  LEA R26, P1, R6, R15.reuse, 0x1 ;  /* 0x0000000f061a7211 */ /* 0x081fe400078208ff */
[-C--:B-1----:R-:W-:Y:S02]  /*1a4c0*/  LEA R18, P3, R24, R15.reuse, 0x1 ;  /* 0x0000000f18127211 */ /* 0x082fe400078608ff */
[-C--:B------:R-:W-:Y:S02]  /*1a4d0*/  LEA.HI.X.SX32 R27, R6, R14.reuse, 0x1, P1 ;  /* 0x0000000e061b7211 */ /* 0x080fe400008f0eff */
[----:B------:R-:W-:Y:S01]  /*1a4e0*/  LEA.HI.X.SX32 R19, R24, R14, 0x1, P3 ;  /* 0x0000000e18137211 */ /* 0x000fe200018f0eff */
[----:B------:R-:W-:Y:S01]  /*1a4f0*/  IMAD R11, R13, 0x10, R5 ;  /* 0x000000100d0b7824 */ /* 0x000fe200078e0205 */
[----:B------:R-:W-:Y:S01]  /*1a500*/  LEA R22, P1, R7, R15, 0x1 ;  /* 0x0000000f07167211 */ /* 0x000fe200078208ff */
[----:B------:R-:W-:Y:S04]  /*1a510*/  STL.64 [R1+0xbb8], R26 ;  /* 0x000bb81a01007387 */ /* 0x000fe80000100a00 */
[----:B------:R0:W-:Y:S01]  /*1a520*/  STL.64 [R1+0xbb0], R20 ;  /* 0x000bb01401007387 */ /* 0x0001e20000100a00 */
[----:B------:R-:W-:-:S03]  /*1a530*/  LEA R10, R13, R11, 0x3 ;  /* 0x0000000b0d0a7211 */ /* 0x000fc600078e18ff */
[----:B------:R1:W-:Y:S01]  /*1a540*/  STL.64 [R1+0xba8], R18 ;  /* 0x000ba81201007387 */ /* 0x0003e20000100a00 */
[-C--:B------:R-:W-:Y:S02]  /*1a550*/  LEA.HI.X.SX32 R23, R7, R14.reuse, 0x1, P1 ;  /* 0x0000000e07177211 */ /* 0x080fe400008f0eff */
[CC--:B0-----:R-:W-:Y:S02]  /*1a560*/  LEA R20, P2, R17.reuse, R15.reuse, 0x1 ;  /* 0x0000000f11147211 */ /* 0x0c1fe400078408ff */
[C---:B-1----:R-:W-:Y:S02]  /*1a570*/  LEA R18, P3, R0.reuse, R15, 0x1 ;  /* 0x0000000f00127211 */ /* 0x042fe400078608ff */
[-C--:B------:R-:W-:Y:S02]  /*1a580*/  LEA.HI.X.SX32 R21, R17, R14.reuse, 0x1, P2 ;  /* 0x0000000e11157211 */ /* 0x080fe400010f0eff */
[----:B------:R-:W-:Y:S01]  /*1a590*/  LEA.HI.X.SX32 R19, R0, R14, 0x1, P3 ;  /* 0x0000000e00137211 */ /* 0x000fe200018f0eff */
[----:B------:R0:W-:Y:S01]  /*1a5a0*/  STL.64 [R1+0xba0], R22 ;  /* 0x000ba01601007387 */ /* 0x0001e20000100a00 */
[----:B------:R-:W-:-:S03]  /*1a5b0*/  LEA R6, R13, R10, 0x3 ;  /* 0x0000000a0d067211 */ /* 0x000fc600078e18ff */
[----:B------:R1:W-:Y:S02]  /*1a5c0*/  STL.64 [R1+0xb98], R20 ;  /* 0x000b981401007387 */ /* 0x0003e40000100a00 */
[----:B------:R-:W-:Y:S02]  /*1a5d0*/  IMAD R16, R13, 0x8, R6 ;  /* 0x000000080d107824 */ /* 0x000fe400078e0206 */
[----:B------:R2:W-:Y:S01]  /*1a5e0*/  STL.64 [R1+0xb90], R18 ;  /* 0x000b901201007387 */ /* 0x0005e20000100a00 */
[-C--:B0-----:R-:W-:Y:S02]  /*1a5f0*/  LEA R22, P1, R2, R15.reuse, 0x1 ;  /* 0x0000000f02167211 */ /* 0x081fe400078208ff */
[-C--:B-1----:R-:W-:Y:S02]  /*1a600*/  LEA R20, P2, R8, R15.reuse, 0x1 ;  /* 0x0000000f08147211 */ /* 0x082fe400078408ff */
[----:B------:R-:W-:Y:S02]  /*1a610*/  LEA.HI.X.SX32 R23, R2, R14, 0x1, P1 ;  /* 0x0000000e02177211 */ /* 0x000fe400008f0eff */
[----:B--2---:R-:W-:-:S02]  /*1a620*/  LEA R18, P3, R12, R15, 0x1 ;  /* 0x0000000f0c127211 */ /* 0x004fc400078608ff */
[-C--:B------:R-:W-:Y:S02]  /*1a630*/  LEA.HI.X.SX32 R21, R8, R14.reuse, 0x1, P2 ;  /* 0x0000000e08157211 */ /* 0x080fe400010f0eff */
[----:B------:R-:W-:Y:S01]  /*1a640*/  LEA.HI.X.SX32 R19, R12, R14, 0x1, P3 ;  /* 0x0000000e0c137211 */ /* 0x000fe200018f0eff */
[----:B------:R0:W-:Y:S01]  /*1a650*/  STL.64 [R1+0xb88], R22 ;  /* 0x000b881601007387 */ /* 0x0001e20000100a00 */
[----:B------:R-:W-:-:S03]  /*1a660*/  LEA R0, R13, R16, 0x3 ;  /* 0x000000100d007211 */ /* 0x000fc600078e18ff */
[----:B------:R1:W-:Y:S01]  /*1a670*/  STL.64 [R1+0xb80], R20 ;  /* 0x000b801401007387 */ /* 0x0003e20000100a00 */
[----:B------:R-:W-:-:S03]  /*1a680*/  LEA R7, R13, R0, 0x3 ;  /* 0x000000000d077211 */ /* 0x000fc600078e18ff */
[----:B------:R2:W-:Y:S01]  /*1a690*/  STL.64 [R1+0xb78], R18 ;  /* 0x000b781201007387 */ /* 0x0005e20000100a00 */
[-C--:B0-----:R-:W-:Y:S02]  /*1a6a0*/  LEA R22, P1, R9, R15.reuse, 0x1 ;  /* 0x0000000f09167211 */ /* 0x081fe400078208ff */
[-C--:B-1----:R-:W-:Y:S02]  /*1a6b0*/  LEA R20, P2, R3, R15.reuse, 0x1 ;  /* 0x0000000f03147211 */ /* 0x082fe400078408ff */
[-C--:B------:R-:W-:Y:S02]  /*1a6c0*/  LEA.HI.X.SX32 R23, R9, R14.reuse, 0x1, P1 ;  /* 0x0000000e09177211 */ /* 0x080fe400008f0eff */
[C---:B--2---:R-:W-:Y:S02]  /*1a6d0*/  LEA R18, P3, R4.reuse, R15, 0x1 ;  /* 0x0000000f04127211 */ /* 0x044fe400078608ff */
[-C--:B------:R-:W-:Y:S01]  /*1a6e0*/  LEA.HI.X.SX32 R21, R3, R14.reuse, 0x1, P2 ;  /* 0x0000000e03157211 */ /* 0x080fe200010f0eff */
[C---:B------:R-:W-:Y:S01]  /*1a6f0*/  IMAD R2, R13.reuse, 0x8, R7 ;  /* 0x000000080d027824 */ /* 0x040fe200078e0207 */
[----:B------:R-:W-:Y:S01]  /*1a700*/  LEA.HI.X.SX32 R19, R4, R14, 0x1, P3 ;  /* 0x0000000e04137211 */ /* 0x000fe200018f0eff */
[----:B------:R0:W-:Y:S04]  /*1a710*/  STL.64 [R1+0xb70], R22 ;  /* 0x000b701601007387 */ /* 0x0001e80000100a00 */
[----:B------:R1:W-:Y:S01]  /*1a720*/  STL.64 [R1+0xb68], R20 ;  /* 0x000b681401007387 */ /* 0x0003e20000100a00 */
[----:B------:R-:W-:-:S03]  /*1a730*/  LEA R8, R13, R2, 0x4 ;  /* 0x000000020d087211 */ /* 0x000fc600078e20ff */
[----:B------:R2:W-:Y:S01]  /*1a740*/  STL.64 [R1+0xb60], R18 ;  /* 0x000b601201007387 */ /* 0x0005e20000100a00 */
[-C--:B0-----:R-:W-:Y:S02]  /*1a750*/  LEA R22, P1, R5, R15.reuse, 0x1 ;  /* 0x0000000f05167211 */ /* 0x081fe400078208ff */
[-C--:B-1----:R-:W-:Y:S02]  /*1a760*/  LEA R20, P2, R11, R15.reuse, 0x1 ;  /* 0x0000000f0b147211 */ /* 0x082fe400078408ff */
[-C--:B------:R-:W-:Y:S02]  /*1a770*/  LEA.HI.X.SX32 R23, R5, R14.reuse, 0x1, P1 ;  /* 0x0000000e05177211 */ /* 0x080fe400008f0eff */
[----:B--2---:R-:W-:Y:S02]  /*1a780*/  LEA R18, P3, R10, R15, 0x1 ;  /* 0x0000000f0a127211 */ /* 0x004fe400078608ff */
[----:B------:R-:W-:Y:S02]  /*1a790*/  LEA.HI.X.SX32 R21, R11, R14, 0x1, P2 ;  /* 0x0000000e0b157211 */ /* 0x000fe400010f0eff */
[----:B------:R-:W-:-:S02]  /*1a7a0*/  LEA R4, R13, R8, 0x3 ;  /* 0x000000080d047211 */ /* 0x000fc400078e18ff */
[----:B------:R-:W-:Y:S01]  /*1a7b0*/  LEA.HI.X.SX32 R19, R10, R14, 0x1, P3 ;  /* 0x0000000e0a137211 */ /* 0x000fe200018f0eff */
[----:B------:R0:W-:Y:S02]  /*1a7c0*/  STL.64 [R1+0xb58], R22 ;  /* 0x000b581601007387 */ /* 0x0001e40000100a00 */
[----:B------:R-:W-:Y:S02]  /*1a7d0*/  IMAD R3, R13, 0x8, R4 ;  /* 0x000000080d037824 */ /* 0x000fe400078e0204 */
[----:B------:R-:W-:Y:S04]  /*1a7e0*/  STL.64 [R1+0xb50], R20 ;  /* 0x000b501401007387 */ /* 0x000fe80000100a00 */
[----:B------:R1:W-:Y:S01]  /*1a7f0*/  STL.64 [R1+0xb48], R18 ;  /* 0x000b481201007387 */ /* 0x0003e20000100a00 */
[----:B0-----:R-:W-:-:S02]  /*1a800*/  LEA R22, P1, R6, R15, 0x1 ;  /* 0x0000000f06167211 */ /* 0x001fc400078208ff */
[C---:B------:R-:W-:Y:S02]  /*1a810*/  LEA R5, R13.reuse, R3, 0x3 ;  /* 0x000000030d057211 */ /* 0x040fe400078e18ff */
[-C--:B------:R-:W-:Y:S02]  /*1a820*/  LEA.HI.X.SX32 R23, R6, R14.reuse, 0x1, P1 ;  /* 0x0000000e06177211 */ /* 0x080fe400008f0eff */
[-C--:B-1----:R-:W-:Y:S02]  /*1a830*/  LEA R18, P3, R0, R15.reuse, 0x1 ;  /* 0x0000000f00127211 */ /* 0x082fe400078608ff */
[----:B------:R-:W-:Y:S02]  /*1a840*/  LEA R20, P2, R16, R15, 0x1 ;  /* 0x0000000f10147211 */ /* 0x000fe400078408ff */
[----:B------:R-:W-:Y:S01]  /*1a850*/  LEA.HI.X.SX32 R19, R0, R14, 0x1, P3 ;  /* 0x0000000e00137211 */ /* 0x000fe200018f0eff */
[----:B------:R-:W-:Y:S01]  /*1a860*/  STL.64 [R1+0xb40], R22 ;  /* 0x000b401601007387 */ /* 0x000fe20000100a00 */
[----:B------:R-:W-:-:S03]  /*1a870*/  LEA R9, R13, R5, 0x3 ;  /* 0x000000050d097211 */ /* 0x000fc600078e18ff */
[----:B------:R-:W0:Y:S01]  /*1a880*/  S2R R26, SR_TID.X ;  /* 0x00000000001a7919 */ /* 0x000e220000002100 */
[----:B------:R-:W-:-:S03]  /*1a890*/  LEA.HI.X.SX32 R21, R16, R14, 0x1, P2 ;  /* 0x0000000e10157211 */ /* 0x000fc600010f0eff */
[----:B------:R1:W-:Y:S01]  /*1a8a0*/  STL.64 [R1+0xb30], R18 ;  /* 0x000b301201007387 */ /* 0x0003e20000100a00 */
[-C--:B------:R-:W-:Y:S01]  /*1a8b0*/  LEA R16, P2, R2, R15.reuse, 0x1 ;  /* 0x0000000f02107211 */ /* 0x080fe200078408ff */
[----:B------:R-:W-:Y:S01]  /*1a8c0*/  IMAD R0, R13, 0x8, R9 ;  /* 0x000000080d007824 */ /* 0x000fe200078e0209 */
[-C--:B------:R-:W-:Y:S02]  /*1a8d0*/  LEA R10, P3, R8, R15.reuse, 0x1 ;  /* 0x0000000f080a7211 */ /* 0x080fe400078608ff */
[-C--:B------:R-:W-:Y:S02]  /*1a8e0*/  LEA.HI.X.SX32 R17, R2, R14.reuse, 0x1, P2 ;  /* 0x0000000e02117211 */ /* 0x080fe400010f0eff */
[C---:B-1----:R-:W-:Y:S02]  /*1a8f0*/  LEA R18, P1, R7.reuse, R15, 0x1 ;  /* 0x0000000f07127211 */ /* 0x042fe400078208ff */
[-C--:B------:R-:W-:Y:S02]  /*1a900*/  LEA.HI.X.SX32 R11, R8, R14.reuse, 0x1, P3 ;  /* 0x0000000e080b7211 */ /* 0x080fe400018f0eff */
[----:B------:R-:W-:Y:S01]  /*1a910*/  LEA.HI.X.SX32 R19, R7, R14, 0x1, P1 ;  /* 0x0000000e07137211 */ /* 0x000fe200008f0eff */
[----:B------:R-:W-:Y:S01]  /*1a920*/  STL.64 [R1+0xb38], R20 ;  /* 0x000b381401007387 */ /* 0x000fe20000100a00 */
[----:B------:R-:W-:-:S03]  /*1a930*/  LEA R6, R13, R0, 0x3 ;  /* 0x000000000d067211 */ /* 0x000fc600078e18ff */
[----:B------:R1:W-:Y:S01]  /*1a940*/  STL.64 [R1+0xb28], R18 ;  /* 0x000b281201007387 */ /* 0x0003e20000100a00 */
[----:B------:R-:W-:-:S03]  /*1a950*/  LEA R2, R13, R6, 0x4 ;  /* 0x000000060d027211 */ /* 0x000fc600078e20ff */
[----:B------:R2:W-:Y:S04]  /*1a960*/  STL.64 [R1+0xb20], R16 ;  /* 0x000b201001007387 */ /* 0x0005e80000100a00 */
[----:B------:R3:W-:Y:S01]  /*1a970*/  STL.64 [R1+0xb18], R10 ;  /* 0x000b180a01007387 */ /* 0x0007e20000100a00 */
[CC--:B-1----:R-:W-:Y:S02]  /*1a980*/  LEA R18, P1, R4.reuse, R15.reuse, 0x1 ;  /* 0x0000000f04127211 */ /* 0x0c2fe400078208ff */
[-C--:B--2---:R-:W-:Y:S02]  /*1a990*/  LEA R16, P2, R3, R15.reuse, 0x1 ;  /* 0x0000000f03107211 */ /* 0x084fe400078408ff */
[----:B------:R-:W-:Y:S02]  /*1a9a0*/  LEA.HI.X.SX32 R19, R4, R14, 0x1, P1 ;  /* 0x0000000e04137211 */ /* 0x000fe400008f0eff */
[----:B---3--:R-:W-:-:S02]  /*1a9b0*/  LEA R10, P3, R5, R15, 0x1 ;  /* 0x0000000f050a7211 */ /* 0x008fc400078608ff */
[-C--:B------:R-:W-:Y:S01]  /*1a9c0*/  LEA.HI.X.SX32 R17, R3, R14.reuse, 0x1, P2 ;  /* 0x0000000e03117211 */ /* 0x080fe200010f0eff */
[----:B------:R-:W-:Y:S01]  /*1a9d0*/  IMAD R7, R13, 0x8, R2 ;  /* 0x000000080d077824 */ /* 0x000fe200078e0202 */
[----:B------:R-:W-:Y:S01]  /*1a9e0*/  LEA.HI.X.SX32 R11, R5, R14, 0x1, P3 ;  /* 0x0000000e050b7211 */ /* 0x000fe200018f0eff */
[----:B------:R1:W-:Y:S01]  /*1a9f0*/  STL.64 [R1+0xb10], R18 ;  /* 0x000b101201007387 */ /* 0x0003e20000100a00 */
[----:B0-----:R-:W-:-:S03]  /*1aa00*/  LOP3.LUT R28, R26, 0x1c, RZ, 0xc0, !PT ;  /* 0x0000001c1a1c7812 */ /* 0x001fc600078ec0ff */
[----:B------:R0:W-:Y:S01]  /*1aa10*/  STL.64 [R1+0xb08], R16 ;  /* 0x000b081001007387 */ /* 0x0001e20000100a00 */
[----:B------:R-:W-:-:S03]  /*1aa20*/  LEA R3, R13, R7, 0x3 ;  /* 0x000000070d037211 */ /* 0x000fc600078e18ff */
[----:B------:R2:W-:Y:S01]  /*1aa30*/  STL.64 [R1+0xb00], R10 ;  /* 0x000b000a01007387 */ /* 0x0005e20000100a00 */
[----:B-1----:R-:W-:-:S03]  /*1aa40*/  LEA R18, P1, R9, R15, 0x1 ;  /* 0x0000000f09127211 */ /* 0x002fc600078208ff */
[----:B------:R-:W1:Y:S01]  /*1aa50*/  S2R R26, SR_CTAID.X ;  /* 0x00000000001a7919 */ /* 0x000e620000002500 */
[----:B0-----:R-:W-:-:S03]  /*1aa60*/  LEA R16, P2, R0, R15, 0x1 ;  /* 0x0000000f00107211 */ /* 0x001fc600078408ff */
[----:B------:R-:W0:Y:S01]  /*1aa70*/  S2R R29, SR_TID.X ;  /* 0x00000000001d7919 */ /* 0x000e220000002100 */
[-C--:B------:R-:W-:Y:S02]  /*1aa80*/  LEA.HI.X.SX32 R19, R9, R14.reuse, 0x1, P1 ;  /* 0x0000000e09137211 */ /* 0x080fe400008f0eff */
[----:B--2---:R-:W-:Y:S02]  /*1aa90*/  LEA R10, P3, R6, R15, 0x1 ;  /* 0x0000000f060a7211 */ /* 0x004fe400078608ff */
[-C--:B------:R-:W-:Y:S02]  /*1aaa0*/  LEA.HI.X.SX32 R17, R0, R14.reuse, 0x1, P2 ;  /* 0x0000000e00117211 */ /* 0x080fe400010f0eff */
[C---:B------:R-:W-:Y:S02]  /*1aab0*/  LEA R4, R13.reuse, R3, 0x3 ;  /* 0x000000030d047211 */ /* 0x040fe400078e18ff */
[----:B------:R-:W-:Y:S01]  /*1aac0*/  LEA.HI.X.SX32 R11, R6, R14, 0x1, P3 ;  /* 0x0000000e060b7211 */ /* 0x000fe200018f0eff */
[----:B------:R-:W-:Y:S02]  /*1aad0*/  STL.64 [R1+0xaf8], R18 ;  /* 0x000af81201007387 */ /* 0x000fe40000100a00 */
[----:B------:R-:W-:-:S02]  /*1aae0*/  IMAD R0, R13, 0x8, R4 ;  /* 0x000000080d007824 */ /* 0x000fc400078e0204 */
[----:B------:R2:W-:Y:S01]  /*1aaf0*/  STL.64 [R1+0xaf0], R16 ;  /* 0x000af01001007387 */ /* 0x0005e20000100a00 */
[----:B------:R-:W-:-:S03]  /*1ab00*/  LEA R8, P3, R3, R15, 0x1 ;  /* 0x0000000f03087211 */ /* 0x000fc600078608ff */
[----:B------:R3:W-:Y:S01]  /*1ab10*/  STL.64 [R1+0xae8], R10 ;  /* 0x000ae80a01007387 */ /* 0x0007e20000100a00 */
[----:B------:R-:W-:Y:S02]  /*1ab20*/  LEA R5, R13, R0, 0x3 ;  /* 0x000000000d057211 */ /* 0x000fe400078e18ff */
[CC--:B--2---:R-:W-:Y:S02]  /*1ab30*/  LEA R16, P1, R2.reuse, R15.reuse, 0x1 ;  /* 0x0000000f02107211 */ /* 0x0c4fe400078208ff */
[C---:B---3--:R-:W-:Y:S02]  /*1ab40*/  LEA R10, P2, R7.reuse, R15, 0x1 ;  /* 0x0000000f070a7211 */ /* 0x048fe400078408ff */
[-C--:B------:R-:W-:Y:S02]  /*1ab50*/  LEA.HI.X.SX32 R17, R2, R14.reuse, 0x1, P1 ;  /* 0x0000000e02117211 */ /* 0x080fe400008f0eff */
[-C--:B------:R-:W-:Y:S02]  /*1ab60*/  LEA.HI.X.SX32 R11, R7, R14.reuse, 0x1, P2 ;  /* 0x0000000e070b7211 */ /* 0x080fe400010f0eff */
[----:B------:R-:W-:Y:S01]  /*1ab70*/  LEA.HI.X.SX32 R9, R3, R14, 0x1, P3 ;  /* 0x0000000e03097211 */ /* 0x000fe200018f0eff */
[----:B------:R2:W-:Y:S01]  /*1ab80*/  STL.64 [R1+0xae0], R16 ;  /* 0x000ae01001007387 */ /* 0x0005e20000100a00 */
[----:B------:R-:W-:-:S03]  /*1ab90*/  LEA R13, R13, R5, 0x3 ;  /* 0x000000050d0d7211 */ /* 0x000fc600078e18ff */
[----:B------:R3:W-:Y:S01]  /*1aba0*/  STL.64 [R1+0xad8], R10 ;  /* 0x000ad80a01007387 */ /* 0x0007e20000100a00 */
[----:B------:R-:W-:-:S03]  /*1abb0*/  LEA R6, P4, R13, R15, 0x1 ;  /* 0x0000000f0d067211 */ /* 0x000fc600078808ff */
[----:B------:R4:W-:Y:S01]  /*1abc0*/  STL.64 [R1+0xad0], R8 ;  /* 0x000ad00801007387 */ /* 0x0009e20000100a00 */
[-C--:B--2---:R-:W-:Y:S02]  /*1abd0*/  LEA R16, P1, R4, R15.reuse, 0x1 ;  /* 0x0000000f04107211 */ /* 0x084fe400078208ff */
[-C--:B---3--:R-:W-:Y:S02]  /*1abe0*/  LEA R10, P2, R0, R15.reuse, 0x1 ;  /* 0x0000000f000a7211 */ /* 0x088fe400078408ff */
[-C--:B------:R-:W-:Y:S02]  /*1abf0*/  LEA.HI.X.SX32 R17, R4, R14.reuse, 0x1, P1 ;  /* 0x0000000e04117211 */ /* 0x080fe400008f0eff */
[C---:B----4-:R-:W-:Y:S01]  /*1ac00*/  LEA R8, P3, R5.reuse, R15, 0x1 ;  /* 0x0000000f05087211 */ /* 0x050fe200078608ff */
[----:B-1----:R-:W-:Y:S01]  /*1ac10*/  IMAD.SHL.U32 R26, R26, 0x80, RZ ;  /* 0x000000801a1a7824 */ /* 0x002fe200078e00ff */
[-C--:B------:R-:W-:Y:S02]  /*1ac20*/  LEA.HI.X.SX32 R11, R0, R14.reuse, 0x1, P2 ;  /* 0x0000000e000b7211 */ /* 0x080fe400010f0eff */
[----:B------:R-:W-:-:S02]  /*1ac30*/  LEA.HI.X.SX32 R9, R5, R14, 0x1, P3 ;  /* 0x0000000e05097211 */ /* 0x000fc400018f0eff */
[----:B------:R-:W-:Y:S01]  /*1ac40*/  LEA.HI.X.SX32 R7, R13, R14, 0x1, P4 ;  /* 0x0000000e0d077211 */ /* 0x000fe200020f0eff */
[----:B------:R-:W-:Y:S01]  /*1ac50*/  STL.64 [R1+0xac8], R16 ;  /* 0x000ac81001007387 */ /* 0x000fe20000100a00 */
[----:B0-----:R-:W-:Y:S02]  /*1ac60*/  LOP3.LUT R2, R25, 0x10, R29, 0x78, !PT ;  /* 0x0000001019027812 */ /* 0x001fe400078e781d */
[----:B------:R-:W-:Y:S01]  /*1ac70*/  MOV R19, 0x3f800000 ;  /* 0x3f80000000137802 */ /* 0x000fe20000000f00 */
[----:B------:R-:W-:Y:S01]  /*1ac80*/  STL.64 [R1+0xac0], R10 ;  /* 0x000ac00a01007387 */ /* 0x000fe20000100a00 */
[----:B------:R-:W-:Y:S01]  /*1ac90*/  LEA.HI R18, R28, R26, RZ, 0x1e ;  /* 0x0000001a1c127211 */ /* 0x000fe200078ff0ff */
[----:B------:R-:W-:Y:S02]  /*1aca0*/  IMAD.MOV.U32 R18, RZ, RZ, -0x800000 ;  /* 0xff800000ff127424 */ /* 0x000fe400078e00ff */
[----:B------:R-:W-:Y:S01]  /*1acb0*/  STL.64 [R1+0xab8], R8 ;  /* 0x000ab80801007387 */ /* 0x000fe20000100a00 */
[----:B------:R-:W-:-:S03]  /*1acc0*/  MOV R20, 0xff800000 ;  /* 0xff80000000147802 */ /* 0x000fc60000000f00 */
[----:B------:R-:W-:Y:S04]  /*1acd0*/  STL.64 [R1+0xab0], R6 ;  /* 0x000ab00601007387 */ /* 0x000fe80000100a00 */
[----:B------:R-:W-:Y:S04]  /*1ace0*/  STL [R1+0x9b4], R2 ;  /* 0x0009b40201007387 */ /* 0x000fe80000100800 */
[----:B------:R0:W-:Y:S04]  /*1acf0*/  STL [R1+0xa6c], R19 ;  /* 0x000a6c1301007387 */ /* 0x0001e80000100800 */
[----:B------:R-:W-:Y:S04]  /*1ad00*/  STL [R1+0x650], RZ ;  /* 0x000650ff01007387 */ /* 0x000fe80000100800 */
[----:B------:R-:W-:Y:S01]  /*1ad10*/  STL [R1+0x9b0], R18 ;  /* 0x0009b01201007387 */ /* 0x000fe20000100800 */
[----:B0-----:R-:W-:-:S03]  /*1ad20*/  MOV R19, 0xff800000 ;  /* 0xff80000000137802 */ /* 0x001fc60000000f00 */
[----:B------:R-:W-:Y:S04]  /*1ad30*/  STL [R1+0x434], RZ ;  /* 0x000434ff01007387 */ /* 0x000fe80000100800 */
[----:B------:R-:W-:Y:S04]  /*1ad40*/  STL [R1+0x9e0], R20 ;  /* 0x0009e01401007387 */ /* 0x000fe80000100800 */
        /* <DEDUP_REMOVED lines=11> */
[----:B------:R0:W-:Y:S04]  /*1ae00*/  STL [R1+0xa10], R20 ;  /* 0x000a101401007387 */ /* 0x0001e80000100800 */
[----:B------:R1:W-:Y:S04]  /*1ae10*/  STL [R1+0xa14], R19 ;  /* 0x000a141301007387 */ /* 0x0003e80000100800 */
[----:B------:R2:W-:Y:S01]  /*1ae20*/  STL [R1+0xa18], R18 ;  /* 0x000a181201007387 */ /* 0x0005e20000100800 */
[----:B0-----:R-:W-:Y:S01]  /*1ae30*/  IMAD.MOV.U32 R20, RZ, RZ, 0x3f800000 ;  /* 0x3f800000ff147424 */ /* 0x001fe200078e00ff */
[----:B-1----:R-:W-:-:S04]  /*1ae40*/  MOV R19, 0x3f800000 ;  /* 0x3f80000000137802 */ /* 0x002fc80000000f00 */
[----:B------:R-:W-:Y:S01]  /*1ae50*/  STL [R1+0xa70], R20 ;  /* 0x000a701401007387 */ /* 0x000fe20000100800 */
[----:B--2---:R-:W-:-:S03]  /*1ae60*/  MOV R18, 0x3f800000 ;  /* 0x3f80000000127802 */ /* 0x004fc60000000f00 */
        /* <DEDUP_REMOVED lines=13> */
[----:B------:R-:W-:Y:S04]  /*1af40*/  STL [R1+0x640], RZ ;  /* 0x000640ff01007387 */ /* 0x000fe80000100800 */
[----:B------:R0:W-:Y:S04]  /*1af50*/  STL [R1+0xaa8], R18 ;  /* 0x000aa81201007387 */ /* 0x0001e80000100800 */
[----:B------:R-:W-:Y:S04]  /*1af60*/  STL [R1+0x644], RZ ;  /* 0x000644ff01007387 */ /* 0x000fe80000100800 */
        /* <DEDUP_REMOVED lines=488> */
[----:B------:R-:W-:Y:S01]  /*1cdf0*/  STL [R1+0x898], RZ ;  /* 0x000898ff01007387 */ /* 0x000fe20000100800 */
[----:B------:R-:W-:-:S03]  /*1ce00*/  LEA.HI R13, R28, 0x68, RZ, 0x1e ;  /* 0x000000681c0d7811 */ /* 0x000fc600078ff0ff */
        /* <DEDUP_REMOVED lines=11> */
[----:B------:R-:W-:Y:S02]  /*1cec0*/  SHF.R.U32.HI R16, RZ, 0x3, R29 ;  /* 0x00000003ff107819 */ /* 0x000fe4000001161d */
[C---:B------:R-:W-:Y:S01]  /*1ced0*/  LEA.HI R0, R28.reuse, 0x8, RZ, 0x1e ;  /* 0x000000081c007811 */ /* 0x040fe200078ff0ff */
[----:B------:R-:W-:Y:S01]  /*1cee0*/  STL [R1+0x8b4], RZ ;  /* 0x0008b4ff01007387 */ /* 0x000fe20000100800 */
[C---:B------:R-:W-:Y:S02]  /*1cef0*/  LEA.HI R8, R28.reuse, 0x40, RZ, 0x1e ;  /* 0x000000401c087811 */ /* 0x040fe400078ff0ff */
[----:B------:R-:W-:Y:S01]  /*1cf00*/  LEA.HI R15, R28, 0x78, RZ, 0x1e ;  /* 0x000000781c0f7811 */ /* 0x000fe200078ff0ff */
[----:B------:R-:W-:Y:S01]  /*1cf10*/  STL [R1+0x8b8], RZ ;  /* 0x0008b8ff01007387 */ /* 0x000fe20000100800 */
[----:B0-----:R-:W-:Y:S02]  /*1cf20*/  IADD3 R18, R26, R13, RZ ;  /* 0x0000000d1a127210 */ /* 0x001fe40007ffe0ff */
[C---:B------:R-:W-:Y:S01]  /*1cf30*/  LEA.HI R5, R28.reuse, 0x28, RZ, 0x1e ;  /* 0x000000281c057811 */ /* 0x040fe200078ff0ff */
[----:B------:R-:W-:Y:S01]  /*1cf40*/  STL [R1+0x8bc], RZ ;  /* 0x0008bcff01007387 */ /* 0x000fe20000100800 */
[----:B------:R-:W-:-:S02]  /*1cf50*/  LEA.HI R12, R28, 0x60, RZ, 0x1e ;  /* 0x000000601c0c7811 */ /* 0x000fc400078ff0ff */
[----:B------:R-:W-:Y:S01]  /*1cf60*/  IADD3 R18, R26, R10, RZ ;  /* 0x0000000a1a127210 */ /* 0x000fe20007ffe0ff */
[----:B------:R-:W-:Y:S01]  /*1cf70*/  STL [R1+0x8c0], RZ ;  /* 0x0008c0ff01007387 */ /* 0x000fe20000100800 */
[C---:B------:R-:W-:Y:S02]  /*1cf80*/  LEA.HI R2, R28.reuse, 0x10, RZ, 0x1e ;  /* 0x000000101c027811 */ /* 0x040fe400078ff0ff */
[----:B------:R-:W-:Y:S01]  /*1cf90*/  LEA.HI R9, R28, 0x48, RZ, 0x1e ;  /* 0x000000481c097811 */ /* 0x000fe200078ff0ff */
[----:B------:R-:W-:Y:S01]  /*1cfa0*/  STL [R1+0x8c4], RZ ;  /* 0x0008c4ff01007387 */ /* 0x000fe20000100800 */
[C---:B------:R-:W-:Y:S02]  /*1cfb0*/  IADD3 R19, R26.reuse, R14, RZ ;  /* 0x0000000e1a137210 */ /* 0x040fe40007ffe0ff */
[----:B------:R-:W-:Y:S01]  /*1cfc0*/  IADD3 R18, R26, R7, RZ ;  /* 0x000000071a127210 */ /* 0x000fe20007ffe0ff */
[----:B------:R-:W-:Y:S01]  /*1cfd0*/  STL [R1+0x8c8], RZ ;  /* 0x0008c8ff01007387 */ /* 0x000fe20000100800 */
[----:B------:R-:W-:-:S02]  /*1cfe0*/  LEA.HI R6, R28, 0x30, RZ, 0x1e ;  /* 0x000000301c067811 */ /* 0x000fc400078ff0ff */
[C---:B------:R-:W-:Y:S02]  /*1cff0*/  IADD3 R19, R26.reuse, R11, RZ ;  /* 0x0000000b1a137210 */ /* 0x040fe40007ffe0ff */
[----:B------:R-:W-:Y:S01]  /*1d000*/  IADD3 R18, R26, R4, RZ ;  /* 0x000000041a127210 */ /* 0x000fe20007ffe0ff */
[----:B------:R-:W-:Y:S01]  /*1d010*/  STL [R1+0x8cc], RZ ;  /* 0x0008ccff01007387 */ /* 0x000fe20000100800 */
[----:B------:R-:W-:Y:S01]  /*1d020*/  LEA.HI R3, R28, 0x18, RZ, 0x1e ;  /* 0x000000181c037811 */ /* 0x000fe200078ff0ff */
[----:B------:R-:W-:Y:S01]  /*1d030*/  IMAD.IADD R20, R26, 0x1, R15 ;  /* 0x000000011a147824 */ /* 0x000fe200078e020f */
[----:B------:R-:W-:Y:S02]  /*1d040*/  LOP3.LUT R16, R16, 0x4, RZ, 0xc0, !PT ;  /* 0x0000000410107812 */ /* 0x000fe400078ec0ff */
[C---:B------:R-:W-:Y:S02]  /*1d050*/  IADD3 R19, R26.reuse, R8, RZ ;  /* 0x000000081a137210 */ /* 0x040fe40007ffe0ff */
[----:B------:R-:W-:Y:S01]  /*1d060*/  IADD3 R18, R26, R0, RZ ;  /* 0x000000001a127210 */ /* 0x000fe20007ffe0ff */
[----:B------:R-:W-:Y:S01]  /*1d070*/  IMAD.SHL.U32 R0, R0, 0x8, RZ ;  /* 0x0000000800007824 */ /* 0x000fe200078e00ff */
[C---:B------:R-:W-:Y:S01]  /*1d080*/  IADD3 R19, R26.reuse, R5, RZ ;  /* 0x000000051a137210 */ /* 0x040fe20007ffe0ff */
[----:B------:R-:W-:Y:S01]  /*1d090*/  STL [R1+0x8d0], RZ ;  /* 0x0008d0ff01007387 */ /* 0x000fe20000100800 */
[C---:B------:R-:W-:Y:S01]  /*1d0a0*/  IMAD.IADD R20, R26.reuse, 0x1, R12 ;  /* 0x000000011a147824 */ /* 0x040fe200078e020c */
[C---:B------:R-:W-:Y:S01]  /*1d0b0*/  IADD3 R19, R26.reuse, R2, RZ ;  /* 0x000000021a137210 */ /* 0x040fe20007ffe0ff */
[----:B------:R-:W-:Y:S01]  /*1d0c0*/  IMAD.IADD R20, R26, 0x1, R9 ;  /* 0x000000011a147824 */ /* 0x000fe200078e0209 */
[----:B------:R-:W-:Y:S01]  /*1d0d0*/  STL [R1+0x8d4], RZ ;  /* 0x0008d4ff01007387 */ /* 0x000fe20000100800 */
[----:B------:R-:W-:Y:S01]  /*1d0e0*/  SHF.L.U32 R2, R2, 0x3, RZ ;  /* 0x0000000302027819 */ /* 0x000fe200000006ff */
[----:B------:R-:W-:-:S02]  /*1d0f0*/  IMAD.IADD R20, R26, 0x1, R6 ;  /* 0x000000011a147824 */ /* 0x000fc400078e0206 */
[----:B------:R-:W-:Y:S01]  /*1d100*/  STL [R1+0x8d8], RZ ;  /* 0x0008d8ff01007387 */ /* 0x000fe20000100800 */
[----:B------:R-:W-:Y:S01]  /*1d110*/  IMAD.IADD R20, R26, 0x1, R3 ;  /* 0x000000011a147824 */ /* 0x000fe200078e0203 */
[----:B------:R-:W-:Y:S01]  /*1d120*/  SHF.L.U32 R3, R3, 0x3, RZ ;  /* 0x0000000303037819 */ /* 0x000fe200000006ff */
[C---:B------:R-:W-:Y:S01]  /*1d130*/  IMAD.IADD R0, R16.reuse, 0x1, R0 ;  /* 0x0000000110007824 */ /* 0x040fe200078e0200 */
[----:B------:R-:W-:Y:S01]  /*1d140*/  STL [R1+0x8dc], RZ ;  /* 0x0008dcff01007387 */ /* 0x000fe20000100800 */
[----:B------:R-:W-:-:S03]  /*1d150*/  IADD3 R2, R16, R2, RZ ;  /* 0x0000000210027210 */ /* 0x000fc60007ffe0ff */
[----:B------:R-:W-:Y:S01]  /*1d160*/  STL [R1+0x8e0], RZ ;  /* 0x0008e0ff01007387 */ /* 0x000fe20000100800 */
[----:B------:R-:W-:-:S03]  /*1d170*/  IMAD.SHL.U32 R4, R4, 0x8, RZ ;  /* 0x0000000804047824 */ /* 0x000fc600078e00ff */
[----:B------:R-:W-:Y:S01]  /*1d180*/  STL [R1+0x8e4], RZ ;  /* 0x0008e4ff01007387 */ /* 0x000fe20000100800 */
[----:B------:R-:W-:-:S03]  /*1d190*/  SHF.L.U32 R5, R5, 0x3, RZ ;  /* 0x0000000305057819 */ /* 0x000fc600000006ff */
[----:B------:R-:W-:Y:S01]  /*1d1a0*/  STL [R1+0x8e8], RZ ;  /* 0x0008e8ff01007387 */ /* 0x000fe20000100800 */
[----:B------:R-:W-:-:S03]  /*1d1b0*/  IADD3 R3, R16, R3, RZ ;  /* 0x0000000310037210 */ /* 0x000fc60007ffe0ff */
[----:B------:R-:W-:Y:S01]  /*1d1c0*/  STL [R1+0x8ec], RZ ;  /* 0x0008ecff01007387 */ /* 0x000fe20000100800 */
[----:B------:R-:W-:-:S03]  /*1d1d0*/  SHF.L.U32 R6, R6, 0x3, RZ ;  /* 0x0000000306067819 */ /* 0x000fc600000006ff */
[----:B------:R0:W-:Y:S01]  /*1d1e0*/  STL [R1+0xa64], R0 ;  /* 0x000a640001007387 */ /* 0x0001e20000100800 */
[----:B------:R-:W-:Y:S01]  /*1d1f0*/  IMAD.SHL.U32 R7, R7, 0x8, RZ ;  /* 0x0000000807077824 */ /* 0x000fe200078e00ff */
[----:B------:R-:W-:Y:S02]  /*1d200*/  SHF.L.U32 R8, R8, 0x3, RZ ;  /* 0x0000000308087819 */ /* 0x000fe400000006ff */
[----:B0-----:R-:W2:Y:S04]  /*1d210*/  LDL R0, [R1+0x8f0] ;  /* 0x0008f00001007983 */ /* 0x001ea80000100800 */
[----:B------:R0:W-:Y:S01]  /*1d220*/  STL [R1+0xa60], R2 ;  /* 0x000a600201007387 */ /* 0x0001e20000100800 */
[----:B------:R-:W-:-:S03]  /*1d230*/  SHF.L.U32 R9, R9, 0x3, RZ ;  /* 0x0000000309097819 */ /* 0x000fc600000006ff */
[----:B------:R1:W-:Y:S01]  /*1d240*/  STL [R1+0xa5c], R3 ;  /* 0x000a5c0301007387 */ /* 0x0003e20000100800 */
[C---:B0-----:R-:W-:Y:S01]  /*1d250*/  IMAD.IADD R2, R16.reuse, 0x1, R4 ;  /* 0x0000000110027824 */ /* 0x041fe200078e0204 */
[C---:B------:R-:W-:Y:S02]  /*1d260*/  IADD3 R4, R16.reuse, R5, RZ ;  /* 0x0000000510047210 */ /* 0x040fe40007ffe0ff */
[C---:B-1----:R-:W-:Y:S02]  /*1d270*/  IADD3 R3, R16.reuse, R6, RZ ;  /* 0x0000000610037210 */ /* 0x042fe40007ffe0ff */
[----:B------:R0:W-:Y:S01]  /*1d280*/  STL [R1+0xa58], R2 ;  /* 0x000a580201007387 */ /* 0x0001e20000100800 */
[----:B------:R-:W-:-:S03]  /*1d290*/  IADD3 R8, R16, R8, RZ ;  /* 0x0000000810087210 */ /* 0x000fc60007ffe0ff */
[----:B------:R1:W-:Y:S01]  /*1d2a0*/  STL [R1+0xa54], R4 ;  /* 0x000a540401007387 */ /* 0x0003e20000100800 */
[----:B------:R-:W-:Y:S02]  /*1d2b0*/  IMAD.SHL.U32 R10, R10, 0x8, RZ ;  /* 0x000000080a0a7824 */ /* 0x000fe400078e00ff */
[C---:B0-----:R-:W-:Y:S02]  /*1d2c0*/  IMAD.IADD R2, R16.reuse, 0x1, R7 ;  /* 0x0000000110027824 */ /* 0x041fe400078e0207 */
[----:B------:R-:W3:Y:S04]  /*1d2d0*/  LDL.64 R6, [R1+0x9d0] ;  /* 0x0009d00001067983 */ /* 0x000ee80000100a00 */
[----:B------:R0:W-:Y:S04]  /*1d2e0*/  STL [R1+0xa50], R3 ;  /* 0x000a500301007387 */ /* 0x0001e80000100800 */
[----:B-1----:R-:W4:Y:S04]  /*1d2f0*/  LDL.64 R4, [R1+0x9c8] ;  /* 0x0009c80001047983 */ /* 0x002f280000100a00 */
[----:B------:R-:W-:Y:S01]  /*1d300*/  STL [R1+0xa4c], R2 ;  /* 0x000a4c0201007387 */ /* 0x000fe20000100800 */
[----:B0-----:R-:W-:-:S03]  /*1d310*/  IADD3 R3, R16, R9, RZ ;  /* 0x0000000910037210 */ /* 0x001fc60007ffe0ff */
[----:B------:R0:W-:Y:S04]  /*1d320*/  STL [R1+0xa48], R8 ;  /* 0x000a480801007387 */ /* 0x0001e80000100800 */
[----:B0-----:R-:W5:Y:S04]  /*1d330*/  LDL.64 R8, [R1+0x9d8] ;  /* 0x0009d80001087983 */ /* 0x001f680000100a00 */
[----:B------:R0:W-:Y:S02]  /*1d340*/  STL [R1+0xa44], R3 ;  /* 0x000a440301007387 */ /* 0x0001e40000100800 */
[----:B0-----:R-:W-:-:S02]  /*1d350*/  IMAD.IADD R3, R16, 0x1, R10 ;  /* 0x0000000110037824 */ /* 0x001fc400078e020a */
[----:B------:R-:W3:Y:S04]  /*1d360*/  LDL R10, [R1+0x430] ;  /* 0x00043000010a7983 */ /* 0x000ee80000100800 */
[----:B------:R-:W0:Y:S01]  /*1d370*/  S2R R2, SR_TID.X ;  /* 0x0000000000027919 */ /* 0x000e220000002100 */
[----:B------:R-:W-:Y:S01]  /*1d380*/  SHF.L.U32 R11, R11, 0x3, RZ ;  /* 0x000000030b0b7819 */ /* 0x000fe200000006ff */
[----:B------:R-:W-:Y:S01]  /*1d390*/  IMAD.SHL.U32 R13, R13, 0x8, RZ ;  /* 0x000000080d0d7824 */ /* 0x000fe200078e00ff */
[----:B------:R-:W-:Y:S01]  /*1d3a0*/  SHF.L.U32 R12, R12, 0x3, RZ ;  /* 0x000000030c0c7819 */ /* 0x000fe200000006ff */
[----:B------:R1:W-:Y:S01]  /*1d3b0*/  STL [R1+0xa40], R3 ;  /* 0x000a400301007387 */ /* 0x0003e20000100800 */
[C---:B------:R-:W-:Y:S02]  /*1d3c0*/  IADD3 R11, R16.reuse, R11, RZ ;  /* 0x0000000b100b7210 */ /* 0x040fe40007ffe0ff */
[----:B------:R-:W-:-:S03]  /*1d3d0*/  IADD3 R12, R16, R12, RZ ;  /* 0x0000000c100c7210 */ /* 0x000fc60007ffe0ff */
[----:B------:R0:W-:Y:S01]  /*1d3e0*/  STL [R1+0xa3c], R11 ;  /* 0x000a3c0b01007387 */ /* 0x0001e20000100800 */
[----:B-1----:R-:W-:-:S03]  /*1d3f0*/  IMAD.IADD R3, R16, 0x1, R13 ;  /* 0x0000000110037824 */ /* 0x002fc600078e020d */
[----:B------:R-:W-:Y:S04]  /*1d400*/  STL [R1+0xa38], R12 ;  /* 0x000a380c01007387 */ /* 0x000fe80000100800 */
[----:B------:R1:W-:Y:S01]  /*1d410*/  STL [R1+0xa34], R3 ;  /* 0x000a340301007387 */ /* 0x0003e20000100800 */
[----:B0-----:R-:W-:-:S04]  /*1d420*/  LOP3.LUT R2, R2, 0x1c, RZ, 0xc0, !PT ;  /* 0x0000001c02027812 */ /* 0x001fc800078ec0ff */
[----:B------:R-:W-:Y:S02]  /*1d430*/  SHF.L.U32 R11, R2, 0x1, RZ ;  /* 0x00000001020b7819 */ /* 0x000fe400000006ff */
[----:B-1----:R-:W4:Y:S01]  /*1d440*/  LDL.64 R2, [R1+0x9c0] ;  /* 0x0009c00001027983 */ /* 0x002f220000100a00 */
[----:B------:R-:W-:Y:S02]  /*1d450*/  SHF.L.U32 R14, R14, 0x3, RZ ;  /* 0x000000030e0e7819 */ /* 0x000fe400000006ff */
[----:B------:R-:W-:Y:S02]  /*1d460*/  SHF.L.U32 R15, R15, 0x3, RZ ;  /* 0x000000030f0f7819 */ /* 0x000fe400000006ff */
[----:B------:R-:W-:-:S03]  /*1d470*/  IADD3 R12, R16, R14, RZ ;  /* 0x0000000e100c7210 */ /* 0x000fc60007ffe0ff */
[----:B------:R-:W-:Y:S02]  /*1d480*/  IMAD.IADD R14, R16, 0x1, R15 ;  /* 0x00000001100e7824 */ /* 0x000fe400078e020f */
[----:B------:R-:W-:Y:S01]  /*1d490*/  STL [R1+0xa30], R12 ;  /* 0x000a300c01007387 */ /* 0x000fe20000100800 */
[----:B------:R-:W-:Y:S02]  /*1d4a0*/  MOV R17, c[0x0][0x1a4] ;  /* 0x0000690000117a02 */ /* 0x000fe40000000f00 */
[----:B------:R-:W-:Y:S01]  /*1d4b0*/  IADD3 R13, R11, R16, RZ ;  /* 0x000000100b0d7210 */ /* 0x000fe20007ffe0ff */
[----:B------:R5:W-:Y:S02]  /*1d4c0*/  STL [R1+0xa2c], R14 ;  /* 0x000a2c0e01007387 */ /* 0x000be40000100800 */
[C---:B------:R-:W-:Y:S02]  /*1d4d0*/  IMAD.SHL.U32 R18, R17.reuse, 0x2, RZ ;  /* 0x0000000211127824 */ /* 0x040fe400078e00ff */
[C---:B------:R-:W-:Y:S01]  /*1d4e0*/  IMAD R19, R17.reuse, 0x3, RZ ;  /* 0x0000000311137824 */ /* 0x040fe200078e02ff */
[C---:B------:R-:W-:Y:S01]  /*1d4f0*/  SHF.L.U32 R20, R17.reuse, 0x2, RZ ;  /* 0x0000000211147819 */ /* 0x040fe200000006ff */
[----:B------:R-:W-:-:S02]  /*1d500*/  IMAD R21, R17, 0x5, RZ ;  /* 0x0000000511157824 */ /* 0x000fc400078e02ff */
[C---:B------:R-:W-:Y:S02]  /*1d510*/  IMAD R22, R17.reuse, 0x6, RZ ;  /* 0x0000000611167824 */ /* 0x040fe400078e02ff */
[C---:B------:R-:W-:Y:S01]  /*1d520*/  IMAD R23, R17.reuse, 0x7, RZ ;  /* 0x0000000711177824 */ /* 0x040fe200078e02ff */
[C---:B------:R-:W-:Y:S01]  /*1d530*/  SHF.L.U32 R24, R17.reuse, 0x3, RZ ;  /* 0x0000000311187819 */ /* 0x040fe200000006ff */
[C---:B------:R-:W-:Y:S02]  /*1d540*/  IMAD R25, R17.reuse, 0x9, RZ ;  /* 0x0000000911197824 */ /* 0x040fe400078e02ff */
[C---:B------:R-:W-:Y:S02]  /*1d550*/  IMAD R26, R17.reuse, 0xa, RZ ;  /* 0x0000000a111a7824 */ /* 0x040fe400078e02ff */
[----:B------:R-:W-:Y:S01]  /*1d560*/  IMAD R27, R17, 0xb, RZ ;  /* 0x0000000b111b7824 */ /* 0x000fe200078e02ff */
[----:B------:R-:W-:Y:S01]  /*1d570*/  LOP3.LUT P6, RZ, R29, 0x1, RZ, 0xc0, !PT ;  /* 0x000000011dff7812 */ /* 0x000fe200078cc0ff */
[----:B------:R-:W-:Y:S01]  /*1d580*/  IMAD R28, R17, 0xc, RZ ;  /* 0x0000000c111c7824 */ /* 0x000fe200078e02ff */
[----:B------:R-:W-:-:S04]  /*1d590*/  LOP3.LUT R29, R29, 0x7f, RZ, 0xc0, !PT ;  /* 0x0000007f1d1d7812 */ /* 0x000fc800078ec0ff */
[----:B------:R-:W-:Y:S01]  /*1d5a0*/  ISETP.LT.U32.AND P0, PT, R29, 0x40, !P0 ;  /* 0x000000401d00780c */ /* 0x000fe20004701070 */
[C---:B------:R-:W-:Y:S01]  /*1d5b0*/  IMAD R29, R17.reuse, 0xd, RZ ;  /* 0x0000000d111d7824 */ /* 0x040fe200078e02ff */
[----:B------:R-:W-:Y:S02]  /*1d5c0*/  UMOV UR4, URZ ;  /* 0x0000003f00047c82 */ /* 0x000fe40008000000 */
[----:B------:R-:W-:Y:S01]  /*1d5d0*/  UMOV UR5, URZ ;  /* 0x0000003f00057c82 */ /* 0x000fe20008000000 */
[----:B--2---:R-:W-:Y:S01]  /*1d5e0*/  LOP3.LUT R0, R0, 0x40, RZ, 0x3c, !PT ;  /* 0x0000004000007812 */ /* 0x004fe200078e3cff */
[--C-:B-----5:R-:W-:Y:S01]  /*1d5f0*/  IMAD.WIDE R14, R18, 0x2, R8.reuse ;  /* 0x00000002120e7825 */ /* 0x120fe200078e0208 */
[C---:B---3--:R-:W-:Y:S02]  /*1d600*/  LOP3.LUT R12, R10.reuse, 0x20, RZ, 0x3c, !PT ;  /* 0x000000200a0c7812 */ /* 0x048fe400078e3cff */
[C---:B------:R-:W-:Y:S02]  /*1d610*/  LOP3.LUT R11, R10.reuse, 0x40, RZ, 0x3c, !PT ;  /* 0x000000400a0b7812 */ /* 0x040fe400078e3cff */
[----:B------:R-:W-:Y:S01]  /*1d620*/  LOP3.LUT R10, R10, 0x60, RZ, 0x3c, !PT ;  /* 0x000000600a0a7812 */ /* 0x000fe200078e3cff */
[----:B------:R0:W-:Y:S04]  /*1d630*/  STL [R1+0xa28], R12 ;  /* 0x000a280c01007387 */ /* 0x0001e80000100800 */
[----:B------:R-:W-:Y:S04]  /*1d640*/  STL [R1+0xa24], R11 ;  /* 0x000a240b01007387 */ /* 0x000fe80000100800 */
[----:B------:R1:W-:Y:S01]  /*1d650*/  STL [R1+0xa20], R10 ;  /* 0x000a200a01007387 */ /* 0x0003e20000100800 */
[----:B0-----:R-:W-:-:S03]  /*1d660*/  IMAD.WIDE R12, R17, 0x2, R8 ;  /* 0x00000002110c7825 */ /* 0x001fc600078e0208 */
[----:B------:R-:W-:Y:S04]  /*1d670*/  STL [R1+0xcfc], R0 ;  /* 0x000cfc0001007387 */ /* 0x000fe80000100800 */
[----:B------:R0:W-:Y:S01]  /*1d680*/  STL.64 [R1+0xf18], R12 ;  /* 0x000f180c01007387 */ /* 0x0001e20000100a00 */
[----:B-1----:R-:W-:-:S05]  /*1d690*/  IMAD.WIDE R10, R17, 0x2, R6 ;  /* 0x00000002110a7825 */ /* 0x002fca00078e0206 */
[----:B------:R1:W-:Y:S01]  /*1d6a0*/  STL.64 [R1+0xf10], R10 ;  /* 0x000f100a01007387 */ /* 0x0003e20000100a00 */
[----:B0-----:R-:W-:-:S03]  /*1d6b0*/  IMAD.WIDE R12, R18, 0x2, R6 ;  /* 0x00000002120c7825 */ /* 0x001fc600078e0206 */
[----:B------:R0:W-:Y:S04]  /*1d6c0*/  STL.64 [R1+0xeb8], R14 ;  /* 0x000eb80e01007387 */ /* 0x0001e80000100a00 */
[----:B------:R2:W-:Y:S01]  /*1d6d0*/  STL.64 [R1+0xeb0], R12 ;  /* 0x000eb00c01007387 */ /* 0x0005e20000100a00 */
[----:B-1----:R-:W-:-:S04]  /*1d6e0*/  IMAD.WIDE R10, R19, 0x2, R8 ;  /* 0x00000002130a7825 */ /* 0x002fc800078e0208 */
[----:B0-----:R-:W-:Y:S01]  /*1d6f0*/  IMAD.WIDE R14, R19, 0x2, R6 ;  /* 0x00000002130e7825 */ /* 0x001fe200078e0206 */
[----:B------:R0:W-:Y:S03]  /*1d700*/  STL.64 [R1+0xe98], R10 ;  /* 0x000e980a01007387 */ /* 0x0001e60000100a00 */
[C---:B--2---:R-:W-:Y:S01]  /*1d710*/  IMAD.WIDE R12, R20.reuse, 0x2, R8 ;  /* 0x00000002140c7825 */ /* 0x044fe200078e0208 */
[----:B------:R1:W-:Y:S04]  /*1d720*/  STL.64 [R1+0xe90], R14 ;  /* 0x000e900e01007387 */ /* 0x0003e80000100a00 */
[----:B------:R2:W-:Y:S01]  /*1d730*/  STL.64 [R1+0xe78], R12 ;  /* 0x000e780c01007387 */ /* 0x0005e20000100a00 */
[----:B0-----:R-:W-:-:S04]  /*1d740*/  IMAD.WIDE R10, R20, 0x2, R6 ;  /* 0x00000002140a7825 */ /* 0x001fc800078e0206 */
[C---:B-1----:R-:W-:Y:S01]  /*1d750*/  IMAD.WIDE R14, R21.reuse, 0x2, R8 ;  /* 0x00000002150e7825 */ /* 0x042fe200078e0208 */
[----:B------:R0:W-:Y:S03]  /*1d760*/  STL.64 [R1+0xe70], R10 ;  /* 0x000e700a01007387 */ /* 0x0001e60000100a00 */
[----:B--2---:R-:W-:Y:S01]  /*1d770*/  IMAD.WIDE R12, R21, 0x2, R6 ;  /* 0x00000002150c7825 */ /* 0x004fe200078e0206 */
[----:B------:R1:W-:Y:S04]  /*1d780*/  STL.64 [R1+0xe58], R14 ;  /* 0x000e580e01007387 */ /* 0x0003e80000100a00 */
[----:B------:R2:W-:Y:S01]  /*1d790*/  STL.64 [R1+0xe50], R12 ;  /* 0x000e500c01007387 */ /* 0x0005e20000100a00 */
[----:B0-----:R-:W-:-:S04]  /*1d7a0*/  IMAD.WIDE R10, R22, 0x2, R8 ;  /* 0x00000002160a7825 */ /* 0x001fc800078e0208 */
[----:B-1----:R-:W-:Y:S01]  /*1d7b0*/  IMAD.WIDE R14, R22, 0x2, R6 ;  /* 0x00000002160e7825 */ /* 0x002fe200078e0206 */
        /* <DEDUP_REMOVED lines=10> */
[----:B----4-:R-:W-:-:S04]  /*1d860*/  IMAD.WIDE R10, R17, 0x2, R4 ;  /* 0x00000002110a7825 */ /* 0x010fc800078e0204 */
[--C-:B0-----:R-:W-:Y:S01]  /*1d870*/  IMAD.WIDE R14, R18, 0x2, R4.reuse ;  /* 0x00000002120e7825 */ /* 0x101fe200078e0204 */
[----:B------:R0:W-:Y:S03]  /*1d880*/  STL.64 [R1+0xf08], R10 ;  /* 0x000f080a01007387 */ /* 0x0001e60000100a00 */
[--C-:B-1----:R-:W-:Y:S01]  /*1d890*/  IMAD.WIDE R12, R19, 0x2, R4.reuse ;  /* 0x00000002130c7825 */ /* 0x102fe200078e0204 */
[----:B------:R1:W-:Y:S04]  /*1d8a0*/  STL.64 [R1+0xea8], R14 ;  /* 0x000ea80e01007387 */ /* 0x0003e80000100a00 */
[----:B------:R2:W-:Y:S01]  /*1d8b0*/  STL.64 [R1+0xe88], R12 ;  /* 0x000e880c01007387 */ /* 0x0005e20000100a00 */
[----:B0-----:R-:W-:-:S04]  /*1d8c0*/  IMAD.WIDE R10, R20, 0x2, R4 ;  /* 0x00000002140a7825 */ /* 0x001fc800078e0204 */
[--C-:B-1----:R-:W-:Y:S01]  /*1d8d0*/  IMAD.WIDE R14, R21, 0x2, R4.reuse ;  /* 0x00000002150e7825 */ /* 0x102fe200078e0204 */
[----:B------:R0:W-:Y:S03]  /*1d8e0*/  STL.64 [R1+0xe68], R10 ;  /* 0x000e680a01007387 */ /* 0x0001e60000100a00 */
[--C-:B--2---:R-:W-:Y:S01]  /*1d8f0*/  IMAD.WIDE R12, R22, 0x2, R4.reuse ;  /* 0x00000002160c7825 */ /* 0x104fe200078e0204 */
[----:B------:R1:W-:Y:S04]  /*1d900*/  STL.64 [R1+0xe48], R14 ;  /* 0x000e480e01007387 */ /* 0x0003e80000100a00 */
[----:B------:R2:W-:Y:S01]  /*1d910*/  STL.64 [R1+0xe28], R12 ;  /* 0x000e280c01007387 */ /* 0x0005e20000100a00 */
[----:B0-----:R-:W-:-:S04]  /*1d920*/  IMAD.WIDE R10, R23, 0x2, R4 ;  /* 0x00000002170a7825 */ /* 0x001fc800078e0204 */
[----:B-1----:R-:W-:Y:S01]  /*1d930*/  IMAD.WIDE R14, R24, 0x2, R4 ;  /* 0x00000002180e7825 */ /* 0x002fe200078e0204 */
[----:B------:R0:W-:Y:S03]  /*1d940*/  STL.64 [R1+0xe08], R10 ;  /* 0x000e080a01007387 */ /* 0x0001e60000100a00 */
[--C-:B--2---:R-:W-:Y:S01]  /*1d950*/  IMAD.WIDE R12, R17, 0x2, R2.reuse ;  /* 0x00000002110c7825 */ /* 0x104fe200078e0202 */
        /* <DEDUP_REMOVED lines=15> */
[C---:B-1----:R-:W-:Y:S01]  /*1da50*/  IMAD.WIDE R14, R25.reuse, 0x2, R8 ;  /* 0x00000002190e7825 */ /* 0x042fe200078e0208 */
[----:B------:R0:W-:Y:S03]  /*1da60*/  STL.64 [R1+0xde0], R10 ;  /* 0x000de00a01007387 */ /* 0x0001e60000100a00 */
[C---:B--2---:R-:W-:Y:S01]  /*1da70*/  IMAD.WIDE R12, R25.reuse, 0x2, R6 ;  /* 0x00000002190c7825 */ /* 0x044fe200078e0206 */
        /* <DEDUP_REMOVED lines=30> */
[----:B------:R-:W-:Y:S04]  /*1dc60*/  STL.64 [R1+0xd60], R14 ;  /* 0x000d600e01007387 */ /* 0x000fe80000100a00 */
[----:B------:R1:W-:Y:S01]  /*1dc70*/  STL.64 [R1+0xd58], R12 ;  /* 0x000d580c01007387 */ /* 0x0003e20000100a00 */
[----:B0-----:R-:W-:Y:S01]  /*1dc80*/  MOV R10, c[0x0][0x1a4] ;  /* 0x00006900000a7a02 */ /* 0x001fe20000000f00 */
[----:B------:R-:W-:-:S04]  /*1dc90*/  IMAD.WIDE R16, R29, 0x2, R4 ;  /* 0x000000021d107825 */ /* 0x000fc800078e0204 */
[----:B------:R-:W-:Y:S02]  /*1dca0*/  IMAD R10, R10, 0xe, RZ ;  /* 0x0000000e0a0a7824 */ /* 0x000fe400078e02ff */
[----:B-1----:R-:W-:-:S04]  /*1dcb0*/  IMAD.WIDE R12, R29, 0x2, R6 ;  /* 0x000000021d0c7825 */ /* 0x002fc800078e0206 */
[----:B------:R-:W-:Y:S01]  /*1dcc0*/  IMAD.WIDE R14, R29, 0x2, R2 ;  /* 0x000000021d0e7825 */ /* 0x000fe200078e0202 */
[----:B------:R0:W-:Y:S03]  /*1dcd0*/  STL.64 [R1+0xd50], R12 ;  /* 0x000d500c01007387 */ /* 0x0001e60000100a00 */
[----:B------:R-:W-:Y:S01]  /*1dce0*/  IMAD.MOV.U32 R0, RZ, RZ, c[0x0][0x1a4] ;  /* 0x00006900ff007624 */ /* 0x000fe200078e00ff */
[----:B------:R-:W-:Y:S03]  /*1dcf0*/  STL.64 [R1+0xd48], R16 ;  /* 0x000d481001007387 */ /* 0x000fe60000100a00 */
[----:B------:R-:W-:Y:S01]  /*1dd00*/  IMAD R0, R0, 0xf, RZ ;  /* 0x0000000f00007824 */ /* 0x000fe200078e02ff */
[----:B------:R1:W-:Y:S01]  /*1dd10*/  STL.64 [R1+0xd40], R14 ;  /* 0x000d400e01007387 */ /* 0x0003e20000100a00 */
[----:B0-----:R-:W-:-:S05]  /*1dd20*/  IMAD.WIDE R12, R10, 0x2, R8 ;  /* 0x000000020a0c7825 */ /* 0x001fca00078e0208 */
[----:B------:R0:W-:Y:S01]  /*1dd30*/  STL.64 [R1+0xd38], R12 ;  /* 0x000d380c01007387 */ /* 0x0001e20000100a00 */
[----:B-1----:R-:W-:-:S04]  /*1dd40*/  IMAD.WIDE R14, R10, 0x2, R6 ;  /* 0x000000020a0e7825 */ /* 0x002fc800078e0206 */
[----:B------:R-:W-:Y:S01]  /*1dd50*/  IMAD.WIDE R8, R0, 0x2, R8 ;  /* 0x0000000200087825 */ /* 0x000fe200078e0208 */
[----:B------:R1:W-:Y:S03]  /*1dd60*/  STL.64 [R1+0xd30], R14 ;  /* 0x000d300e01007387 */ /* 0x0003e60000100a00 */
[----:B0-----:R-:W-:-:S04]  /*1dd70*/  IMAD.WIDE R12, R10, 0x2, R4 ;  /* 0x000000020a0c7825 */ /* 0x001fc800078e0204 */
[----:B------:R-:W-:Y:S01]  /*1dd80*/  IMAD.WIDE R10, R10, 0x2, R2 ;  /* 0x000000020a0a7825 */ /* 0x000fe200078e0202 */
[----:B------:R1:W-:Y:S03]  /*1dd90*/  STL.64 [R1+0xd28], R12 ;  /* 0x000d280c01007387 */ /* 0x0003e60000100a00 */
[C---:B------:R-:W-:Y:S01]  /*1dda0*/  IMAD.WIDE R6, R0.reuse, 0x2, R6 ;  /* 0x0000000200067825 */ /* 0x040fe200078e0206 */
[----:B------:R1:W-:Y:S03]  /*1ddb0*/  STL.64 [R1+0xd20], R10 ;  /* 0x000d200a01007387 */ /* 0x0003e60000100a00 */
[C---:B------:R-:W-:Y:S01]  /*1ddc0*/  IMAD.WIDE R4, R0.reuse, 0x2, R4 ;  /* 0x0000000200047825 */ /* 0x040fe200078e0204 */
[----:B------:R1:W-:Y:S03]  /*1ddd0*/  STL.64 [R1+0xd18], R8 ;  /* 0x000d180801007387 */ /* 0x0003e60000100a00 */
[----:B------:R-:W-:Y:S01]  /*1dde0*/  IMAD.WIDE R2, R0, 0x2, R2 ;  /* 0x0000000200027825 */ /* 0x000fe200078e0202 */
[----:B------:R1:W-:Y:S04]  /*1ddf0*/  STL.64 [R1+0xd10], R6 ;  /* 0x000d100601007387 */ /* 0x0003e80000100a00 */
[----:B------:R1:W-:Y:S04]  /*1de00*/  STL.64 [R1+0xd08], R4 ;  /* 0x000d080401007387 */ /* 0x0003e80000100a00 */
[----:B------:R1:W-:Y:S02]  /*1de10*/  STL.64 [R1+0xd00], R2 ;  /* 0x000d000201007387 */ /* 0x0003e40000100a00 */
.L_x_1:
[----:B-1----:R-:W2:Y:S04]  /*1de20*/  LDL.64 R6, [R1+0x9d0] ;  /* 0x0009d00001067983 */ /* 0x002ea80000100a00 */
[----:B------:R-:W2:Y:S04]  /*1de30*/  LDL R19, [R1+0x650] ;  /* 0x0006500001137983 */ /* 0x000ea80000100800 */
[----:B------:R-:W3:Y:S04]  /*1de40*/  LDL.64 R4, [R1+0x9d8] ;  /* 0x0009d80001047983 */ /* 0x000ee80000100a00 */
[----:B0-----:R-:W4:Y:S04]  /*1de50*/  LDL.64 R2, [R1+0x9c8] ;  /* 0x0009c80001027983 */ /* 0x001f280000100a00 */
[----:B------:R-:W5:Y:S04]  /*1de60*/  LDL.64 R16, [R1+0x9c0] ;  /* 0x0009c00001107983 */ /* 0x000f680000100a00 */
[----:B------:R-:W5:Y:S04]  /*1de70*/  LDL.64 R12, [R1+0xf18] ;  /* 0x000f1800010c7983 */ /* 0x000f680000100a00 */
[----:B------:R-:W5:Y:S04]  /*1de80*/  LDL.64 R8, [R1+0xf10] ;  /* 0x000f100001087983 */ /* 0x000f680000100a00 */
[----:B------:R-:W5:Y:S04]  /*1de90*/  LDL.64 R10, [R1+0xf08] ;  /* 0x000f0800010a7983 */ /* 0x000f680000100a00 */
[----:B------:R-:W5:Y:S04]  /*1dea0*/  LDL.64 R28, [R1+0xf00] ;  /* 0x000f0000011c7983 */ /* 0x000f680000100a00 */
[----:B------:R-:W5:Y:S04]  /*1deb0*/  LDL.64 R14, [R1+0xeb0] ;  /* 0x000eb000010e7983 */ /* 0x000f680000100a00 */
[----:B------:R-:W5:Y:S04]  /*1dec0*/  LDL.64 R20, [R1+0xeb8] ;  /* 0x000eb80001147983 */ /* 0x000f680000100a00 */
[----:B------:R-:W5:Y:S04]  /*1ded0*/  LDL.64 R26, [R1+0xea8] ;  /* 0x000ea800011a7983 */ /* 0x000f680000100a00 */
[----:B------:R-:W5:Y:S01]  /*1dee0*/  LDL.64 R24, [R1+0xea0] ;  /* 0x000ea00001187983 */ /* 0x000f620000100a00 */
[----:B--2---:R-:W-:-:S04]  /*1def0*/  IMAD.WIDE R6, R19, 0x2, R6 ;  /* 0x0000000213067825 */ /* 0x004fc800078e0206 */
[C---:B---3--:R-:W-:Y:S01]  /*1df00*/  IMAD.WIDE R4, R19.reuse, 0x2, R4 ;  /* 0x0000000213047825 */ /* 0x048fe200078e0204 */
[----:B------:R5:W2:Y:S04]  /*1df10*/  LDG.E.U16 R23, [R6.64] ;  /* 0x0000000606177981 */ /* 0x000aa8000c1e1500 */
[----:B------:R0:W3:Y:S01]  /*1df20*/  LDG.E.U16 R22, [R4.64] ;  /* 0x0000000604167981 */ /* 0x0000e2000c1e1500 */
[----:B----4-:R-:W-:-:S04]  /*1df30*/  IMAD.WIDE R2, R19, 0x2, R2 ;  /* 0x0000000213027825 */ /* 0x010fc800078e0202 */
[C---:B-----5:R-:W-:Y:S02]  /*1df40*/  IMAD.WIDE R6, R19.reuse, 0x2, R12 ;  /* 0x0000000213067825 */ /* 0x060fe400078e020c */
[----:B------:R-:W4:Y:S02]  /*1df50*/  LDG.E.U16 R3, [R2.64] ;  /* 0x0000000602037981 */ /* 0x000f24000c1e1500 */
[C---:B0-----:R-:W-:Y:S02]  /*1df60*/  IMAD.WIDE R4, R19.reuse, 0x2, R16 ;  /* 0x0000000213047825 */ /* 0x041fe400078e0210 */
[----:B------:R-:W5:Y:S04]  /*1df70*/  LDG.E.U16 R7, [R6.64] ;  /* 0x0000000606077981 */ /* 0x000f68000c1e1500 */
[----:B------:R-:W5:Y:S01]  /*1df80*/  LDG.E.U16 R5, [R4.64] ;  /* 0x0000000604057981 */ /* 0x000f62000c1e1500 */
[----:B------:R-:W-:-:S03]  /*1df90*/  IMAD.WIDE R8, R19, 0x2, R8 ;  /* 0x0000000213087825 */ /* 0x000fc600078e0208 */
[----:B------:R-:W5:Y:S04]  /*1dfa0*/  LDL.64 R16, [R1+0xe98] ;  /* 0x000e980001107983 */ /* 0x000f680000100a00 */
[----:B------:R0:W5:Y:S01]  /*1dfb0*/  LDG.E.U16 R18, [R8.64] ;  /* 0x0000000608127981 */ /* 0x000162000c1e1500 */
[----:B------:R-:W-:-:S05]  /*1dfc0*/  IMAD.WIDE R10, R19, 0x2, R10 ;  /* 0x00000002130a7825 */ /* 0x000fca00078e020a */
[----:B------:R1:W5:Y:S01]  /*1dfd0*/  LDG.E.U16 R0, [R10.64] ;  /* 0x000000060a007981 */ /* 0x000362000c1e1500 */
[----:B0-----:R-:W-:-:S03]  /*1dfe0*/  IMAD.WIDE R8, R19, 0x2, R26 ;  /* 0x0000000213087825 */ /* 0x001fc600078e021a */
[----:B--2---:R-:W-:Y:S04]  /*1dff0*/  STL [R1+0x88], R23 ;  /* 0x0000881701007387 */ /* 0x004fe80000100800 */
[----:B---3--:R0:W-:Y:S04]  /*1e000*/  STL [R1+0x8c], R22 ;  /* 0x00008c1601007387 */ /* 0x0081e80000100800 */
[----:B------:R-:W2:Y:S04]  /*1e010*/  LDL.64 R12, [R1+0xe88] ;  /* 0x000e8800010c7983 */ /* 0x000ea80000100a00 */
[----:B0-----:R-:W3:Y:S04]  /*1e020*/  LDL.64 R22, [R1+0xe90] ;  /* 0x000e900001167983 */ /* 0x001ee80000100a00 */
[----:B----4-:R0:W-:Y:S04]  /*1e030*/  STL [R1+0x84], R3 ;  /* 0x0000840301007387 */ /* 0x0101e80000100800 */
[----:B-----5:R4:W-:Y:S04]  /*1e040*/  STL [R1+0x80], R5 ;  /* 0x0000800501007387 */ /* 0x0209e80000100800 */
[----:B------:R5:W-:Y:S01]  /*1e050*/  STL [R1+0x7c], R7 ;  /* 0x00007c0701007387 */ /* 0x000be20000100800 */
[----:B0-----:R-:W-:-:S04]  /*1e060*/  IMAD.WIDE R2, R19, 0x2, R28 ;  /* 0x0000000213027825 */ /* 0x001fc800078e021c */
[C---:B----4-:R-:W-:Y:S01]  /*1e070*/  IMAD.WIDE R4, R19.reuse, 0x2, R20 ;  /* 0x0000000213047825 */ /* 0x050fe200078e0214 */
[----:B------:R0:W4:Y:S03]  /*1e080*/  LDG.E.U16 R29, [R2.64] ;  /* 0x00000006021d7981 */ /* 0x000126000c1e1500 */
[C---:B-----5:R-:W-:Y:S01]  /*1e090*/  IMAD.WIDE R6, R19.reuse, 0x2, R14 ;  /* 0x0000000213067825 */ /* 0x060fe200078e020e */
[----:B------:R-:W5:Y:S04]  /*1e0a0*/  LDL.64 R20, [R1+0xe80] ;  /* 0x000e800001147983 */ /* 0x000f680000100a00 */
[----:B------:R2:W5:Y:S04]  /*1e0b0*/  LDG.E.U16 R27, [R6.64] ;  /* 0x00000006061b7981 */ /* 0x000568000c1e1500 */
[----:B------:R-:W5:Y:S04]  /*1e0c0*/  LDL.64 R14, [R1+0xe78] ;  /* 0x000e7800010e7983 */ /* 0x000f680000100a00 */
[----:B------:R3:W5:Y:S04]  /*1e0d0*/  LDG.E.U16 R26, [R4.64] ;  /* 0x00000006041a7981 */ /* 0x000768000c1e1500 */
[----:B------:R0:W-:Y:S04]  /*1e0e0*/  STL [R1+0x78], R18 ;  /* 0x0000781201007387 */ /* 0x0001e80000100800 */
[----:B0-----:R5:W5:Y:S01]  /*1e0f0*/  LDG.E.U16 R18, [R8.64] ;  /* 0x0000000608127981 */ /* 0x001b62000c1e1500 */
[----:B-1----:R-:W-:-:S04]  /*1e100*/  IMAD.WIDE R10, R19, 0x2, R24 ;  /* 0x00000002130a7825 */ /* 0x002fc800078e0218 */
[C---:B------:R-:W-:Y:S01]  /*1e110*/  IMAD.WIDE R2, R19.reuse, 0x2, R16 ;  /* 0x0000000213027825 */ /* 0x040fe200078e0210 */
[----:B------:R0:W-:Y:S04]  /*1e120*/  STL [R1+0x74], R0 ;  /* 0x0000740001007387 */ /* 0x0001e80000100800 */
[----:B------:R-:W5:Y:S04]  /*1e130*/  LDL.64 R24, [R1+0xe70] ;  /* 0x000e700001187983 */ /* 0x000f680000100a00 */
[----:B------:R-:W5:Y:S04]  /*1e140*/  LDG.E.U16 R3, [R2.64] ;  /* 0x0000000602037981 */ /* 0x000f68000c1e1500 */
[----:B0-----:R0:W5:Y:S04]  /*1e150*/  LDG.E.U16 R0, [R10.64] ;  /* 0x000000060a007981 */ /* 0x001168000c1e1500 */
[----:B------:R-:W5:Y:S01]  /*1e160*/  LDL.64 R16, [R1+0xe68] ;  /* 0x000e680001107983 */ /* 0x000f620000100a00 */
[----:B---3--:R-:W-:-:S06]  /*1e170*/  IMAD.WIDE R4, R19, 0x2, R22 ;  /* 0x0000000213047825 */ /* 0x008fcc00078e0216 */
[----:B------:R-:W3:Y:S01]  /*1e180*/  LDG.E.U16 R5, [R4.64] ;  /* 0x0000000604057981 */ /* 0x000ee2000c1e1500 */
[----:B--2---:R-:W-:-:S06]  /*1e190*/  IMAD.WIDE R6, R19, 0x2, R12 ;  /* 0x0000000213067825 */ /* 0x004fcc00078e020c */
[----:B------:R-:W2:Y:S04]  /*1e1a0*/  LDG.E.U16 R7, [R6.64] ;  /* 0x0000000606077981 */ /* 0x000ea8000c1e1500 */
[----:B----4-:R1:W-:Y:S01]  /*1e1b0*/  STL [R1+0x70], R29 ;  /* 0x0000701d01007387 */ /* 0x0103e20000100800 */
[----:B-----5:R-:W-:-:S03]  /*1e1c0*/  IMAD.WIDE R8, R19, 0x2, R20 ;  /* 0x0000000213087825 */ /* 0x020fc600078e0214 */
[----:B-1----:R-:W4:Y:S04]  /*1e1d0*/  LDL.64 R28, [R1+0xe60] ;  /* 0x000e6000011c7983 */ /* 0x002f280000100a00 */
[----:B------:R-:W-:Y:S04]  /*1e1e0*/  STL [R1+0x68], R27 ;  /* 0x0000681b01007387 */ /* 0x000fe80000100800 */
[----:B------:R1:W-:Y:S04]  /*1e1f0*/  STL [R1+0x6c], R26 ;  /* 0x00006c1a01007387 */ /* 0x0003e80000100800 */
[----:B------:R-:W5:Y:S04]  /*1e200*/  LDL.64 R12, [R1+0xe50] ;  /* 0x000e5000010c7983 */ /* 0x000f680000100a00 */
[----:B-1----:R-:W4:Y:S04]  /*1e210*/  LDL.64 R26, [R1+0xe58] ;  /* 0x000e5800011a7983 */ /* 0x002f280000100a00 */
[----:B------:R1:W-:Y:S01]  /*1e220*/  STL [R1+0x64], R18 ;  /* 0x0000641201007387 */ /* 0x0003e20000100800 */
[----:B0-----:R-:W-:-:S03]  /*1e230*/  IMAD.WIDE R10, R19, 0x2, R14 ;  /* 0x00000002130a7825 */ /* 0x001fc600078e020e */
[----:B------:R-:W4:Y:S04]  /*1e240*/  LDL.64 R22, [R1+0xe48] ;  /* 0x000e480001167983 */ /* 0x000f280000100a00 */
[----:B------:R-:W4:Y:S04]  /*1e250*/  LDL.64 R20, [R1+0xe40] ;  /* 0x000e400001147983 */ /* 0x000f280000100a00 */
[----:B-1----:R-:W4:Y:S04]  /*1e260*/  LDG.E.U16 R18, [R8.64] ;  /* 0x0000000608127981 */ /* 0x002f28000c1e1500 */
[----:B------:R-:W5:Y:S04]  /*1e270*/  LDL.64 R14, [R1+0xe38] ;  /* 0x000e3800010e7983 */ /* 0x000f680000100a00 */
[----:B------:R0:W-:Y:S04]  /*1e280*/  STL [R1+0x60], R0 ;  /* 0x0000600001007387 */ /* 0x0001e80000100800 */
[----:B------:R1:W-:Y:S04]  /*1e290*/  STL [R1+0x5c], R3 ;  /* 0x00005c0301007387 */ /* 0x0003e80000100800 */
[----:B0-----:R5:W5:Y:S01]  /*1e2a0*/  LDG.E.U16 R0, [R10.64] ;  /* 0x000000060a007981 */ /* 0x001b62000c1e1500 */
[----:B-1----:R-:W-:-:S03]  /*1e2b0*/  IMAD.WIDE R2, R19, 0x2, R24 ;  /* 0x0000000213027825 */ /* 0x002fc600078e0218 */
[----:B---3--:R0:W-:Y:S04]  /*1e2c0*/  STL [R1+0x58], R5 ;  /* 0x0000580501007387 */ /* 0x0081e80000100800 */
[----:B------:R-:W3:Y:S01]  /*1e2d0*/  LDL.64 R24, [R1+0xe30] ;  /* 0x000e300001187983 */ /* 0x000ee20000100a00 */
[----:B0-----:R-:W-:-:S03]  /*1e2e0*/  IMAD.WIDE R4, R19, 0x2, R16 ;  /* 0x0000000213047825 */ /* 0x001fc600078e0210 */
[----:B------:R-:W3:Y:S04]  /*1e2f0*/  LDL.64 R16, [R1+0xe28] ;  /* 0x000e280001107983 */ /* 0x000ee80000100a00 */
[----:B--2---:R-:W-:Y:S04]  /*1e300*/  STL [R1+0x54], R7 ;  /* 0x0000540701007387 */ /* 0x004fe80000100800 */
[----:B----4-:R0:W-:Y:S04]  /*1e310*/  STL [R1+0x50], R18 ;  /* 0x0000501201007387 */ /* 0x0101e80000100800 */
[----:B0-----:R0:W2:Y:S01]  /*1e320*/  LDG.E.U16 R18, [R2.64] ;  /* 0x0000000602127981 */ /* 0x0010a2000c1e1500 */
[----:B------:R-:W-:-:S03]  /*1e330*/  IMAD.WIDE R6, R19, 0x2, R28 ;  /* 0x0000000213067825 */ /* 0x000fc600078e021c */
[----:B------:R1:W4:Y:S01]  /*1e340*/  LDG.E.U16 R28, [R4.64] ;  /* 0x00000006041c7981 */ /* 0x000322000c1e1500 */
[----:B-----5:R-:W-:-:S03]  /*1e350*/  IMAD.WIDE R10, R19, 0x2, R12 ;  /* 0x00000002130a7825 */ /* 0x020fc600078e020c */
[----:B------:R5:W4:Y:S01]  /*1e360*/  LDG.E.U16 R29, [R6.64] ;  /* 0x00000006061d7981 */ /* 0x000b22000c1e1500 */
[----:B------:R-:W-:-:S03]  /*1e370*/  IMAD.WIDE R8, R19, 0x2, R26 ;  /* 0x0000000213087825 */ /* 0x000fc600078e021a */
[----:B------:R3:W4:Y:S01]  /*1e380*/  LDG.E.U16 R27, [R10.64] ;  /* 0x000000060a1b7981 */ /* 0x000722000c1e1500 */
[----:B0-----:R-:W-:-:S03]  /*1e390*/  IMAD.WIDE R2, R19, 0x2, R22 ;  /* 0x0000000213027825 */ /* 0x001fc600078e0216 */
[----:B------:R3:W4:Y:S01]  /*1e3a0*/  LDG.E.U16 R26, [R8.64] ;  /* 0x00000006081a7981 */ /* 0x000722000c1e1500 */
[----:B-1----:R-:W-:-:S03]  /*1e3b0*/  IMAD.WIDE R4, R19, 0x2, R20 ;  /* 0x0000000213047825 */ /* 0x002fc600078e0214 */
[----:B------:R-:W4:Y:S01]  /*1e3c0*/  LDL.64 R12, [R1+0xe20] ;  /* 0x000e2000010c7983 */ /* 0x000f220000100a00 */
[----:B-----5:R-:W-:-:S03]  /*1e3d0*/  IMAD.WIDE R6, R19, 0x2, R14 ;  /* 0x0000000213067825 */ /* 0x020fc600078e020e */
[----:B------:R0:W5:Y:S04]  /*1e3e0*/  LDG.E.U16 R4, [R4.64] ;  /* 0x0000000604047981 */ /* 0x000168000c1e1500 */
[----:B------:R-:W5:Y:S04]  /*1e3f0*/  LDL.64 R22, [R1+0xe10] ;  /* 0x000e100001167983 */ /* 0x000f680000100a00 */
[----:B------:R-:W5:Y:S04]  /*1e400*/  LDL.64 R20, [R1+0xe08] ;  /* 0x000e080001147983 */ /* 0x000f680000100a00 */
[----:B------:R-:W5:Y:S04]  /*1e410*/  LDL.64 R14, [R1+0xe00] ;  /* 0x000e0000010e7983 */ /* 0x000f680000100a00 */
[----:B0-----:R0:W5:Y:S01]  /*1e420*/  LDG.E.U16 R5, [R6.64] ;  /* 0x0000000606057981 */ /* 0x001162000c1e1500 */
[----:B---3--:R-:W-:-:S04]  /*1e430*/  IMAD.WIDE R8, R19, 0x2, R24 ;  /* 0x0000000213087825 */ /* 0x008fc800078e0218 */
[C---:B------:R-:W-:Y:S02]  /*1e440*/  IMAD.WIDE R10, R19.reuse, 0x2, R16 ;  /* 0x00000002130a7825 */ /* 0x040fe400078e0210 */
[----:B------:R1:W3:Y:S04]  /*1e450*/  LDG.E.U16 R17, [R2.64] ;  /* 0x0000000602117981 */ /* 0x0002e8000c1e1500 */
[----:B-1----:R-:W3:Y:S04]  /*1e460*/  LDL.64 R2, [R1+0xe18] ;  /* 0x000e180001027983 */ /* 0x002ee80000100a00 */
[----:B------:R1:W-:Y:S04]  /*1e470*/  STL [R1+0x4c], R0 ;  /* 0x00004c0001007387 */ /* 0x0003e80000100800 */
[----:B-1----:R1:W3:Y:S04]  /*1e480*/  LDG.E.U16 R0, [R8.64] ;  /* 0x0000000608007981 */ /* 0x0022e8000c1e1500 */
[----:B--2---:R2:W-:Y:S04]  /*1e490*/  STL [R1+0x48], R18 ;  /* 0x0000481201007387 */ /* 0x0045e80000100800 */
[----:B--2---:R5:W2:Y:S04]  /*1e4a0*/  LDG.E.U16 R18, [R10.64] ;  /* 0x000000060a127981 */ /* 0x004aa8000c1e1500 */
[----:B----4-:R-:W-:Y:S04]  /*1e4b0*/  STL [R1+0x40], R29 ;  /* 0x0000401d01007387 */ /* 0x010fe80000100800 */
[----:B------:R4:W-:Y:S01]  /*1e4c0*/  STL [R1+0x44], R28 ;  /* 0x0000441c01007387 */ /* 0x0009e20000100800 */
[----:B0-----:R-:W-:-:S03]  /*1e4d0*/  IMAD.WIDE R6, R19, 0x2, R12 ;  /* 0x0000000213067825 */ /* 0x001fc600078e020c */
[----:B----4-:R-:W4:Y:S04]  /*1e4e0*/  LDL.64 R28, [R1+0xdf8] ;  /* 0x000df800011c7983 */ /* 0x010f280000100a00 */
[----:B------:R-:W-:Y:S04]  /*1e4f0*/  STL [R1+0x38], R27 ;  /* 0x0000381b01007387 */ /* 0x000fe80000100800 */
[----:B------:R0:W-:Y:S04]  /*1e500*/  STL [R1+0x3c], R26 ;  /* 0x00003c1a01007387 */ /* 0x0001e80000100800 */
[----:B------:R-:W4:Y:S04]  /*1e510*/  LDL.64 R24, [R1+0xde8] ;  /* 0x000de80001187983 */ /* 0x000f280000100a00 */
[----:B0-----:R-:W4:Y:S01]  /*1e520*/  LDL.64 R26, [R1+0xdf0] ;  /* 0x000df000011a7983 */ /* 0x001f220000100a00 */
[----:B-----5:R-:W-:-:S03]  /*1e530*/  IMAD.WIDE R10, R19, 0x2, R22 ;  /* 0x00000002130a7825 */ /* 0x020fc600078e0216 */
[----:B---3--:R0:W-:Y:S04]  /*1e540*/  STL [R1+0x34], R17 ;  /* 0x0000341101007387 */ /* 0x0081e80000100800 */
[----:B------:R-:W3:Y:S04]  /*1e550*/  LDL.64 R12, [R1+0xdd8] ;  /* 0x000dd800010c7983 */ /* 0x000ee80000100a00 */
[----:B0-----:R-:W5:Y:S04]  /*1e560*/  LDL.64 R16, [R1+0xde0] ;  /* 0x000de00001107983 */ /* 0x001f680000100a00 */
[----:B------:R-:W-:Y:S04]  /*1e570*/  STL [R1+0x2c], R5 ;  /* 0x00002c0501007387 */ /* 0x000fe80000100800 */
[----:B------:R0:W-:Y:S01]  /*1e580*/  STL [R1+0x30], R4 ;  /* 0x0000300401007387 */ /* 0x0001e20000100800 */
[----:B-1----:R-:W-:-:S03]  /*1e590*/  IMAD.WIDE R8, R19, 0x2, R2 ;  /* 0x0000000213087825 */ /* 0x002fc600078e0202 */
[----:B------:R1:W-:Y:S01]  /*1e5a0*/  STL [R1+0x28], R0 ;  /* 0x0000280001007387 */ /* 0x0003e20000100800 */
[----:B0-----:R-:W-:-:S03]  /*1e5b0*/  IMAD.WIDE R4, R19, 0x2, R20 ;  /* 0x0000000213047825 */ /* 0x001fc600078e0214 */
[----:B-1----:R0:W3:Y:S04]  /*1e5c0*/  LDG.E.U16 R0, [R6.64] ;  /* 0x0000000606007981 */ /* 0x0020e8000c1e1500 */
[----:B0-----:R-:W4:Y:S04]  /*1e5d0*/  LDG.E.U16 R7, [R10.64] ;  /* 0x000000060a077981 */ /* 0x001f28000c1e1500 */
[----:B------:R-:W4:Y:S04]  /*1e5e0*/  LDG.E.U16 R6, [R8.64] ;  /* 0x0000000608067981 */ /* 0x000f28000c1e1500 */
[----:B--2---:R0:W-:Y:S01]  /*1e5f0*/  STL [R1+0x24], R18 ;  /* 0x0000241201007387 */ /* 0x0041e20000100800 */
[----:B------:R-:W-:-:S03]  /*1e600*/  IMAD.WIDE R2, R19, 0x2, R14 ;  /* 0x0000000213027825 */ /* 0x000fc600078e020e */
[----:B------:R-:W2:Y:S04]  /*1e610*/  LDL.64 R22, [R1+0xdd0] ;  /* 0x000dd00001167983 */ /* 0x000ea80000100a00 */
[----:B------:R-:W2:Y:S04]  /*1e620*/  LDL.64 R20, [R1+0xdc8] ;  /* 0x000dc80001147983 */ /* 0x000ea80000100a00 */
[----:B0-----:R-:W2:Y:S04]  /*1e630*/  LDG.E.U16 R18, [R4.64] ;  /* 0x0000000604127981 */ /* 0x001ea8000c1e1500 */
[----:B------:R-:W5:Y:S04]  /*1e640*/  LDL.64 R14, [R1+0xdc0] ;  /* 0x000dc000010e7983 */ /* 0x000f680000100a00 */
[----:B---3--:R0:W-:Y:S04]  /*1e650*/  STL [R1+0x20], R0 ;  /* 0x0000200001007387 */ /* 0x0081e80000100800 */
[----:B0-----:R0:W3:Y:S04]  /*1e660*/  LDG.E.U16 R0, [R2.64] ;  /* 0x0000000602007981 */ /* 0x0010e8000c1e1500 */
[----:B----4-:R-:W-:Y:S04]  /*1e670*/  STL [R1+0x18], R7 ;  /* 0x0000180701007387 */ /* 0x010fe80000100800 */
[----:B------:R-:W-:Y:S01]  /*1e680*/  STL [R1+0x1c], R6 ;  /* 0x00001c0601007387 */ /* 0x000fe20000100800 */
[----:B0-----:R-:W-:-:S03]  /*1e690*/  IMAD.WIDE R2, R19, 0x2, R12 ;  /* 0x0000000213027825 */ /* 0x001fc600078e020c */
[----:B--2---:R0:W-:Y:S04]  /*1e6a0*/  STL [R1+0x14], R18 ;  /* 0x0000141201007387 */ /* 0x0041e80000100800 */
[----:B------:R-:W2:Y:S01]  /*1e6b0*/  LDL.64 R12, [R1+0xdb8] ;  /* 0x000db800010c7983 */ /* 0x000ea20000100a00 */
[----:B------:R-:W-:-:S03]  /*1e6c0*/  IMAD.WIDE R10, R19, 0x2, R28 ;  /* 0x00000002130a7825 */ /* 0x000fc600078e021c */
[----:B------:R1:W4:Y:S01]  /*1e6d0*/  LDG.E.U16 R29, [R2.64] ;  /* 0x00000006021d7981 */ /* 0x000322000c1e1500 */
[----:B-----5:R-:W-:-:S03]  /*1e6e0*/  IMAD.WIDE R4, R19, 0x2, R16 ;  /* 0x0000000213047825 */ /* 0x020fc600078e0210 */
[----:B0-----:R0:W4:Y:S01]  /*1e6f0*/  LDG.E.U16 R18, [R10.64] ;  /* 0x000000060a127981 */ /* 0x001122000c1e1500 */
[----:B------:R-:W-:-:S05]  /*1e700*/  IMAD.WIDE R6, R19, 0x2, R24 ;  /* 0x0000000213067825 */ /* 0x000fca00078e0218 */
[----:B------:R0:W4:Y:S01]  /*1e710*/  LDG.E.U16 R24, [R6.64] ;  /* 0x0000000606187981 */ /* 0x000122000c1e1500 */
[----:B------:R-:W-:-:S04]  /*1e720*/  IMAD.WIDE R8, R19, 0x2, R26 ;  /* 0x0000000213087825 */ /* 0x000fc800078e021a */
[C---:B-1----:R-:W-:Y:S01]  /*1e730*/  IMAD.WIDE R2, R19.reuse, 0x2, R14 ;  /* 0x0000000213027825 */ /* 0x042fe200078e020e */
[----:B------:R1:W4:Y:S03]  /*1e740*/  LDG.E.U16 R26, [R8.64] ;  /* 0x00000006081a7981 */ /* 0x000326000c1e1500 */
[C---:B0-----:R-:W-:Y:S01]  /*1e750*/  IMAD.WIDE R6, R19.reuse, 0x2, R22 ;  /* 0x0000000213067825 */ /* 0x041fe200078e0216 */
[----:B------:R0:W4:Y:S04]  /*1e760*/  LDG.E.U16 R25, [R2.64] ;  /* 0x0000000602197981 */ /* 0x000128000c1e1500 */
[----:B------:R-:W4:Y:S04]  /*1e770*/  LDG.E.U16 R28, [R6.64] ;  /* 0x00000006061c7981 */ /* 0x000f28000c1e1500 */
[----:B---3--:R3:W-:Y:S04]  /*1e780*/  STL [R1+0x10], R0 ;  /* 0x0000100001007387 */ /* 0x0087e80000100800 */
[----:B------:R-:W0:Y:S04]  /*1e790*/  LDL.64 R16, [R1+0xdb0] ;  /* 0x000db00001107983 */ /* 0x000e280000100a00 */
[----:B---3--:R3:W5:Y:S02]  /*1e7a0*/  LDG.E.U16 R0, [R4.64] ;  /* 0x0000000604007981 */ /* 0x008764000c1e1500 */
[----:B---3--:R-:W-:-:S05]  /*1e7b0*/  IMAD.WIDE R4, R19, 0x2, R20 ;  /* 0x0000000213047825 */ /* 0x008fca00078e0214 */
[----:B------:R2:W3:Y:S02]  /*1e7c0*/  LDG.E.U16 R27, [R4.64] ;  /* 0x00000006041b7981 */ /* 0x0004e4000c1e1500 */
[----:B--2---:R-:W-:-:S05]  /*1e7d0*/  IMAD.WIDE R4, R19, 0x2, R12 ;  /* 0x0000000213047825 */ /* 0x004fca00078e020c */
[----:B------:R-:W2:Y:S04]  /*1e7e0*/  LDG.E.U16 R23, [R4.64] ;  /* 0x0000000604177981 */ /* 0x000ea8000c1e1500 */
[----:B----4-:R-:W-:Y:S04]  /*1e7f0*/  STL [R1+0x3844], R29 ;  /* 0x0038441d01007387 */ /* 0x010fe80000100800 */
[----:B------:R-:W4:Y:S04]  /*1e800*/  LDL.64 R14, [R1+0xda8] ;  /* 0x000da800010e7983 */ /* 0x000f280000100a00 */
[----:B-1----:R-:W4:Y:S04]  /*1e810*/  LDL.64 R8, [R1+0xda0] ;  /* 0x000da00001087983 */ /* 0x002f280000100a00 */
[----:B------:R-:W-:Y:S01]  /*1e820*/  STL [R1+0x3848], R28 ;  /* 0x0038481c01007387 */ /* 0x000fe20000100800 */
[----:B0-----:R-:W-:-:S03]  /*1e830*/  IMAD.WIDE R2, R19, 0x2, R16 ;  /* 0x0000000213027825 */ /* 0x001fc600078e0210 */
[----:B---3--:R-:W-:Y:S04]  /*1e840*/  STL [R1+0x384c], R27 ;  /* 0x00384c1b01007387 */ /* 0x008fe80000100800 */
[----:B------:R-:W-:Y:S04]  /*1e850*/  STL [R1+0x3840], R25 ;  /* 0x0038401901007387 */ /* 0x000fe80000100800 */
[----:B------:R-:W3:Y:S04]  /*1e860*/  LDL.64 R20, [R1+0xd98] ;  /* 0x000d980001147983 */ /* 0x000ee80000100a00 */
[----:B------:R-:W3:Y:S04]  /*1e870*/  LDL.64 R12, [R1+0xd90] ;  /* 0x000d9000010c7983 */ /* 0x000ee80000100a00 */
[----:B------:R-:W3:Y:S04]  /*1e880*/  LDL.64 R10, [R1+0xd88] ;  /* 0x000d8800010a7983 */ /* 0x000ee80000100a00 */
[----:B------:R-:W3:Y:S04]  /*1e890*/  LDL.64 R6, [R1+0xd80] ;  /* 0x000d800001067983 */ /* 0x000ee80000100a00 */
[----:B--2---:R-:W-:Y:S04]  /*1e8a0*/  STL [R1+0x3830], R23 ;  /* 0x0038301701007387 */ /* 0x004fe80000100800 */
[----:B------:R0:W-:Y:S04]  /*1e8b0*/  STL [R1+0xc], R18 ;  /* 0x00000c1201007387 */ /* 0x0001e80000100800 */
[----:B0-----:R4:W2:Y:S02]  /*1e8c0*/  LDG.E.U16 R18, [R2.64] ;  /* 0x0000000602127981 */ /* 0x0018a4000c1e1500 */
[----:B----4-:R-:W-:-:S05]  /*1e8d0*/  IMAD.WIDE R2, R19, 0x2, R14 ;  /* 0x0000000213027825 */ /* 0x010fca00078e020e */
[----:B------:R0:W4:Y:S04]  /*1e8e0*/  LDG.E.U16 R16, [R2.64] ;  /* 0x0000000602107981 */ /* 0x000128000c1e1500 */
[----:B--2---:R-:W-:Y:S04]  /*1e8f0*/  STL [R1+0x3834], R18 ;  /* 0x0038341201007387 */ /* 0x004fe80000100800 */
[----:B------:R-:W2:Y:S01]  /*1e900*/  LDL.64 R14, [R1+0xd78] ;  /* 0x000d7800010e7983 */ /* 0x000ea20000100a00 */
[----:B0-----:R-:W-:-:S03]  /*1e910*/  IMAD.WIDE R2, R19, 0x2, R8 ;  /* 0x0000000213027825 */ /* 0x001fc600078e0208 */
[----:B----4-:R-:W-:Y:S04]  /*1e920*/  STL [R1+0x3838], R16 ;  /* 0x0038381001007387 */ /* 0x010fe80000100800 */
[----:B------:R-:W-:Y:S04]  /*1e930*/  STL [R1+0x8], R26 ;  /* 0x0000081a01007387 */ /* 0x000fe80000100800 */
[----:B------:R-:W-:Y:S04]  /*1e940*/  STL [R1+0x4], R24 ;  /* 0x0000041801007387 */ /* 0x000fe80000100800 */
[----:B------:R-:W4:Y:S04]  /*1e950*/  LDL.64 R8, [R1+0xd70] ;  /* 0x000d700001087983 */ /* 0x000f280000100a00 */
[----:B-----5:R0:W-:Y:S01]  /*1e960*/  STL [R1], R0 ;  /* 0x0000000001007387 */ /* 0x0201e20000100800 */
[----:B---3--:R-:W-:-:S03]  /*1e970*/  IMAD.WIDE R4, R19, 0x2, R12 ;  /* 0x0000000213047825 */ /* 0x008fc600078e020c */
[----:B0-----:R0:W3:Y:S02]  /*1e980*/  LDG.E.U16 R0, [R2.64] ;  /* 0x0000000602007981 */ /* 0x0010e4000c1e1500 */
[----:B0-----:R-:W-:-:S06]  /*1e990*/  IMAD.WIDE R2, R19, 0x2, R20 ;  /* 0x0000000213027825 */ /* 0x001fcc00078e0214 */
[----:B------:R0:W5:Y:S01]  /*1e9a0*/  LDG.E.U16 R2, [R2.64] ;  /* 0x0000000602027981 */ /* 0x000162000c1e1500 */
[----:B------:R-:W-:-:S03]  /*1e9b0*/  IMAD.WIDE R6, R19, 0x2, R6 ;  /* 0x0000000213067825 */ /* 0x000fc600078e0206 */
[----:B0-----:R0:W4:Y:S02]  /*1e9c0*/  LDG.E.U16 R3, [R4.64] ;  /* 0x0000000604037981 */ /* 0x001124000c1e1500 */
[----:B0-----:R-:W-:-:S06]  /*1e9d0*/  IMAD.WIDE R4, R19, 0x2, R10 ;  /* 0x0000000213047825 */ /* 0x001fcc00078e020a */
[----:B------:R0:W4:Y:S04]  /*1e9e0*/  LDG.E.U16 R4, [R4.64] ;  /* 0x0000000604047981 */ /* 0x000128000c1e1500 */
[----:B0-----:R2:W4:Y:S02]  /*1e9f0*/  LDG.E.U16 R5, [R6.64] ;  /* 0x0000000606057981 */ /* 0x001524000c1e1500 */
[----:B--2---:R-:W-:-:S06]  /*1ea00*/  IMAD.WIDE R6, R19, 0x2, R14 ;  /* 0x0000000213067825 */ /* 0x004fcc00078e020e */
[----:B------:R-:W2:Y:S04]  /*1ea10*/  LDG.E.U16 R6, [R6.64] ;  /* 0x0000000606067981 */ /* 0x000ea8000c1e1500 */
[----:B---3--:R-:W-:Y:S04]  /*1ea20*/  STL [R1+0x382c], R0 ;  /* 0x00382c0001007387 */ /* 0x008fe80000100800 */
[----:B-----5:R-:W-:Y:S04]  /*1ea30*/  STL [R1+0x383c], R2 ;  /* 0x00383c0201007387 */ /* 0x020fe80000100800 */
[----:B----4-:R0:W-:Y:S04]  /*1ea40*/  STL [R1+0x3850], R3 ;  /* 0x0038500301007387 */ /* 0x0101e80000100800 */
[----:B------:R-:W3:Y:S04]  /*1ea50*/  LDL.64 R22, [R1+0xd68] ;  /* 0x000d680001167983 */ /* 0x000ee80000100a00 */
[----:B------:R-:W4:Y:S04]  /*1ea60*/  LDL.64 R10, [R1+0xd60] ;  /* 0x000d6000010a7983 */ /* 0x000f280000100a00 */
[----:B------:R-:W-:Y:S04]  /*1ea70*/  STL [R1+0x3854], R4 ;  /* 0x0038540401007387 */ /* 0x000fe80000100800 */
[----:B------:R-:W5:Y:S04]  /*1ea80*/  LDL.64 R12, [R1+0xd58] ;  /* 0x000d5800010c7983 */ /* 0x000f680000100a00 */
[----:B0-----:R-:W5:Y:S04]  /*1ea90*/  LDL.64 R2, [R1+0xd50] ;  /* 0x000d500001027983 */ /* 0x001f680000100a00 */
[----:B------:R0:W-:Y:S04]  /*1eaa0*/  STL [R1+0x3858], R5 ;  /* 0x0038580501007387 */ /* 0x0001e80000100800 */
[----:B------:R-:W5:Y:S04]  /*1eab0*/  LDL.64 R14, [R1+0xd40] ;  /* 0x000d4000010e7983 */ /* 0x000f680000100a00 */
[----:B--2---:R-:W-:Y:S04]  /*1eac0*/  STL [R1+0x385c], R6 ;  /* 0x00385c0601007387 */ /* 0x004fe80000100800 */
[----:B------:R-:W2:Y:S01]  /*1ead0*/  LDL.64 R20, [R1+0xd48] ;  /* 0x000d480001147983 */ /* 0x000ea20000100a00 */
[----:B------:R-:W-:-:S03]  /*1eae0*/  IMAD.WIDE R8, R19, 0x2, R8 ;  /* 0x0000000213087825 */ /* 0x000fc600078e0208 */
[----:B------:R-:W2:Y:S04]  /*1eaf0*/  LDL.64 R16, [R1+0xd38] ;  /* 0x000d380001107983 */ /* 0x000ea80000100a00 */
[----:B------:R3:W2:Y:S04]  /*1eb00*/  LDG.E.U16 R7, [R8.64] ;  /* 0x0000000608077981 */ /* 0x0006a8000c1e1500 */
[----:B0-----:R-:W2:Y:S01]  /*1eb10*/  LDL.64 R4, [R1+0xd30] ;  /* 0x000d300001047983 */ /* 0x001ea20000100a00 */
[----:B---3--:R-:W-:-:S04]  /*1eb20*/  IMAD.WIDE R8, R19, 0x2, R22 ;  /* 0x0000000213087825 */ /* 0x008fc800078e0216 */
[C---:B----4-:R-:W-:Y:S02]  /*1eb30*/  IMAD.WIDE R10, R19.reuse, 0x2, R10 ;  /* 0x00000002130a7825 */ /* 0x050fe400078e020a */
[----:B------:R0:W3:Y:S04]  /*1eb40*/  LDG.E.U16 R8, [R8.64] ;  /* 0x0000000608087981 */ /* 0x0000e8000c1e1500 */
[----:B0-----:R5:W4:Y:S02]  /*1eb50*/  LDG.E.U16 R9, [R10.64] ;  /* 0x000000060a097981 */ /* 0x001b24000c1e1500 */
[----:B-----5:R-:W-:-:S04]  /*1eb60*/  IMAD.WIDE R10, R19, 0x2, R12 ;  /* 0x00000002130a7825 */ /* 0x020fc800078e020c */
[C---:B------:R-:W-:Y:S02]  /*1eb70*/  IMAD.WIDE R12, R19.reuse, 0x2, R2 ;  /* 0x00000002130c7825 */ /* 0x040fe400078e0202 */
[----:B------:R0:W5:Y:S04]  /*1eb80*/  LDG.E.U16 R10, [R10.64] ;  /* 0x000000060a0a7981 */ /* 0x000168000c1e1500 */
[----:B0-----:R2:W5:Y:S02]  /*1eb90*/  LDG.E.U16 R11, [R12.64] ;  /* 0x000000060c0b7981 */ /* 0x001564000c1e1500 */
[----:B--2---:R-:W-:-:S06]  /*1eba0*/  IMAD.WIDE R12, R19, 0x2, R20 ;  /* 0x00000002130c7825 */ /* 0x004fcc00078e0214 */
[----:B------:R-:W2:Y:S04]  /*1ebb0*/  LDG.E.U16 R12, [R12.64] ;  /* 0x000000060c0c7981 */ /* 0x000ea8000c1e1500 */
[----:B------:R-:W-:Y:S04]  /*1ebc0*/  STL [R1+0x3860], R7 ;  /* 0x0038600701007387 */ /* 0x000fe80000100800 */
[----:B---3--:R-:W-:Y:S04]  /*1ebd0*/  STL [R1+0x3828], R8 ;  /* 0x0038280801007387 */ /* 0x008fe80000100800 */
[----:B----4-:R-:W-:Y:S04]  /*1ebe0*/  STL [R1+0x3864], R9 ;  /* 0x0038640901007387 */ /* 0x010fe80000100800 */
[----:B------:R-:W3:Y:S04]  /*1ebf0*/  LDL.64 R2, [R1+0xd28] ;  /* 0x000d280001027983 */ /* 0x000ee80000100a00 */
[----:B-----5:R-:W-:Y:S04]  /*1ec00*/  STL.64 [R1+0x3868], R10 ;  /* 0x0038680a01007387 */ /* 0x020fe80000100a00 */
[----:B--2---:R0:W-:Y:S04]  /*1ec10*/  STL [R1+0x3870], R12 ;  /* 0x0038700c01007387 */ /* 0x0041e80000100800 */
[----:B------:R-:W2:Y:S04]  /*1ec20*/  LDL.64 R22, [R1+0xd18] ;  /* 0x000d180001167983 */ /* 0x000ea80000100a00 */
[----:B0-----:R-:W4:Y:S04]  /*1ec30*/  LDL R12, [R1+0x650] ;  /* 0x00065000010c7983 */ /* 0x001f280000100800 */
[----:B------:R-:W5:Y:S04]  /*1ec40*/  LDL.LU R9, [R1+0x8c] ;  /* 0x00008c0001097983 */ /* 0x000f680000300800 */
[----:B------:R-:W2:Y:S04]  /*1ec50*/  LDL.LU R8, [R1+0x88] ;  /* 0x0000880001087983 */ /* 0x000ea80000300800 */
[----:B------:R-:W2:Y:S04]  /*1ec60*/  LDL.LU R7, [R1+0x84] ;  /* 0x0000840001077983 */ /* 0x000ea80000300800 */
[----:B------:R-:W2:Y:S04]  /*1ec70*/  LDL.LU R6, [R1+0x80] ;  /* 0x0000800001067983 */ /* 0x000ea80000300800 */
[----:B------:R-:W2:Y:S04]  /*1ec80*/  LDL.LU R25, [R1+0xc] ;  /* 0x00000c0001197983 */ /* 0x000ea80000300800 */
[----:B------:R-:W2:Y:S01]  /*1ec90*/  LDL.64 R10, [R1+0xd00] ;  /* 0x000d0000010a7983 */ /* 0x000ea20000100a00 */
[----:B----4-:R-:W-:-:S05]  /*1eca0*/  IMAD.WIDE R14, R12, 0x2, R14 ;  /* 0x000000020c0e7825 */ /* 0x010fca00078e020e */
[----:B------:R0:W4:Y:S02]  /*1ecb0*/  LDG.E.U16 R13, [R14.64] ;  /* 0x000000060e0d7981 */ /* 0x000124000c1e1500 */
[----:B0-----:R-:W-:-:S05]  /*1ecc0*/  IMAD.WIDE R14, R12, 0x2, R16 ;  /* 0x000000020c0e7825 */ /* 0x001fca00078e0210 */
[----:B------:R0:W2:Y:S02]  /*1ecd0*/  LDG.E.U16 R17, [R14.64] ;  /* 0x000000060e117981 */ /* 0x0000a4000c1e1500 */
[C---:B0-----:R-:W-:Y:S02]  /*1ece0*/  IMAD.WIDE R14, R12.reuse, 0x2, R4 ;  /* 0x000000020c0e7825 */ /* 0x041fe400078e0204 */
[----:B------:R-:W2:Y:S04]  /*1ecf0*/  LDL.LU R5, [R1+0x8] ;  /* 0x0000080001057983 */ /* 0x000ea80000300800 */
[----:B------:R3:W2:Y:S04]  /*1ed00*/  LDG.E.U16 R19, [R14.64] ;  /* 0x000000060e137981 */ /* 0x0006a8000c1e1500 */
[----:B------:R-:W2:Y:S01]  /*1ed10*/  LDL.LU R4, [R1+0x4] ;  /* 0x0000040001047983 */ /* 0x000ea20000300800 */
[----:B---3--:R-:W-:-:S03]  /*1ed20*/  IMAD.WIDE R14, R12, 0x2, R2 ;  /* 0x000000020c0e7825 */ /* 0x008fc600078e0202 */
[----:B------:R-:W3:Y:S04]  /*1ed30*/  LDL.LU R3, [R1] ;  /* 0x0000000001037983 */ /* 0x000ee80000300800 */
[----:B------:R-:W2:Y:S04]  /*1ed40*/  LDL.LU R27, [R1+0x7c] ;  /* 0x00007c00011b7983 */ /* 0x000ea80000300800 */
[----:B------:R-:W2:Y:S04]  /*1ed50*/  LDL.LU R28, [R1+0x78] ;  /* 0x00007800011c7983 */ /* 0x000ea80000300800 */
[----:B------:R-:W2:Y:S04]  /*1ed60*/  LDL.LU R29, [R1+0x74] ;  /* 0x00007400011d7983 */ /* 0x000ea80000300800 */
[----:B------:R0:W2:Y:S04]  /*1ed70*/  LDG.E.U16 R20, [R14.64] ;  /* 0x000000060e147981 */ /* 0x0000a8000c1e1500 */
[----:B0-----:R-:W2:Y:S02]  /*1ed80*/  LDL.64 R14, [R1+0xd20] ;  /* 0x000d2000010e7983 */ /* 0x001ea40000100a00 */
[----:B--2---:R-:W-:-:S05]  /*1ed90*/  IMAD.WIDE R14, R12, 0x2, R14 ;  /* 0x000000020c0e7825 */ /* 0x004fca00078e020e */
[----:B------:R0:W2:Y:S02]  /*1eda0*/  LDG.E.U16 R21, [R14.64] ;  /* 0x000000060e157981 */ /* 0x0000a4000c1e1500 */
[----:B0-----:R-:W-:-:S05]  /*1edb0*/  IMAD.WIDE R14, R12, 0x2, R22 ;  /* 0x000000020c0e7825 */ /* 0x001fca00078e0216 */
[----:B------:R0:W2:Y:S04]  /*1edc0*/  LDG.E.U16 R22, [R14.64] ;  /* 0x000000060e167981 */ /* 0x0000a8000c1e1500 */
[----:B0-----:R-:W2:Y:S04]  /*1edd0*/  LDL.64 R14, [R1+0xd10] ;  /* 0x000d1000010e7983 */ /* 0x001ea80000100a00 */
[----:B------:R-:W0:Y:S01]  /*1ede0*/  S2R R26, SR_TID.X ;  /* 0x00000000001a7919 */ /* 0x000e220000002100 */
[----:B--2---:R-:W-:-:S05]  /*1edf0*/  IMAD.WIDE R14, R12, 0x2, R14 ;  /* 0x000000020c0e7825 */ /* 0x004fca00078e020e */
[----:B------:R1:W2:Y:S04]  /*1ee00*/  LDG.E.U16 R24, [R14.64] ;  /* 0x000000060e187981 */ /* 0x0002a8000c1e1500 */
[----:B-1----:R-:W2:Y:S01]  /*1ee10*/  LDL.64 R14, [R1+0xd08] ;  /* 0x000d0800010e7983 */ /* 0x002ea20000100a00 */
[----:B0-----:R-:W-:-:S03]  /*1ee20*/  LOP3.LUT R0, R26, 0x7f, RZ, 0xc0, !PT ;  /* 0x0000007f1a007812 */ /* 0x001fc600078ec0ff */
[----:B------:R-:W3:Y:S01]  /*1ee30*/  LDL.LU R2, [R1+0x6c] ;  /* 0x00006c0001027983 */ /* 0x000ee20000300800 */
[----:B------:R-:W-:-:S03]  /*1ee40*/  SHF.L.U32 R0, R0, 0x1, RZ ;  /* 0x0000000100007819 */ /* 0x000fc600000006ff */
[----:B------:R-:W3:Y:S04]  /*1ee50*/  LDL.LU R16, [R1+0x68] ;  /* 0x0000680001107983 */ /* 0x000ee80000300800 */
[----:B------:R-:W3:Y:S04]  /*1ee60*/  LDL.LU R18, [R1+0x64] ;  /* 0x0000640001127983 */ /* 0x000ee80000300800 */
[----:B------:R-:W3:Y:S01]  /*1ee70*/  LDL.LU R23, [R1+0x60] ;  /* 0x0000600001177983 */ /* 0x000ee20000300800 */
[----:B--2---:R-:W-:-:S05]  /*1ee80*/  IMAD.WIDE R14, R12, 0x2, R14 ;  /* 0x000000020c0e7825 */ /* 0x004fca00078e020e */
[----:B------:R0:W2:Y:S02]  /*1ee90*/  LDG.E.U16 R26, [R14.64] ;  /* 0x000000060e1a7981 */ /* 0x0000a4000c1e1500 */
[----:B0-----:R-:W-:Y:S02]  /*1eea0*/  MOV R15, R12 ;  /* 0x0000000c000f7202 */ /* 0x001fe40000000f00 */
[----:B------:R-:W2:Y:S03]  /*1eeb0*/  LDL.LU R12, [R1+0x3870] ;  /* 0x00387000010c7983 */ /* 0x000ea60000300800 */
[----:B------:R-:W-:Y:S02]  /*1eec0*/  IMAD.WIDE R14, R15, 0x2, R10 ;  /* 0x000000020f0e7825 */ /* 0x000fe400078e020a */
[----:B------:R-:W2:Y:S04]  /*1eed0*/  LDL.LU.64 R10, [R1+0x3868] ;  /* 0x00386800010a7983 */ /* 0x000ea80000300a00 */
[----:B------:R0:W2:Y:S04]  /*1eee0*/  LDG.E.U16 R14, [R14.64] ;  /* 0x000000060e0e7981 */ /* 0x0000a8000c1e1500 */
[----:B------:R-:W-:Y:S06]  /*1eef0*/  BAR.SYNC.DEFER_BLOCKING 0x0 ;  /* 0x0000000000007b1d */ /* 0x000fec0000010000 */
[----:B0-----:R-:W2:Y:S04]  /*1ef00*/  LDL.LU R15, [R1+0x70] ;  /* 0x00007000010f7983 */ /* 0x001ea80000300800 */
[----:B-----5:R0:W-:Y:S04]  /*1ef10*/  STS.U16 [R0+0x20000], R9 ;  /* 0x0200000900007388 */ /* 0x0201e80000000400 */
[----:B------:R1:W-:Y:S04]  /*1ef20*/  STS.U16 [R0+0x20100], R8 ;  /* 0x0201000800007388 */ /* 0x0003e80000000400 */
[----:B------:R5:W-:Y:S04]  /*1ef30*/  STS.U16 [R0+0x20200], R7 ;  /* 0x0202000700007388 */ /* 0x000be80000000400 */
[----:B------:R-:W-:Y:S04]  /*1ef40*/  STS.U16 [R0+0x20300], R6 ;  /* 0x0203000600007388 */ /* 0x000fe80000000400 */
[----:B0-----:R-:W4:Y:S04]  /*1ef50*/  LDL.LU R9, [R1+0x3864] ;  /* 0x0038640001097983 */ /* 0x001f280000300800 */
[----:B------:R0:W-:Y:S04]  /*1ef60*/  STS.U16 [R0+0x22000], R25 ;  /* 0x0220001900007388 */ /* 0x0001e80000000400 */
[----:B-1----:R-:W4:Y:S04]  /*1ef70*/  LDL.LU R8, [R1+0x58] ;  /* 0x0000580001087983 */ /* 0x002f280000300800 */
[----:B-----5:R-:W5:Y:S01]  /*1ef80*/  LDL.LU R7, [R1+0x3860] ;  /* 0x0038600001077983 */ /* 0x020f620000300800 */
[----:B0-----:R-:W-:-:S03]  /*1ef90*/  LOP3.LUT R25, R0, 0x10, RZ, 0x3c, !PT ;  /* 0x0000001000197812 */ /* 0x001fc600078e3cff */
[----:B------:R-:W4:Y:S04]  /*1efa0*/  LDL.LU R6, [R1+0x385c] ;  /* 0x00385c0001067983 */ /* 0x000f280000300800 */
[----:B------:R0:W-:Y:S04]  /*1efb0*/  STS.U16 [R0+0x22100], R5 ;  /* 0x0221000500007388 */ /* 0x0001e80000000400 */
[----:B------:R1:W-:Y:S04]  /*1efc0*/  STS.U16 [R0+0x22200], R4 ;  /* 0x0222000400007388 */ /* 0x0003e80000000400 */
[----:B---3--:R3:W-:Y:S04]  /*1efd0*/  STS.U16 [R0+0x22300], R3 ;  /* 0x0223000300007388 */ /* 0x0087e80000000400 */
[----:B0-----:R-:W4:Y:S04]  /*1efe0*/  LDL.LU R5, [R1+0x3858] ;  /* 0x0038580001057983 */ /* 0x001f280000300800 */
[----:B-1----:R-:W4:Y:S04]  /*1eff0*/  LDL.LU R4, [R1+0x3854] ;  /* 0x0038540001047983 */ /* 0x002f280000300800 */
[----:B---3--:R-:W3:Y:S04]  /*1f000*/  LDL.LU R3, [R1+0x3850] ;  /* 0x0038500001037983 */ /* 0x008ee80000300800 */
[----:B------:R0:W-:Y:S04]  /*1f010*/  STS.U16 [R25+0x20400], R27 ;  /* 0x0204001b19007388 */ /* 0x0001e80000000400 */
[----:B------:R1:W-:Y:S04]  /*1f020*/  STS.U16 [R25+0x20500], R28 ;  /* 0x0205001c19007388 */ /* 0x0003e80000000400 */
[----:B------:R1:W-:Y:S04]  /*1f030*/  STS.U16 [R25+0x20600], R29 ;  /* 0x0206001d19007388 */ /* 0x0003e80000000400 */
[----:B0-----:R-:W3:Y:S04]  /*1f040*/  LDL.LU R27, [R1+0x384c] ;  /* 0x00384c00011b7983 */ /* 0x001ee80000300800 */
[----:B-1----:R-:W3:Y:S04]  /*1f050*/  LDL.LU R28, [R1+0x3848] ;  /* 0x00384800011c7983 */ /* 0x002ee80000300800 */
[----:B------:R-:W3:Y:S04]  /*1f060*/  LDL.LU R29, [R1+0x3844] ;  /* 0x00384400011d7983 */ /* 0x000ee80000300800 */
[----:B--2---:R0:W-:Y:S04]  /*1f070*/  STS.U16 [R25+0x20700], R15 ;  /* 0x0207000f19007388 */ /* 0x0041e80000000400 */
[----:B0-----:R-:W2:Y:S04]  /*1f080*/  LDL.LU R15, [R1+0x44] ;  /* 0x00004400010f7983 */ /* 0x001ea80000300800 */
[----:B---3--:R0:W-:Y:S04]  /*1f090*/  STS.U16 [R25+0x22400], R29 ;  /* 0x0224001d19007388 */ /* 0x0081e80000000400 */
[----:B------:R1:W-:Y:S04]  /*1f0a0*/  STS.U16 [R25+0x22500], R28 ;  /* 0x0225001c19007388 */ /* 0x0003e80000000400 */
[----:B------:R3:W-:Y:S04]  /*1f0b0*/  STS.U16 [R25+0x22600], R27 ;  /* 0x0226001b19007388 */ /* 0x0007e80000000400 */
[----:B0-----:R-:W2:Y:S04]  /*1f0c0*/  LDL.LU R29, [R1+0x48] ;  /* 0x00004800011d7983 */ /* 0x001ea80000300800 */
[----:B-1----:R-:W2:Y:S04]  /*1f0d0*/  LDL.LU R28, [R1+0x4c] ;  /* 0x00004c00011c7983 */ /* 0x002ea80000300800 */
[----:B---3--:R-:W3:Y:S04]  /*1f0e0*/  LDL.LU R25, [R1+0x3840] ;  /* 0x0038400001197983 */ /* 0x008ee80000300800 */
[----:B------:R-:W0:Y:S01]  /*1f0f0*/  S2R R27, SR_TID.X ;  /* 0x00000000001b7919 */ /* 0x000e220000002100 */
[----:B------:R-:W-:-:S02]  /*1f100*/  LOP3.LUT R0, R0, 0x20, RZ, 0x3c, !PT ;  /* 0x0000002000007812 */ /* 0x000fc400078e3cff */
[----:B0-----:R-:W-:-:S05]  /*1f110*/  LOP3.LUT R27, R27, 0x7f, RZ, 0xc0, !PT ;  /* 0x0000007f1b1b7812 */ /* 0x001fca00078ec0ff */
[----:B------:R-:W-:-:S05]  /*1f120*/  IMAD.SHL.U32 R27, R27, 0x2, RZ ;  /* 0x000000021b1b7824 */ /* 0x000fca00078e00ff */
[----:B------:R-:W-:-:S05]  /*1f130*/  LOP3.LUT R27, R27, 0x10, RZ, 0x3c, !PT ;  /* 0x000000101b1b7812 */ /* 0x000fca00078e3cff */
[----:B---3--:R0:W-:Y:S04]  /*1f140*/  STS.U16 [R27+0x22700], R25 ;  /* 0x022700191b007388 */ /* 0x0081e80000000400 */
[----:B------:R1:W-:Y:S04]  /*1f150*/  STS.U16 [R0+0x20800], R2 ;  /* 0x0208000200007388 */ /* 0x0003e80000000400 */
[----:B------:R3:W-:Y:S04]  /*1f160*/  STS.U16 [R0+0x20900], R16 ;  /* 0x0209001000007388 */ /* 0x0007e80000000400 */
[----:B0-----:R-:W2:Y:S04]  /*1f170*/  LDL.LU R25, [R1+0x50] ;  /* 0x0000500001197983 */ /* 0x001ea80000300800 */
[----:B-1----:R-:W2:Y:S04]  /*1f180*/  LDL.LU R2, [R1+0x383c] ;  /* 0x00383c0001027983 */ /* 0x002ea80000300800 */
[----:B---3--:R-:W3:Y:S04]  /*1f190*/  LDL.LU R16, [R1+0x3838] ;  /* 0x0038380001107983 */ /* 0x008ee80000300800 */
[----:B------:R0:W-:Y:S04]  /*1f1a0*/  STS.U16 [R0+0x20a00], R18 ;  /* 0x020a001200007388 */ /* 0x0001e80000000400 */
[----:B------:R1:W-:Y:S04]  /*1f1b0*/  STS.U16 [R0+0x20b00], R23 ;  /* 0x020b001700007388 */ /* 0x0003e80000000400 */
[----:B0-----:R-:W2:Y:S04]  /*1f1c0*/  LDL.LU R18, [R1+0x3834] ;  /* 0x0038340001127983 */ /* 0x001ea80000300800 */
[----:B-1----:R-:W2:Y:S04]  /*1f1d0*/  LDL.LU R23, [R1+0x3830] ;  /* 0x0038300001177983 */ /* 0x002ea80000300800 */
[----:B------:R-:W0:Y:S04]  /*1f1e0*/  S2R R27, SR_TID.X ;  /* 0x00000000001b7919 */ /* 0x000e280000002100 */
[----:B--2---:R1:W-:Y:S04]  /*1f1f0*/  STS.U16 [R0+0x22800], R23 ;  /* 0x0228001700007388 */ /* 0x0043e80000000400 */
[----:B------:R2:W-:Y:S04]  /*1f200*/  STS.U16 [R0+0x22900], R18 ;  /* 0x0229001200007388 */ /* 0x0005e80000000400 */
[----:B---3--:R3:W-:Y:S04]  /*1f210*/  STS.U16 [R0+0x22a00], R16 ;  /* 0x022a001000007388 */ /* 0x0087e80000000400 */
[----:B-1----:R-:W4:Y:S04]  /*1f220*/  LDL.LU R23, [R1+0x54] ;  /* 0x0000540001177983 */ /* 0x002f280000300800 */
[----:B--2---:R-:W2:Y:S04]  /*1f230*/  LDL.LU R18, [R1+0x5c] ;  /* 0x00005c0001127983 */ /* 0x004ea80000300800 */
[----:B---3--:R-:W3:Y:S04]  /*1f240*/  LDL.LU R0, [R1+0x382c] ;  /* 0x00382c0001007983 */ /* 0x008ee80000300800 */
[----:B------:R-:W1:Y:S01]  /*1f250*/  S2R R16, SR_TID.X ;  /* 0x0000000000107919 */ /* 0x000e620000002100 */
[----:B0-----:R-:W-:-:S04]  /*1f260*/  LOP3.LUT R27, R27, 0x7f, RZ, 0xc0, !PT ;  /* 0x0000007f1b1b7812 */ /* 0x001fc800078ec0ff */
[----:B------:R-:W-:-:S04]  /*1f270*/  SHF.L.U32 R27, R27, 0x1, RZ ;  /* 0x000000011b1b7819 */ /* 0x000fc800000006ff */
[----:B------:R-:W-:Y:S02]  /*1f280*/  LOP3.LUT R27, R27, 0x30, RZ, 0x3c, !PT ;  /* 0x000000301b1b7812 */ /* 0x000fe400078e3cff */
[----:B-1----:R-:W-:-:S04]  /*1f290*/  LOP3.LUT R16, R16, 0x7f, RZ, 0xc0, !PT ;  /* 0x0000007f10107812 */ /* 0x002fc800078ec0ff */
[----:B------:R-:W-:-:S04]  /*1f2a0*/  SHF.L.U32 R16, R16, 0x1, RZ ;  /* 0x0000000110107819 */ /* 0x000fc800000006ff */
[----:B------:R-:W-:-:S05]  /*1f2b0*/  LOP3.LUT R16, R16, 0x20, RZ, 0x3c, !PT ;  /* 0x0000002010107812 */ /* 0x000fca00078e3cff */
[----:B---3--:R0:W-:Y:S04]  /*1f2c0*/  STS.U16 [R16+0x22b00], R0 ;  /* 0x022b000010007388 */ /* 0x0081e80000000400 */
[----:B--2---:R1:W-:Y:S04]  /*1f2d0*/  STS.U16 [R27+0x20c00], R18 ;  /* 0x020c00121b007388 */ /* 0x0043e80000000400 */
[----:B----4-:R-:W-:Y:S04]  /*1f2e0*/  STS.U16 [R27+0x20d00], R8 ;  /* 0x020d00081b007388 */ /* 0x010fe80000000400 */
[----:B0-----:R-:W2:Y:S04]  /*1f2f0*/  LDL.LU R0, [R1+0x30] ;  /* 0x0000300001007983 */ /* 0x001ea80000300800 */
[----:B------:R0:W-:Y:S04]  /*1f300*/  STS.U16 [R27+0x20e00], R23 ;  /* 0x020e00171b007388 */ /* 0x0001e80000000400 */
[----:B------:R-:W3:Y:S04]  /*1f310*/  LDL.LU R16, [R1+0x28] ;  /* 0x0000280001107983 */ /* 0x000ee80000300800 */
[----:B------:R-:W-:Y:S04]  /*1f320*/  STS.U16 [R27+0x20f00], R25 ;  /* 0x020f00191b007388 */ /* 0x000fe80000000400 */
[----:B-1----:R-:W4:Y:S04]  /*1f330*/  LDL.LU R18, [R1+0x24] ;  /* 0x0000240001127983 */ /* 0x002f280000300800 */
[----:B0-----:R-:W2:Y:S04]  /*1f340*/  LDL.LU R23, [R1+0x20] ;  /* 0x0000200001177983 */ /* 0x001ea80000300800 */
[----:B------:R0:W-:Y:S04]  /*1f350*/  STS.U16 [R27+0x22c00], R2 ;  /* 0x022c00021b007388 */ /* 0x0001e80000000400 */
[----:B------:R1:W-:Y:S04]  /*1f360*/  STS.U16 [R27+0x22d00], R3 ;  /* 0x022d00031b007388 */ /* 0x0003e80000000400 */
[----:B0-----:R-:W2:Y:S04]  /*1f370*/  LDL.LU R2, [R1+0x2c] ;  /* 0x00002c0001027983 */ /* 0x001ea80000300800 */
[----:B-1----:R-:W2:Y:S04]  /*1f380*/  LDL.LU R3, [R1+0x40] ;  /* 0x0000400001037983 */ /* 0x002ea80000300800 */
[----:B------:R-:W0:Y:S04]  /*1f390*/  S2R R8, SR_TID.X ;  /* 0x0000000000087919 */ /* 0x000e280000002100 */
[----:B------:R1:W-:Y:S04]  /*1f3a0*/  STS.U16 [R27+0x22e00], R4 ;  /* 0x022e00041b007388 */ /* 0x0003e80000000400 */
[----:B------:R5:W-:Y:S04]  /*1f3b0*/  STS.U16 [R27+0x22f00], R5 ;  /* 0x022f00051b007388 */ /* 0x000be80000000400 */
[----:B-1----:R-:W3:Y:S04]  /*1f3c0*/  LDL.LU R4, [R1+0x34] ;  /* 0x0000340001047983 */ /* 0x002ee80000300800 */
[----:B-----5:R-:W5:Y:S04]  /*1f3d0*/  LDL.LU R5, [R1+0x38] ;  /* 0x0000380001057983 */ /* 0x020f680000300800 */
[----:B------:R-:W3:Y:S01]  /*1f3e0*/  LDL.LU R27, [R1+0x1c] ;  /* 0x00001c00011b7983 */ /* 0x000ee20000300800 */
[----:B0-----:R-:W-:-:S05]  /*1f3f0*/  LOP3.LUT R8, R8, 0x7f, RZ, 0xc0, !PT ;  /* 0x0000007f08087812 */ /* 0x001fca00078ec0ff */
[----:B------:R-:W-:-:S05]  /*1f400*/  IMAD.SHL.U32 R25, R8, 0x2, RZ ;  /* 0x0000000208197824 */ /* 0x000fca00078e00ff */
[----:B------:R-:W-:-:S05]  /*1f410*/  LOP3.LUT R8, R25, 0x40, RZ, 0x3c, !PT ;  /* 0x0000004019087812 */ /* 0x000fca00078e3cff */
[----:B------:R0:W-:Y:S04]  /*1f420*/  STS.U16 [R8+0x21000], R28 ;  /* 0x0210001c08007388 */ /* 0x0001e80000000400 */
[----:B------:R1:W-:Y:S04]  /*1f430*/  STS.U16 [R8+0x21100], R29 ;  /* 0x0211001d08007388 */ /* 0x0003e80000000400 */
[----:B------:R1:W-:Y:S04]  /*1f440*/  STS.U16 [R8+0x21200], R15 ;  /* 0x0212000f08007388 */ /* 0x0003e80000000400 */
[----:B0-----:R-:W3:Y:S04]  /*1f450*/  LDL.LU R28, [R1+0x18] ;  /* 0x00001800011c7983 */ /* 0x001ee80000300800 */
[----:B-1----:R-:W3:Y:S04]  /*1f460*/  LDL.LU R29, [R1+0x14] ;  /* 0x00001400011d7983 */ /* 0x002ee80000300800 */
[----:B------:R-:W3:Y:S04]  /*1f470*/  LDL.LU R15, [R1+0x10] ;  /* 0x00001000010f7983 */ /* 0x000ee80000300800 */
[----:B--2---:R-:W-:Y:S04]  /*1f480*/  STS.U16 [R8+0x21300], R3 ;  /* 0x0213000308007388 */ /* 0x004fe80000000400 */
[----:B------:R0:W-:Y:S04]  /*1f490*/  STS.U16 [R8+0x23000], R6 ;  /* 0x0230000608007388 */ /* 0x0001e80000000400 */
[----:B------:R1:W-:Y:S04]  /*1f4a0*/  STS.U16 [R8+0x23100], R7 ;  /* 0x0231000708007388 */ /* 0x0003e80000000400 */
[----:B0-----:R-:W2:Y:S04]  /*1f4b0*/  LDL.LU R6, [R1+0x3c] ;  /* 0x00003c0001067983 */ /* 0x001ea80000300800 */
[----:B-1----:R-:W2:Y:S04]  /*1f4c0*/  LDL.LU R8, [R1+0x3828] ;  /* 0x0038280001087983 */ /* 0x002ea80000300800 */
[----:B------:R-:W0:Y:S01]  /*1f4d0*/  S2R R7, SR_TID.X ;  /* 0x0000000000077919 */ /* 0x000e220000002100 */
[----:B------:R-:W-:-:S02]  /*1f4e0*/  LOP3.LUT R3, R25, 0x50, RZ, 0x3c, !PT ;  /* 0x0000005019037812 */ /* 0x000fc400078e3cff */
[----:B0-----:R-:W-:-:S04]  /*1f4f0*/  LOP3.LUT R7, R7, 0x7f, RZ, 0xc0, !PT ;  /* 0x0000007f07077812 */ /* 0x001fc800078ec0ff */
[----:B------:R-:W-:-:S04]  /*1f500*/  SHF.L.U32 R7, R7, 0x1, RZ ;  /* 0x0000000107077819 */ /* 0x000fc800000006ff */
[----:B------:R-:W-:Y:S01]  /*1f510*/  LOP3.LUT R7, R7, 0x40, RZ, 0x3c, !PT ;  /* 0x0000004007077812 */ /* 0x000fe200078e3cff */
[----:B------:R-:W0:Y:S02]  /*1f520*/  S2R R25, SR_TID.X ;  /* 0x0000000000197919 */ /* 0x000e240000002100 */
[----:B0-----:R-:W-:-:S04]  /*1f530*/  LOP3.LUT R25, R25, 0x7f, RZ, 0xc0, !PT ;  /* 0x0000007f19197812 */ /* 0x001fc800078ec0ff */
[----:B------:R-:W-:Y:S01]  /*1f540*/  SHF.L.U32 R25, R25, 0x1, RZ ;  /* 0x0000000119197819 */ /* 0x000fe200000006ff */
[----:B--2---:R-:W-:Y:S04]  /*1f550*/  STS.U16 [R7+0x23200], R8 ;  /* 0x0232000807007388 */ /* 0x004fe80000000400 */
[----:B------:R-:W-:Y:S04]  /*1f560*/  STS.U16 [R7+0x23300], R9 ;  /* 0x0233000907007388 */ /* 0x000fe80000000400 */
[----:B------:R-:W-:Y:S04]  /*1f570*/  STS.U16 [R3+0x21400], R6 ;  /* 0x0214000603007388 */ /* 0x000fe80000000400 */
[----:B-----5:R-:W-:Y:S04]  /*1f580*/  STS.U16 [R3+0x21500], R5 ;  /* 0x0215000503007388 */ /* 0x020fe80000000400 */
[----:B---3--:R0:W-:Y:S04]  /*1f590*/  STS.U16 [R3+0x21600], R4 ;  /* 0x0216000403007388 */ /* 0x0081e80000000400 */
[----:B------:R-:W-:Y:S04]  /*1f5a0*/  STS.U16 [R3+0x21700], R0 ;  /* 0x0217000003007388 */ /* 0x000fe80000000400 */
[----:B------:R-:W-:Y:S04]  /*1f5b0*/  STS.U16 [R3+0x23400], R10 ;  /* 0x0234000a03007388 */ /* 0x000fe80000000400 */
[----:B------:R-:W-:Y:S04]  /*1f5c0*/  STS.U16 [R3+0x23500], R11 ;  /* 0x0235000b03007388 */ /* 0x000fe80000000400 */
[----:B------:R-:W-:Y:S04]  /*1f5d0*/  STS.U16 [R3+0x23600], R12 ;  /* 0x0236000c03007388 */ /* 0x000fe80000000400 */
[----:B------:R1:W-:Y:S04]  /*1f5e0*/  STS.U16 [R3+0x23700], R13 ;  /* 0x0237000d03007388 */ /* 0x0003e80000000400 */
[----:B0-----:R-:W2:Y:S04]  /*1f5f0*/  LDL R4, [R1+0x8f0] ;  /* 0x0008f00001047983 */ /* 0x001ea80000100800 */
[----:B-1----:R-:W3:Y:S01]  /*1f600*/  LDL R3, [R1+0x430] ;  /* 0x0004300001037983 */ /* 0x002ee20000100800 */
[----:B------:R-:W-:-:S05]  /*1f610*/  LOP3.LUT R0, R25, 0x60, RZ, 0x3c, !PT ;  /* 0x0000006019007812 */ /* 0x000fca00078e3cff */
[----:B------:R-:W-:Y:S04]  /*1f620*/  STS.U16 [R0+0x21800], R2 ;  /* 0x0218000200007388 */ /* 0x000fe80000000400 */
[----:B------:R0:W-:Y:S04]  /*1f630*/  STS.U16 [R0+0x21900], R16 ;  /* 0x0219001000007388 */ /* 0x0001e80000000400 */
[----:B----4-:R-:W-:Y:S04]  /*1f640*/  STS.U16 [R0+0x21a00], R18 ;  /* 0x021a001200007388 */ /* 0x010fe80000000400 */
[----:B------:R-:W-:Y:S04]  /*1f650*/  STS.U16 [R0+0x21b00], R23 ;  /* 0x021b001700007388 */ /* 0x000fe80000000400 */
[----:B0-----:R-:W4:Y:S04]  /*1f660*/  LDL R16, [R1+0xa28] ;  /* 0x000a280001107983 */ /* 0x001f280000100800 */
[----:B------:R-:W-:Y:S04]  /*1f670*/  STS.U16 [R0+0x23800], R17 ;  /* 0x0238001100007388 */ /* 0x000fe80000000400 */
[----:B------:R-:W-:Y:S04]  /*1f680*/  STS.U16 [R0+0x23900], R19 ;  /* 0x0239001300007388 */ /* 0x000fe80000000400 */
[----:B------:R-:W-:Y:S04]  /*1f690*/  STS.U16 [R0+0x23a00], R20 ;  /* 0x023a001400007388 */ /* 0x000fe80000000400 */
[----:B------:R0:W-:Y:S04]  /*1f6a0*/  STS.U16 [R0+0x23b00], R21 ;  /* 0x023b001500007388 */ /* 0x0001e80000000400 */
[----:B------:R-:W5:Y:S04]  /*1f6b0*/  LDL R2, [R1+0xa24] ;  /* 0x000a240001027983 */ /* 0x000f680000100800 */
[----:B0-----:R-:W4:Y:S01]  /*1f6c0*/  LDL R0, [R1+0xa20] ;  /* 0x000a200001007983 */ /* 0x001f220000100800 */
[----:B------:R-:W-:-:S05]  /*1f6d0*/  LOP3.LUT R5, R25, 0x70, RZ, 0x3c, !PT ;  /* 0x0000007019057812 */ /* 0x000fca00078e3cff */
        /* <DEDUP_REMOVED lines=8> */
[----:B------:R-:W-:Y:S06]  /*1f760*/  BAR.SYNC.DEFER_BLOCKING 0x0 ;  /* 0x0000000000007b1d */ /* 0x000fec0000010000 */
[----:B--2---:R-:W-:Y:S04]  /*1f770*/  LDSM.16.M88.4 R4, [R4+0x20000] ;  /* 0x020000000404783b */ /* 0x004fe80000000200 */
[----:B---3--:R-:W0:Y:S02]  /*1f780*/  LDSM.16.MT88.4 R8, [R3] ;  /* 0x000000000308783b */ /* 0x008e240000004200 */
[----:B0-----:R-:W-:Y:S01]  /*1f790*/  IMAD.MOV.U32 R15, RZ, RZ, R8 ;  /* 0x000000ffff0f7224 */ /* 0x001fe200078e0008 */
[----:B------:R-:W-:Y:S01]  /*1f7a0*/  MOV R14, R9 ;  /* 0x00000009000e7202 */ /* 0x000fe20000000f00 */
[----:B------:R-:W-:Y:S01]  /*1f7b0*/  IMAD.MOV.U32 R12, RZ, RZ, R11 ;  /* 0x000000ffff0c7224 */ /* 0x000fe200078e000b */
[----:B------:R-:W-:Y:S01]  /*1f7c0*/  MOV R13, R10 ;  /* 0x0000000a000d7202 */ /* 0x000fe20000000f00 */
[----:B-----5:R-:W-:Y:S04]  /*1f7d0*/  LDSM.16.MT88.4 R20, [R2] ;  /* 0x000000000214783b */ /* 0x020fe80000004200 */
[----:B------:R-:W0:Y:S04]  /*1f7e0*/  LDSM.16.MT88.4 R8, [R3+0x80] ;  /* 0x000080000308783b */ /* 0x000e280000004200 */
[----:B------:R-:W-:Y:S04]  /*1f7f0*/  STL [R1+0x37a4], R6 ;  /* 0x0037a40601007387 */ /* 0x000fe80000100800 */
[----:B------:R-:W-:Y:S04]  /*1f800*/  STL [R1+0x37a0], R7 ;  /* 0x0037a00701007387 */ /* 0x000fe80000100800 */
[----:B------:R-:W-:Y:S04]  /*1f810*/  LDSM.16.MT88.4 R24, [R2+0x80] ;  /* 0x000080000218783b */ /* 0x000fe80000004200 */
[----:B0-----:R0:W-:Y:S04]  /*1f820*/  STL.64 [R1+0x3810], R10 ;  /* 0x0038100a01007387 */ /* 0x0011e80000100a00 */
[----:B------:R1:W-:Y:S01]  /*1f830*/  STL.64 [R1+0x3808], R8 ;  /* 0x0038080801007387 */ /* 0x0003e20000100a00 */
[----:B0-----:R-:W-:Y:S01]  /*1f840*/  IMAD.MOV.U32 R10, RZ, RZ, R13 ;  /* 0x000000ffff0a7224 */ /* 0x001fe200078e000d */
[----:B------:R-:W-:-:S02]  /*1f850*/  MOV R11, R12 ;  /* 0x0000000c000b7202 */ /* 0x000fc40000000f00 */
[----:B-1----:R-:W-:Y:S02]  /*1f860*/  MOV R8, R15 ;  /* 0x0000000f00087202 */ /* 0x002fe40000000f00 */
[----:B------:R-:W-:Y:S02]  /*1f870*/  MOV R9, R14 ;  /* 0x0000000e00097202 */ /* 0x000fe40000000f00 */
[----:B----4-:R-:W-:Y:S04]  /*1f880*/  LDSM.16.MT88.4 R12, [R16] ;  /* 0x00000000100c783b */ /* 0x010fe80000004200 */
[----:B------:R-:W0:Y:S04]  /*1f890*/  LDSM.16.MT88.4 R16, [R16+0x80] ;  /* 0x000080001010783b */ /* 0x000e280000004200 */
[----:B------:R-:W-:Y:S04]  /*1f8a0*/  STL.64 [R1+0x3820], R10 ;  /* 0x0038200a01007387 */ /* 0x000fe80000100a00 */
[----:B------:R-:W-:Y:S04]  /*1f8b0*/  STL.64 [R1+0x3818], R8 ;  /* 0x0038180801007387 */ /* 0x000fe80000100a00 */
[----:B------:R-:W1:Y:S04]  /*1f8c0*/  LDSM.16.MT88.4 R8, [R0] ;  /* 0x000000000008783b */ /* 0x000e680000004200 */
[----:B------:R-:W-:Y:S04]  /*1f8d0*/  STL [R1+0x37ec], R3 ;  /* 0x0037ec0301007387 */ /* 0x000fe80000100800 */
[----:B0-----:R-:W-:Y:S04]  /*1f8e0*/  STL [R1+0x37f4], R18 ;  /* 0x0037f41201007387 */ /* 0x001fe80000100800 */
[----:B------:R-:W-:Y:S04]  /*1f8f0*/  STL [R1+0x37f0], R19 ;  /* 0x0037f01301007387 */ /* 0x000fe80000100800 */
[----:B------:R0:W-:Y:S01]  /*1f900*/  STL.64 [R1+0x3800], R22 ;  /* 0x0038001601007387 */ /* 0x0001e20000100a00 */
[----:B-1----:R-:W-:Y:S01]  /*1f910*/  MOV R7, R11 ;  /* 0x0000000b00077202 */ /* 0x002fe20000000f00 */
[----:B------:R-:W-:Y:S01]  /*1f920*/  IMAD.MOV.U32 R6, RZ, RZ, R10 ;  /* 0x000000ffff067224 */ /* 0x000fe200078e000a */
[----:B0-----:R-:W-:-:S02]  /*1f930*/  MOV R23, R8 ;  /* 0x0000000800177202 */ /* 0x001fc40000000f00 */
[----:B------:R-:W-:Y:S02]  /*1f940*/  MOV R22, R9 ;  /* 0x0000000900167202 */ /* 0x000fe40000000f00 */
[----:B------:R-:W0:Y:S04]  /*1f950*/  LDSM.16.MT88.4 R8, [R0+0x80] ;  /* 0x000080000008783b */ /* 0x000e280000004200 */
[----:B------:R1:W-:Y:S01]  /*1f960*/  STL.64 [R1+0x37f8], R20 ;  /* 0x0037f81401007387 */ /* 0x0003e20000100a00 */
[----:B0-----:R-:W-:Y:S01]  /*1f970*/  IMAD.MOV.U32 R18, RZ, RZ, R11 ;  /* 0x000000ffff127224 */ /* 0x001fe200078e000b */
[----:B-1----:R-:W-:Y:S01]  /*1f980*/  MOV R21, R8 ;  /* 0x0000000800157202 */ /* 0x002fe20000000f00 */
[----:B------:R-:W-:Y:S01]  /*1f990*/  IMAD.MOV.U32 R3, RZ, RZ, R10 ;  /* 0x000000ffff037224 */ /* 0x000fe200078e000a */
[----:B------:R-:W-:Y:S01]  /*1f9a0*/  MOV R20, R9 ;  /* 0x0000000900147202 */ /* 0x000fe20000000f00 */
[----:B------:R-:W2:Y:S04]  /*1f9b0*/  LDL.LU.64 R10, [R1+0x3820] ;  /* 0x00382000010a7983 */ /* 0x000ea80000300a00 */
[----:B------:R-:W2:Y:S04]  /*1f9c0*/  LDL.LU.64 R8, [R1+0x3818] ;  /* 0x0038180001087983 */ /* 0x000ea80000300a00 */
[----:B------:R-:W-:Y:S01]  /*1f9d0*/  STL [R1+0x37cc], R0 ;  /* 0x0037cc0001007387 */ /* 0x000fe20000100800 */
[----:B--2---:R-:W-:Y:S11]  /*1f9e0*/  HMMA.16816.F32 R8, R8, R4, RZ ;  /* 0x000000040808723c */ /* 0x004ff600000018ff */
[----:B------:R-:W-:Y:S11]  /*1f9f0*/  @!UPT UIADD3 URZ, URZ, URZ, URZ ;  /* 0x0000003f3f3ff290 */ /* 0x000ff6000fffe03f */
[----:B------:R-:W-:Y:S01]  /*1fa00*/  @!UPT UIADD3 URZ, URZ, URZ, URZ ;  /* 0x0000003f3f3ff290 */ /* 0x000fe2000fffe03f */
[----:B------:R0:W-:Y:S01]  /*1fa10*/  STL.64 [R1+0xb0], R8 ;  /* 0x0000b00801007387 */ /* 0x0001e20000100a00 */
[----:B------:R-:W-:Y:S01]  /*1fa20*/  MOV R29, R10 ;  /* 0x0000000a001d7202 */ /* 0x000fe20000000f00 */
[----:B------:R-:W-:Y:S02]  /*1fa30*/  IMAD.MOV.U32 R28, RZ, RZ, R11 ;  /* 0x000000ffff1c7224 */ /* 0x000fe400078e000b */
[----:B------:R-:W2:Y:S04]  /*1fa40*/  LDL.LU.64 R10, [R1+0x3810] ;  /* 0x00381000010a7983 */ /* 0x000ea80000300a00 */
[----:B0-----:R-:W2:Y:S04]  /*1fa50*/  LDL.LU.64 R8, [R1+0x3808] ;  /* 0x0038080001087983 */ /* 0x001ea80000300a00 */
[----:B------:R0:W-:Y:S04]  /*1fa60*/  STL [R1+0x37ac], R28 ;  /* 0x0037ac1c01007387 */ /* 0x0001e80000100800 */
[----:B------:R1:W-:Y:S01]  /*1fa70*/  STL [R1+0x37a8], R29 ;  /* 0x0037a81d01007387 */ /* 0x0003e20000100800 */
[----:B0-----:R-:W-:-:S02]  /*1fa80*/  MOV R28, R7 ;  /* 0x00000007001c7202 */ /* 0x001fc40000000f00 */
[----:B-1----:R-:W-:Y:S02]  /*1fa90*/  MOV R29, R6 ;  /* 0x00000006001d7202 */ /* 0x002fe40000000f00 */
[----:B------:R-:W-:Y:S01]  /*1faa0*/  MOV R0, R18 ;  /* 0x0000001200007202 */ /* 0x000fe20000000f00 */
[----:B--2---:R-:W-:Y:S11]  /*1fab0*/  HMMA.16816.F32 R8, R8, R4, RZ ;  /* 0x000000040808723c */ /* 0x004ff600000018ff */
[----:B------:R-:W-:Y:S11]  /*1fac0*/  @!UPT UIADD3 URZ, URZ, URZ, URZ ;  /* 0x0000003f3f3ff290 */ /* 0x000ff6000fffe03f */
[----:B------:R-:W-:Y:S02]  /*1fad0*/  @!UPT UIADD3 URZ, URZ, URZ, URZ ;  /* 0x0000003f3f3ff290 */ /* 0x000fe4000fffe03f */
[----:B------:R-:W-:Y:S01]  /*1fae0*/  IMAD.MOV.U32 R7, RZ, RZ, R11 ;  /* 0x000000ffff077224 */ /* 0x000fe200078e000b */
[----:B------:R-:W-:Y:S01]  /*1faf0*/  MOV R6, R10 ;  /* 0x0000000a00067202 */ /* 0x000fe20000000f00 */
[----:B------:R-:W-:Y:S01]  /*1fb00*/  IMAD.MOV.U32 R11, RZ, RZ, R23 ;  /* 0x000000ffff0b7224 */ /* 0x000fe200078e0017 */
[----:B------:R-:W-:Y:S02]  /*1fb10*/  MOV R19, R8 ;  /* 0x0000000800137202 */ /* 0x000fe40000000f00 */
[----:B------:R0:W-:Y:S01]  /*1fb20*/  STL [R1+0x37b4], R7 ;  /* 0x0037b40701007387 */ /* 0x0001e20000100800 */
[----:B------:R-:W-:-:S03]  /*1fb30*/  MOV R8, R22 ;  /* 0x0000001600087202 */ /* 0x000fc60000000f00 */
[----:B------:R1:W-:Y:S01]  /*1fb40*/  STL [R1+0x37b0], R6 ;  /* 0x0037b00601007387 */ /* 0x0003e20000100800 */
[----:B0-----:R-:W-:Y:S01]  /*1fb50*/  MOV R7, R21 ;  /* 0x0000001500077202 */ /* 0x001fe20000000f00 */
[----:B-1----:R-:W-:Y:S02]  /*1fb60*/  IMAD.MOV.U32 R6, RZ, RZ, R20 ;  /* 0x000000ffff067224 */ /* 0x002fe400078e0014 */
[----:B------:R-:W-:Y:S01]  /*1fb70*/  HMMA.16816.F32 R20, R12, R4, RZ ;  /* 0x000000040c14723c */ /* 0x000fe200000018ff */
[----:B------:R-:W-:Y:S01]  /*1fb80*/  IMAD.MOV.U32 R18, RZ, RZ, R9 ;  /* 0x000000ffff127224 */ /* 0x000fe200078e0009 */
[----:B------:R-:W-:Y:S02]  /*1fb90*/  MOV R9, R29 ;  /* 0x0000001d00097202 */ /* 0x000fe40000000f00 */
[----:B------:R-:W-:-:S03]  /*1fba0*/  MOV R10, R28 ;  /* 0x0000001c000a7202 */ /* 0x000fc60000000f00 */
[----:B------:R-:W-:Y:S01]  /*1fbb0*/  MOV R14, R18 ;  /* 0x00000012000e7202 */ /* 0x000fe20000000f00 */
[----:B------:R-:W-:Y:S11]  /*1fbc0*/  IMAD.MOV.U32 R15, RZ, RZ, R19 ;  /* 0x000000ffff0f7224 */ /* 0x000ff600078e0013 */
[----:B------:R-:W-:Y:S05]  /*1fbd0*/  @!UPT UIADD3 URZ, URZ, URZ, URZ ;  /* 0x0000003f3f3ff290 */ /* 0x000fea000fffe03f */
[----:B------:R-:W-:Y:S01]  /*1fbe0*/  MOV R13, R22 ;  /* 0x00000016000d7202 */ /* 0x000fe20000000f00 */
[----:B------:R-:W-:Y:S01]  /*1fbf0*/  IMAD.MOV.U32 R28, RZ, RZ, R20 ;  /* 0x000000ffff1c7224 */ /* 0x000fe200078e0014 */
[----:B------:R-:W-:Y:S02]  /*1fc00*/  MOV R12, R23 ;  /* 0x00000017000c7202 */ /* 0x000fe40000000f00 */
[----:B------:R-:W-:Y:S01]  /*1fc10*/  MOV R29, R21 ;  /* 0x00000015001d7202 */ /* 0x000fe20000000f00 */
[----:B------:R-:W2:Y:S04]  /*1fc20*/  LDL.LU.64 R22, [R1+0x3800] ;  /* 0x0038000001167983 */ /* 0x000ea80000300a00 */
[----:B------:R-:W2:Y:S04]  /*1fc30*/  LDL.LU.64 R20, [R1+0x37f8] ;  /* 0x0037f80001147983 */ /* 0x000ea80000300a00 */
[----:B------:R-:W3:Y:S04]  /*1fc40*/  LDL.LU R18, [R1+0x37f4] ;  /* 0x0037f40001127983 */ /* 0x000ee80000300800 */
[----:B------:R-:W3:Y:S04]  /*1fc50*/  LDL.LU R19, [R1+0x37f0] ;  /* 0x0037f00001137983 */ /* 0x000ee80000300800 */
[----:B------:R0:W-:Y:S02]  /*1fc60*/  STL [R1+0x37d4], R12 ;  /* 0x0037d40c01007387 */ /* 0x0001e40000100800 */
[----:B0-----:R-:W-:-:S02]  /*1fc70*/  MOV R12, R3 ;  /* 0x00000003000c7202 */ /* 0x001fc40000000f00 */
[----:B------:R-:W4:Y:S04]  /*1fc80*/  LDL.LU R3, [R1+0x37ec] ;  /* 0x0037ec0001037983 */ /* 0x000f280000300800 */
[----:B------:R0:W-:Y:S04]  /*1fc90*/  STL [R1+0x37d0], R13 ;  /* 0x0037d00d01007387 */ /* 0x0001e80000100800 */
[----:B------:R1:W-:Y:S01]  /*1fca0*/  STL [R1+0x37bc], R29 ;  /* 0x0037bc1d01007387 */ /* 0x0003e20000100800 */
[----:B0-----:R-:W-:-:S03]  /*1fcb0*/  MOV R13, R6 ;  /* 0x00000006000d7202 */ /* 0x001fc60000000f00 */
[----:B------:R0:W-:Y:S01]  /*1fcc0*/  STL [R1+0x37b8], R28 ;  /* 0x0037b81c01007387 */ /* 0x0001e20000100800 */
[----:B-1----:R-:W-:Y:S01]  /*1fcd0*/  IMAD.MOV.U32 R29, RZ, RZ, R7 ;  /* 0x000000ffff1d7224 */ /* 0x002fe200078e0007 */
[-C--:B--2---:R-:W-:Y:S08]  /*1fce0*/  HMMA.16816.F32 R20, R20, R4.reuse, RZ ;  /* 0x000000041414723c */ /* 0x084ff000000018ff */
[----:B---3--:R-:W-:Y:S11]  /*1fcf0*/  HMMA.16816.F32 R16, R16, R4, RZ ;  /* 0x000000041010723c */ /* 0x008ff600000018ff */
[----:B------:R-:W-:Y:S05]  /*1fd00*/  @!UPT UIADD3 URZ, URZ, URZ, URZ ;  /* 0x0000003f3f3ff290 */ /* 0x000fea000fffe03f */
[----:B0-----:R-:W-:-:S08]  /*1fd10*/  MOV R28, R23 ;  /* 0x00000017001c7202 */ /* 0x001fd00000000f00 */
[----:B------:R-:W-:Y:S02]  /*1fd20*/  MOV R6, R19 ;  /* 0x0000001300067202 */ /* 0x000fe40000000f00 */
[----:B------:R-:W-:Y:S01]  /*1fd30*/  MOV R7, R18 ;  /* 0x0000001200077202 */ /* 0x000fe20000000f00 */
[----:B------:R-:W-:Y:S01]  /*1fd40*/  STL.64 [R1+0x70], R16 ;  /* 0x0000701001007387 */ /* 0x000fe20000100a00 */
[----:B------:R-:W-:Y:S01]  /*1fd50*/  IMAD.MOV.U32 R19, RZ, RZ, R29 ;  /* 0x000000ffff137224 */ /* 0x000fe200078e001d */
[----:B------:R-:W-:Y:S02]  /*1fd60*/  MOV R29, R22 ;  /* 0x00000016001d7202 */ /* 0x000fe40000000f00 */
[----:B------:R-:W-:Y:S04]  /*1fd70*/  STL [R1+0x37c4], R6 ;  /* 0x0037c40601007387 */ /* 0x000fe80000100800 */
[----:B------:R-:W-:Y:S04]  /*1fd80*/  STL [R1+0x37c0], R7 ;  /* 0x0037c00701007387 */ /* 0x000fe80000100800 */
[----:B------:R-:W-:Y:S04]  /*1fd90*/  STL.64 [R1+0x50], R20 ;  /* 0x0000501401007387 */ /* 0x000fe80000100a00 */
[----:B----4-:R-:W0:Y:S04]  /*1fda0*/  LDSM.16.MT88.4 R20, [R3+0x1000] ;  /* 0x001000000314783b */ /* 0x010e280000004200 */
[----:B------:R-:W-:Y:S04]  /*1fdb0*/  STL [R1+0x37d8], R28 ;  /* 0x0037d81c01007387 */ /* 0x000fe80000100800 */
[----:B------:R-:W-:Y:S01]  /*1fdc0*/  STL [R1+0x37c8], R29 ;  /* 0x0037c81d01007387 */ /* 0x000fe20000100800 */
[----:B0-----:R-:W-:-:S05]  /*1fdd0*/  IMAD.MOV.U32 R6, RZ, RZ, R23 ;  /* 0x000000ffff067224 */ /* 0x001fca00078e0017 */
[----:B------:R0:W-:Y:S04]  /*1fde0*/  STL [R1+0x37e8], R6 ;  /* 0x0037e80601007387 */ /* 0x0001e80000100800 */
[----:B0-----:R-:W2:Y:S01]  /*1fdf0*/  LDL R6, [R1+0xa28] ;  /* 0x000a280001067983 */ /* 0x001ea20000100800 */
[----:B------:R-:W-:Y:S01]  /*1fe00*/  IMAD.MOV.U32 R17, RZ, RZ, R20 ;  /* 0x000000ffff117224 */ /* 0x000fe200078e0014 */
[----:B------:R-:W-:Y:S01]  /*1fe10*/  MOV R16, R21 ;  /* 0x0000001500107202 */ /* 0x000fe20000000f00 */
[----:B------:R-:W-:Y:S01]  /*1fe20*/  IMAD.MOV.U32 R23, RZ, RZ, R10 ;  /* 0x000000ffff177224 */ /* 0x000fe200078e000a */
[----:B------:R-:W-:Y:S02]  /*1fe30*/  MOV R7, R22 ;  /* 0x0000001600077202 */ /* 0x000fe40000000f00 */
[----:B------:R-:W-:-:S02]  /*1fe40*/  MOV R21, R8 ;  /* 0x0000000800157202 */ /* 0x000fc40000000f00 */
[----:B------:R-:W-:Y:S02]  /*1fe50*/  MOV R22, R9 ;  /* 0x0000000900167202 */ /* 0x000fe40000000f00 */
[----:B------:R-:W-:Y:S02]  /*1fe60*/  MOV R20, R11 ;  /* 0x0000000b00147202 */ /* 0x000fe40000000f00 */
[----:B------:R-:W-:Y:S01]  /*1fe70*/  HMMA.16816.F32 R8, R24, R4, RZ ;  /* 0x000000041808723c */ /* 0x000fe200000018ff */
[----:B------:R-:W-:Y:S04]  /*1fe80*/  STL [R1+0x37e4], R7 ;  /* 0x0037e40701007387 */ /* 0x000fe80000100800 */
[----:B------:R-:W-:Y:S04]  /*1fe90*/  STL [R1+0x37e0], R16 ;  /* 0x0037e01001007387 */ /* 0x000fe80000100800 */
[----:B------:R-:W-:Y:S11]  /*1fea0*/  STL [R1+0x37dc], R17 ;  /* 0x0037dc1101007387 */ /* 0x000ff60000100800 */
[----:B------:R-:W-:Y:S03]  /*1feb0*/  @!UPT UIADD3 URZ, URZ, URZ, URZ ;  /* 0x0000003f3f3ff290 */ /* 0x000fe6000fffe03f */
[----:B------:R-:W-:Y:S04]  /*1fec0*/  STL.64 [R1+0x3708], R10 ;  /* 0x0037080a01007387 */ /* 0x000fe80000100a00 */
[----:B------:R-:W-:Y:S04]  /*1fed0*/  STL.64 [R1+0x3700], R8 ;  /* 0x0037000801007387 */ /* 0x000fe80000100a00 */
[----:B------:R-:W0:Y:S01]  /*1fee0*/  LDSM.16.MT88.4 R8, [R3+0x1080] ;  /* 0x001080000308783b */ /* 0x000e220000004200 */
[----:B------:R-:W-:Y:S02]  /*1fef0*/  MOV R24, R19 ;  /* 0x0000001300187202 */ /* 0x000fe40000000f00 */
[----:B------:R-:W-:Y:S01]  /*1ff00*/  MOV R27, R0 ;  /* 0x00000000001b7202 */ /* 0x000fe20000000f00 */
[----:B0-----:R-:W-:Y:S01]  /*1ff10*/  IMAD.MOV.U32 R0, RZ, RZ, R8 ;  /* 0x000000ffff007224 */ /* 0x001fe200078e0008 */
[----:B------:R-:W-:Y:S01]  /*1ff20*/  MOV R29, R9 ;  /* 0x00000009001d7202 */ /* 0x000fe20000000f00 */
[----:B------:R-:W-:Y:S01]  /*1ff30*/  IMAD.MOV.U32 R18, RZ, RZ, R11 ;  /* 0x000000ffff127224 */ /* 0x000fe200078e000b */
[----:B------:R-:W-:Y:S01]  /*1ff40*/  MOV R19, R10 ;  /* 0x0000000a00137202 */ /* 0x000fe20000000f00 */
[----:B------:R0:W-:Y:S01]  /*1ff50*/  STL [R1+0x36e8], R3 ;  /* 0x0036e80301007387 */ /* 0x0001e20000100800 */
[----:B------:R-:W-:Y:S01]  /*1ff60*/  IMAD.MOV.U32 R25, RZ, RZ, R13 ;  /* 0x000000ffff197224 */ /* 0x000fe200078e000d */
[----:B------:R-:W-:-:S02]  /*1ff70*/  MOV R26, R12 ;  /* 0x0000000c001a7202 */ /* 0x000fc40000000f00 */
[----:B0-----:R-:W-:Y:S01]  /*1ff80*/  MOV R3, R0 ;  /* 0x0000000000037202 */ /* 0x001fe20000000f00 */
[----:B--2---:R-:W0:Y:S02]  /*1ff90*/  LDSM.16.MT88.4 R8, [R6+0x1000] ;  /* 0x001000000608783b */ /* 0x004e240000004200 */
[----:B0-----:R-:W-:Y:S01]  /*1ffa0*/  MOV R28, R8 ;  /* 0x00000008001c7202 */ /* 0x001fe20000000f00 */
[----:B------:R-:W-:Y:S01]  /*1ffb0*/  IMAD.MOV.U32 R12, RZ, RZ, R9 ;  /* 0x000000ffff0c7224 */ /* 0x000fe200078e0009 */
[----:B------:R-:W-:Y:S02]  /*1ffc0*/  MOV R13, R10 ;  /* 0x0000000a000d7202 */ /* 0x000fe40000000f00 */
[----:B------:R-:W-:Y:S02]  /*1ffd0*/  MOV R0, R11 ;  /* 0x0000000b00007202 */ /* 0x000fe40000000f00 */
[----:B------:R-:W0:Y:S02]  /*1ffe0*/  LDSM.16.MT88.4 R8, [R6+0x1080] ;  /* 0x001080000608783b */ /* 0x000e240000004200 */
[----:B0-----:R-:W-:Y:S01]  /*1fff0*/  IMAD.MOV.U32 R6, RZ, RZ, R8 ;  /* 0x000000ffff067224 */ /* 0x001fe200078e0008 */
[----:B------:R-:W-:Y:S01]  /*20000*/  MOV R7, R9 ;  /* 0x0000000900077202 */ /* 0x000fe20000000f00 */
[----:B------:R-:W-:Y:S01]  /*20010*/  IMAD.MOV.U32 R17, RZ, RZ, R11 ;  /* 0x000000ffff117224 */ /* 0x000fe200078e000b */
[----:B------:R-:W-:-:S02]  /*20020*/  MOV R16, R10 ;  /* 0x0000000a00107202 */ /* 0x000fc40000000f00 */
[----:B------:R-:W0:Y:S04]  /*20030*/  LDSM.16.MT88.4 R8, [R2+0x1000] ;  /* 0x001000000208783b */ /* 0x000e280000004200 */
[----:B0-----:R0:W-:Y:S04]  /*20040*/  STL.64 [R1+0x3728], R10 ;  /* 0x0037280a01007387 */ /* 0x0011e80000100a00 */
[----:B------:R1:W-:Y:S01]  /*20050*/  STL.64 [R1+0x3720], R8 ;  /* 0x0037200801007387 */ /* 0x0003e20000100a00 */
[----:B0-----:R-:W-:Y:S01]  /*20060*/  IMAD.MOV.U32 R10, RZ, RZ, R16 ;  /* 0x000000ffff0a7224 */ /* 0x001fe200078e0010 */
[----:B------:R-:W-:-:S02]  /*20070*/  MOV R11, R17 ;  /* 0x00000011000b7202 */ /* 0x000fc40000000f00 */
[----:B-1----:R-:W-:Y:S02]  /*20080*/  MOV R8, R6 ;  /* 0x0000000600087202 */ /* 0x002fe40000000f00 */
[----:B------:R-:W2:Y:S01]  /*20090*/  LDL.LU R6, [R1+0x37e8] ;  /* 0x0037e80001067983 */ /* 0x000ea20000300800 */
[----:B------:R-:W-:-:S03]  /*200a0*/  MOV R9, R7 ;  /* 0x0000000700097202 */ /* 0x000fc60000000f00 */
[----:B------:R-:W3:Y:S04]  /*200b0*/  LDL.LU R7, [R1+0x37e4] ;  /* 0x0037e40001077983 */ /* 0x000ee80000300800 */
[----:B------:R-:W4:Y:S04]  /*200c0*/  LDL.LU R16, [R1+0x37e0] ;  /* 0x0037e00001107983 */ /* 0x000f280000300800 */
[----:B------:R-:W5:Y:S04]  /*200d0*/  LDL.LU R17, [R1+0x37dc] ;  /* 0x0037dc0001117983 */ /* 0x000f680000300800 */
[----:B------:R0:W-:Y:S04]  /*200e0*/  STL.64 [R1+0x3748], R10 ;  /* 0x0037480a01007387 */ /* 0x0001e80000100a00 */
[----:B------:R1:W-:Y:S01]  /*200f0*/  STL.64 [R1+0x3740], R8 ;  /* 0x0037400801007387 */ /* 0x0003e20000100a00 */
[----:B0-----:R-:W-:-:S02]  /*20100*/  MOV R10, R13 ;  /* 0x0000000d000a7202 */ /* 0x001fc40000000f00 */
[----:B-1----:R-:W-:Y:S01]  /*20110*/  MOV R8, R28 ;  /* 0x0000001c00087202 */ /* 0x002fe20000000f00 */
[----:B------:R-:W-:Y:S01]  /*20120*/  IMAD.MOV.U32 R9, RZ, RZ, R12 ;  /* 0x000000ffff097224 */ /* 0x000fe200078e000c */
[----:B------:R-:W2:Y:S04]  /*20130*/  LDL.LU R28, [R1+0x37d8] ;  /* 0x0037d800011c7983 */ /* 0x000ea80000300800 */
[----:B------:R-:W2:Y:S04]  /*20140*/  LDL.LU R12, [R1+0x37d4] ;  /* 0x0037d400010c7983 */ /* 0x000ea80000300800 */
[----:B------:R-:W3:Y:S01]  /*20150*/  LDL.LU R13, [R1+0x37d0] ;  /* 0x0037d000010d7983 */ /* 0x000ee20000300800 */
[----:B------:R-:W-:-:S03]  /*20160*/  MOV R11, R0 ;  /* 0x00000000000b7202 */ /* 0x000fc60000000f00 */
[----:B------:R-:W3:Y:S04]  /*20170*/  LDL.LU R0, [R1+0x37cc] ;  /* 0x0037cc0001007983 */ /* 0x000ee80000300800 */
[----:B------:R0:W-:Y:S04]  /*20180*/  STL.64 [R1+0x3768], R10 ;  /* 0x0037680a01007387 */ /* 0x0001e80000100a00 */
[----:B------:R1:W-:Y:S01]  /*20190*/  STL.64 [R1+0x3760], R8 ;  /* 0x0037600801007387 */ /* 0x0003e20000100a00 */
[----:B0-----:R-:W-:Y:S01]  /*201a0*/  MOV R10, R19 ;  /* 0x00000013000a7202 */ /* 0x001fe20000000f00 */
[----:B------:R-:W-:-:S02]  /*201b0*/  IMAD.MOV.U32 R11, RZ, RZ, R18 ;  /* 0x000000ffff0b7224 */ /* 0x000fc400078e0012 */
[----:B-1----:R-:W-:Y:S01]  /*201c0*/  IMAD.MOV.U32 R8, RZ, RZ, R3 ;  /* 0x000000ffff087224 */ /* 0x002fe200078e0003 */
[----:B------:R-:W-:Y:S02]  /*201d0*/  MOV R9, R29 ;  /* 0x0000001d00097202 */ /* 0x000fe40000000f00 */
[----:B------:R-:W-:Y:S01]  /*201e0*/  STL.64 [R1+0x3788], R10 ;  /* 0x0037880a01007387 */ /* 0x000fe20000100a00 */
[----:B------:R-:W-:Y:S01]  /*201f0*/  MOV R19, R14 ;  /* 0x0000000e00137202 */ /* 0x000fe20000000f00 */
[----:B------:R-:W-:Y:S02]  /*20200*/  IMAD.MOV.U32 R18, RZ, RZ, R15 ;  /* 0x000000ffff127224 */ /* 0x000fe400078e000f */
[----:B------:R4:W-:Y:S04]  /*20210*/  STL.64 [R1+0x3780], R8 ;  /* 0x0037800801007387 */ /* 0x0009e80000100a00 */
[----:B------:R-:W-:Y:S01]  /*20220*/  STL [R1+0x36c4], R2 ;  /* 0x0036c40201007387 */ /* 0x000fe20000100800 */
[----:B----4-:R-:W-:-:S02]  /*20230*/  MOV R9, R16 ;  /* 0x0000001000097202 */ /* 0x010fc40000000f00 */
[----:B-----5:R-:W-:Y:S02]  /*20240*/  MOV R8, R17 ;  /* 0x0000001100087202 */ /* 0x020fe40000000f00 */
[----:B--2---:R-:W-:Y:S02]  /*20250*/  MOV R17, R12 ;  /* 0x0000000c00117202 */ /* 0x004fe40000000f00 */
[----:B---3--:R-:W-:Y:S02]  /*20260*/  MOV R16, R13 ;  /* 0x0000000d00107202 */ /* 0x008fe40000000f00 */
[----:B------:R-:W0:Y:S01]  /*20270*/  LDSM.16.MT88.4 R12, [R2+0x1080] ;  /* 0x00108000020c783b */ /* 0x000e220000004200 */
[----:B------:R-:W-:Y:S01]  /*20280*/  IMAD.MOV.U32 R10, RZ, RZ, R7 ;  /* 0x000000ffff0a7224 */ /* 0x000fe200078e0007 */
[----:B------:R-:W-:Y:S01]  /*20290*/  MOV R11, R6 ;  /* 0x00000006000b7202 */ /* 0x000fe20000000f00 */
        /* <DEDUP_REMOVED lines=10> */
[----:B------:R-:W-:Y:S01]  /*20340*/  MOV R13, R6 ;  /* 0x00000006000d7202 */ /* 0x000fe20000000f00 */
[----:B------:R-:W2:Y:S04]  /*20350*/  LDL.LU R29, [R1+0x37c8] ;  /* 0x0037c800011d7983 */ /* 0x000ea80000300800 */
[----:B------:R-:W3:Y:S04]  /*20360*/  LDL.LU R6, [R1+0x37c4] ;  /* 0x0037c40001067983 */ /* 0x000ee80000300800 */
[----:B------:R-:W4:Y:S04]  /*20370*/  LDL.LU R7, [R1+0x37c0] ;  /* 0x0037c00001077983 */ /* 0x000f280000300800 */
[----:B------:R-:W-:Y:S04]  /*20380*/  STL.64 [R1+0x3718], R14 ;  /* 0x0037180e01007387 */ /* 0x000fe80000100a00 */
[----:B------:R0:W-:Y:S04]  /*20390*/  STL.64 [R1+0x3710], R12 ;  /* 0x0037100c01007387 */ /* 0x0001e80000100a00 */
[----:B0-----:R-:W5:Y:S04]  /*203a0*/  LDL.LU R12, [R1+0x50] ;  /* 0x00005000010c7983 */ /* 0x001f680000300800 */
[----:B------:R-:W5:Y:S01]  /*203b0*/  LDL.LU R13, [R1+0x54] ;  /* 0x00005400010d7983 */ /* 0x000f620000300800 */
[----:B------:R-:W-:Y:S01]  /*203c0*/  IMAD.MOV.U32 R15, RZ, RZ, R28 ;  /* 0x000000ffff0f7224 */ /* 0x000fe200078e001c */
[----:B--2---:R-:W-:-:S02]  /*203d0*/  MOV R14, R29 ;  /* 0x0000001d000e7202 */ /* 0x004fc40000000f00 */
[----:B------:R-:W2:Y:S04]  /*203e0*/  LDL.LU R29, [R1+0x37bc] ;  /* 0x0037bc00011d7983 */ /* 0x000ea80000300800 */
[----:B------:R-:W2:Y:S04]  /*203f0*/  LDL.LU R28, [R1+0x37b8] ;  /* 0x0037b800011c7983 */ /* 0x000ea80000300800 */
[----:B------:R4:W-:Y:S02]  /*20400*/  STL.64 [R1+0x3738], R14 ;  /* 0x0037380e01007387 */ /* 0x0009e40000100a00 */
[----:B----4-:R-:W-:-:S02]  /*20410*/  MOV R14, R7 ;  /* 0x00000007000e7202 */ /* 0x010fc40000000f00 */
[----:B---3--:R-:W-:Y:S01]  /*20420*/  MOV R15, R6 ;  /* 0x00000006000f7202 */ /* 0x008fe20000000f00 */
[----:B-----5:R0:W-:Y:S04]  /*20430*/  STL.64 [R1+0x3730], R12 ;  /* 0x0037300c01007387 */ /* 0x0201e80000100a00 */
[----:B0-----:R-:W3:Y:S04]  /*20440*/  LDL.LU R12, [R1+0x70] ;  /* 0x00007000010c7983 */ /* 0x001ee80000300800 */
[----:B------:R-:W3:Y:S04]  /*20450*/  LDL.LU R13, [R1+0x74] ;  /* 0x00007400010d7983 */ /* 0x000ee80000300800 */
[----:B------:R-:W4:Y:S04]  /*20460*/  LDL.LU R7, [R1+0x37b4] ;  /* 0x0037b40001077983 */ /* 0x000f280000300800 */
[----:B------:R-:W5:Y:S04]  /*20470*/  LDL.LU R6, [R1+0x37b0] ;  /* 0x0037b00001067983 */ /* 0x000f680000300800 */
[----:B------:R0:W-:Y:S02]  /*20480*/  STL.64 [R1+0x3758], R14 ;  /* 0x0037580e01007387 */ /* 0x0001e40000100a00 */
[----:B0-----:R-:W-:Y:S01]  /*20490*/  MOV R14, R16 ;  /* 0x00000010000e7202 */ /* 0x001fe20000000f00 */
[----:B------:R-:W-:Y:S01]  /*204a0*/  IMAD.MOV.U32 R15, RZ, RZ, R17 ;  /* 0x000000ffff0f7224 */ /* 0x000fe200078e0011 */
[----:B---3--:R2:W-:Y:S02]  /*204b0*/  STL.64 [R1+0x3750], R12 ;  /* 0x0037500c01007387 */ /* 0x0085e40000100a00 */
[----:B--2---:R-:W-:Y:S01]  /*204c0*/  IMAD.MOV.U32 R12, RZ, RZ, R28 ;  /* 0x000000ffff0c7224 */ /* 0x004fe200078e001c */
[----:B------:R-:W-:Y:S01]  /*204d0*/  MOV R13, R29 ;  /* 0x0000001d000d7202 */ /* 0x000fe20000000f00 */
[----:B------:R-:W2:Y:S04]  /*204e0*/  LDL.LU R28, [R1+0x37ac] ;  /* 0x0037ac00011c7983 */ /* 0x000ea80000300800 */
[----:B------:R-:W3:Y:S04]  /*204f0*/  LDL.LU R29, [R1+0x37a8] ;  /* 0x0037a800011d7983 */ /* 0x000ee80000300800 */
[----:B------:R5:W-:Y:S04]  /*20500*/  STL.64 [R1+0x3778], R14 ;  /* 0x0037780e01007387 */ /* 0x000be80000100a00 */
[----:B------:R0:W-:Y:S01]  /*20510*/  STL.64 [R1+0x3770], R12 ;  /* 0x0037700c01007387 */ /* 0x0001e20000100a00 */
[----:B-----5:R-:W-:Y:S01]  /*20520*/  IMAD.MOV.U32 R14, RZ, RZ, R6 ;  /* 0x000000ffff0e7224 */ /* 0x020fe200078e0006 */
[----:B----4-:R-:W-:-:S02]  /*20530*/  MOV R15, R7 ;  /* 0x00000007000f7202 */ /* 0x010fc40000000f00 */
[----:B------:R-:W4:Y:S01]  /*20540*/  LDL.LU R6, [R1+0x37a4] ;  /* 0x0037a40001067983 */ /* 0x000f220000300800 */
[----:B0-----:R-:W-:Y:S02]  /*20550*/  MOV R12, R18 ;  /* 0x00000012000c7202 */ /* 0x001fe40000000f00 */
[----:B------:R-:W-:Y:S01]  /*20560*/  MOV R13, R19 ;  /* 0x00000013000d7202 */ /* 0x000fe20000000f00 */
[----:B------:R-:W4:Y:S04]  /*20570*/  LDL.LU R7, [R1+0x37a0] ;  /* 0x0037a00001077983 */ /* 0x000f280000300800 */
[----:B------:R-:W-:Y:S04]  /*20580*/  STL.64 [R1+0x3798], R14 ;  /* 0x0037980e01007387 */ /* 0x000fe80000100a00 */
[----:B------:R0:W-:Y:S04]  /*20590*/  STL.64 [R1+0x3790], R12 ;  /* 0x0037900c01007387 */ /* 0x0001e80000100a00 */
[----:B------:R-:W1:Y:S04]  /*205a0*/  LDSM.16.MT88.4 R16, [R0+0x1080] ;  /* 0x001080000010783b */ /* 0x000e680000004200 */
[----:B0-----:R-:W4:Y:S04]  /*205b0*/  LDL.LU R12, [R1+0xb0] ;  /* 0x0000b000010c7983 */ /* 0x001f280000300800 */
[----:B------:R-:W4:Y:S04]  /*205c0*/  LDL.LU R13, [R1+0xb4] ;  /* 0x0000b400010d7983 */ /* 0x000f280000300800 */
[----:B-1----:R-:W-:Y:S04]  /*205d0*/  STL [R1+0x36ec], R19 ;  /* 0x0036ec1301007387 */ /* 0x002fe80000100800 */
[----:B------:R-:W-:Y:S01]  /*205e0*/  STL [R1+0x36b8], R0 ;  /* 0x0036b80001007387 */ /* 0x000fe20000100800 */
[----:B--2---:R-:W-:Y:S01]  /*205f0*/  IMAD.MOV.U32 R15, RZ, RZ, R28 ;  /* 0x000000ffff0f7224 */ /* 0x004fe200078e001c */
[----:B---3--:R-:W-:-:S07]  /*20600*/  MOV R14, R29 ;  /* 0x0000001d000e7202 */ /* 0x008fce0000000f00 */
[-C--:B----4-:R-:W-:Y:S01]  /*20610*/  HMMA.16816.F32 R8, R8, R6.reuse, R12 ;  /* 0x000000060808723c */ /* 0x090fe2000000180c */
[----:B------:R-:W2:Y:S04]  /*20620*/  LDL.LU.64 R14, [R1+0x3798] ;  /* 0x00379800010e7983 */ /* 0x000ea80000300a00 */
[----:B------:R-:W2:Y:S11]  /*20630*/  LDL.LU.64 R12, [R1+0x3790] ;  /* 0x00379000010c7983 */ /* 0x000eb60000300a00 */
[----:B------:R-:W-:Y:S07]  /*20640*/  @!UPT UIADD3 URZ, URZ, URZ, URZ ;  /* 0x0000003f3f3ff290 */ /* 0x000fee000fffe03f */
[----:B------:R0:W-:Y:S01]  /*20650*/  STL.64 [R1+0xa0], R8 ;  /* 0x0000a00801007387 */ /* 0x0001e20000100a00 */
[----:B------:R-:W-:Y:S02]  /*20660*/  MOV R29, R10 ;  /* 0x0000000a001d7202 */ /* 0x000fe40000000f00 */
[----:B------:R-:W-:Y:S02]  /*20670*/  MOV R28, R11 ;  /* 0x0000000b001c7202 */ /* 0x000fe40000000f00 */
[----:B------:R-:W2:Y:S04]  /*20680*/  LDL.LU.64 R10, [R1+0x3788] ;  /* 0x00378800010a7983 */ /* 0x000ea80000300a00 */
[----:B0-----:R-:W2:Y:S04]  /*20690*/  LDL.LU.64 R8, [R1+0x3780] ;  /* 0x0037800001087983 */ /* 0x001ea80000300a00 */
[----:B------:R-:W-:Y:S04]  /*206a0*/  STL [R1+0x36c0], R28 ;  /* 0x0036c01c01007387 */ /* 0x000fe80000100800 */
[----:B------:R-:W-:Y:S01]  /*206b0*/  STL [R1+0x36bc], R29 ;  /* 0x0036bc1d01007387 */ /* 0x000fe20000100800 */
[----:B--2---:R-:W-:Y:S03]  /*206c0*/  HMMA.16816.F32 R8, R8, R6, R12 ;  /* 0x000000060808723c */ /* 0x004fe6000000180c */
[----:B------:R-:W2:Y:S04]  /*206d0*/  LDL.LU.64 R14, [R1+0x3778] ;  /* 0x00377800010e7983 */ /* 0x000ea80000300a00 */
[----:B------:R-:W2:Y:S11]  /*206e0*/  LDL.LU.64 R12, [R1+0x3770] ;  /* 0x00377000010c7983 */ /* 0x000eb60000300a00 */
[----:B------:R-:W-:Y:S05]  /*206f0*/  @!UPT UIADD3 URZ, URZ, URZ, URZ ;  /* 0x0000003f3f3ff290 */ /* 0x000fea000fffe03f */
[----:B------:R-:W-:Y:S01]  /*20700*/  STL.64 [R1+0x90], R8 ;  /* 0x0000900801007387 */ /* 0x000fe20000100a00 */
[----:B------:R-:W-:-:S03]  /*20710*/  IMAD.MOV.U32 R0, RZ, RZ, R11 ;  /* 0x000000ffff007224 */ /* 0x000fc600078e000b */
[----:B------:R0:W-:Y:S04]  /*20720*/  STL [R1+0x98], R10 ;  /* 0x0000980a01007387 */ /* 0x0001e80000100800 */
[----:B0-----:R-:W2:Y:S04]  /*20730*/  LDL.LU.64 R10, [R1+0x3768] ;  /* 0x00376800010a7983 */ /* 0x001ea80000300a00 */
[----:B------:R-:W2:Y:S04]  /*20740*/  LDL.LU.64 R8, [R1+0x3760] ;  /* 0x0037600001087983 */ /* 0x000ea80000300a00 */
[----:B------:R-:W-:Y:S01]  /*20750*/  STL [R1+0x36c8], R0 ;  /* 0x0036c80001007387 */ /* 0x000fe20000100800 */
[----:B--2---:R-:W-:Y:S03]  /*20760*/  HMMA.16816.F32 R8, R8, R6, R12 ;  /* 0x000000060808723c */ /* 0x004fe6000000180c */
[----:B------:R-:W2:Y:S04]  /*20770*/  LDL.LU.64 R14, [R1+0x3758] ;  /* 0x00375800010e7983 */ /* 0x000ea80000300a00 */
[----:B------:R-:W2:Y:S11]  /*20780*/  LDL.LU.64 R12, [R1+0x3750] ;  /* 0x00375000010c7983 */ /* 0x000eb60000300a00 */
[----:B------:R-:W-:Y:S05]  /*20790*/  @!UPT UIADD3 URZ, URZ, URZ, URZ ;  /* 0x0000003f3f3ff290 */ /* 0x000fea000fffe03f */
[----:B------:R0:W-:Y:S01]  /*207a0*/  STL [R1+0x80], R8 ;  /* 0x0000800801007387 */ /* 0x0001e20000100800 */
[----:B------:R-:W-:Y:S01]  /*207b0*/  MOV R19, R11 ;  /* 0x0000000b00137202 */ /* 0x000fe20000000f00 */
[----:B------:R-:W-:Y:S01]  /*207c0*/  IMAD.MOV.U32 R29, RZ, RZ, R10 ;  /* 0x000000ffff1d7224 */ /* 0x000fe200078e000a */
[----:B------:R-:W-:Y:S01]  /*207d0*/  MOV R28, R9 ;  /* 0x00000009001c7202 */ /* 0x000fe20000000f00 */
[----:B------:R-:W2:Y:S04]  /*207e0*/  LDL.LU.64 R10, [R1+0x3748] ;  /* 0x00374800010a7983 */ /* 0x000ea80000300a00 */
[----:B0-----:R-:W2:Y:S01]  /*207f0*/  LDL.LU.64 R8, [R1+0x3740] ;  /* 0x0037400001087983 */ /* 0x001ea20000300a00 */
[-C--:B------:R-:W-:Y:S03]  /*20800*/  HMMA.16816.F32 R20, R20, R4.reuse, RZ ;  /* 0x000000041414723c */ /* 0x080fe600000018ff */
[----:B------:R0:W-:Y:S04]  /*20810*/  STL [R1+0x36d0], R29 ;  /* 0x0036d01d01007387 */ /* 0x0001e80000100800 */
[----:B------:R1:W-:Y:S01]  /*20820*/  STL [R1+0x36cc], R28 ;  /* 0x0036cc1c01007387 */ /* 0x0003e20000100800 */
[----:B------:R-:W-:Y:S08]  /*20830*/  HMMA.16816.F32 R24, R24, R4, RZ ;  /* 0x000000041818723c */ /* 0x000ff000000018ff */
[----:B--2---:R-:W-:Y:S01]  /*20840*/  HMMA.16816.F32 R8, R8, R6, R12 ;  /* 0x000000060808723c */ /* 0x004fe2000000180c */
[----:B------:R-:W2:Y:S04]  /*20850*/  LDL.LU.64 R14, [R1+0x3738] ;  /* 0x00373800010e7983 */ /* 0x000ea80000300a00 */
[----:B------:R-:W2:Y:S11]  /*20860*/  LDL.LU.64 R12, [R1+0x3730] ;  /* 0x00373000010c7983 */ /* 0x000eb60000300a00 */
[----:B------:R-:W-:Y:S08]  /*20870*/  @!UPT UIADD3 URZ, URZ, URZ, URZ ;  /* 0x0000003f3f3ff290 */ /* 0x000ff0000fffe03f */
[----:B------:R-:W-:Y:S01]  /*20880*/  IMAD.MOV.U32 R4, RZ, RZ, R10 ;  /* 0x000000ffff047224 */ /* 0x000fe200078e000a */
[----:B------:R-:W-:Y:S02]  /*20890*/  MOV R0, R11 ;  /* 0x0000000b00007202 */ /* 0x000fe40000000f00 */
[----:B------:R-:W-:Y:S01]  /*208a0*/  MOV R3, R8 ;  /* 0x0000000800037202 */ /* 0x000fe20000000f00 */
[----:B------:R-:W2:Y:S01]  /*208b0*/  LDL.LU.64 R10, [R1+0x3728] ;  /* 0x00372800010a7983 */ /* 0x000ea20000300a00 */
[----:B------:R-:W-:-:S03]  /*208c0*/  MOV R5, R9 ;  /* 0x0000000900057202 */ /* 0x000fc60000000f00 */
[----:B------:R-:W2:Y:S02]  /*208d0*/  LDL.LU.64 R8, [R1+0x3720] ;  /* 0x0037200001087983 */ /* 0x000ea40000300a00 */
[-C--:B--2---:R-:W-:Y:S02]  /*208e0*/  HMMA.16816.F32 R8, R8, R6.reuse, R12 ;  /* 0x000000060808723c */ /* 0x084fe4000000180c */
[----:B------:R-:W2:Y:S04]  /*208f0*/  LDL.LU.64 R14, [R1+0x3718] ;  /* 0x00371800010e7983 */ /* 0x000ea80000300a00 */
[----:B------:R-:W2:Y:S11]  /*20900*/  LDL.LU.64 R12, [R1+0x3710] ;  /* 0x00371000010c7983 */ /* 0x000eb60000300a00 */
[----:B------:R-:W-:Y:S06]  /*20910*/  @!UPT UIADD3 URZ, URZ, URZ, URZ ;  /* 0x0000003f3f3ff290 */ /* 0x000fec000fffe03f */
[----:B------:R3:W-:Y:S01]  /*20920*/  STL.64 [R1+0x60], R8 ;  /* 0x0000600801007387 */ /* 0x0007e20000100a00 */
[----:B0-----:R-:W-:Y:S01]  /*20930*/  MOV R29, R10 ;  /* 0x0000000a001d7202 */ /* 0x001fe20000000f00 */
[----:B-1----:R-:W-:Y:S02]  /*20940*/  IMAD.MOV.U32 R28, RZ, RZ, R11 ;  /* 0x000000ffff1c7224 */ /* 0x002fe400078e000b */
[----:B------:R-:W2:Y:S04]  /*20950*/  LDL.LU.64 R10, [R1+0x3708] ;  /* 0x00370800010a7983 */ /* 0x000ea80000300a00 */
[----:B---3--:R-:W2:Y:S04]  /*20960*/  LDL.LU.64 R8, [R1+0x3700] ;  /* 0x0037000001087983 */ /* 0x008ea80000300a00 */
[----:B------:R-:W3:Y:S01]  /*20970*/  LDL R2, [R1+0xa28] ;  /* 0x000a280001027983 */ /* 0x000ee20000100800 */
[----:B--2---:R-:W-:Y:S03]  /*20980*/  HMMA.16816.F32 R8, R12, R6, R8 ;  /* 0x000000060c08723c */ /* 0x004fe60000001808 */
[----:B------:R-:W2:Y:S04]  /*20990*/  LDL.LU.64 R14, [R1+0x36f8] ;  /* 0x0036f800010e7983 */ /* 0x000ea80000300a00 */
[----:B------:R-:W2:Y:S11]  /*209a0*/  LDL.LU.64 R12, [R1+0x36f0] ;  /* 0x0036f000010c7983 */ /* 0x000eb60000300a00 */
[----:B------:R-:W-:Y:S05]  /*209b0*/  @!UPT UIADD3 URZ, URZ, URZ, URZ ;  /* 0x0000003f3f3ff290 */ /* 0x000fea000fffe03f */
[----:B------:R0:W-:Y:S04]  /*209c0*/  STL.64 [R1+0x50], R8 ;  /* 0x0000500801007387 */ /* 0x0001e80000100a00 */
[----:B------:R1:W-:Y:S01]  /*209d0*/  STL.64 [R1+0x58], R10 ;  /* 0x0000580a01007387 */ /* 0x0003e20000100a00 */
[----:B0-----:R-:W-:-:S03]  /*209e0*/  MOV R8, R19 ;  /* 0x0000001300087202 */ /* 0x001fc60000000f00 */
[----:B------:R-:W4:Y:S01]  /*209f0*/  LDL.LU R19, [R1+0x36ec] ;  /* 0x0036ec0001137983 */ /* 0x000f220000300800 */
[----:B--2---:R-:W-:Y:S11]  /*20a00*/  HMMA.16816.F32 R20, R12, R6, R20 ;  /* 0x000000060c14723c */ /* 0x004ff60000001814 */
[----:B------:R-:W-:Y:S11]  /*20a10*/  @!UPT UIADD3 URZ, URZ, URZ, URZ ;  /* 0x0000003f3f3ff290 */ /* 0x000ff6000fffe03f */
[----:B------:R-:W-:Y:S02]  /*20a20*/  @!UPT UIADD3 URZ, URZ, URZ, URZ ;  /* 0x0000003f3f3ff290 */ /* 0x000fe4000fffe03f */
[----:B------:R-:W-:Y:S01]  /*20a30*/  MOV R12, R22 ;  /* 0x00000016000c7202 */ /* 0x000fe20000000f00 */
[----:B-1----:R-:W-:Y:S01]  /*20a40*/  IMAD.MOV.U32 R11, RZ, RZ, R23 ;  /* 0x000000ffff0b7224 */ /* 0x002fe200078e0017 */
[----:B------:R-:W-:Y:S01]  /*20a50*/  MOV R23, R8 ;  /* 0x0000000800177202 */ /* 0x000fe20000000f00 */
[----:B------:R-:W-:Y:S02]  /*20a60*/  IMAD.MOV.U32 R22, RZ, RZ, R3 ;  /* 0x000000ffff167224 */ /* 0x000fe400078e0003 */
[----:B------:R-:W2:Y:S04]  /*20a70*/  LDL.LU R3, [R1+0x36e8] ;  /* 0x0036e80001037983 */ /* 0x000ea80000300800 */
[----:B------:R-:W5:Y:S01]  /*20a80*/  LDL R8, [R1+0xcfc] ;  /* 0x000cfc0001087983 */ /* 0x000f620000100800 */
[----:B------:R-:W-:-:S02]  /*20a90*/  MOV R10, R20 ;  /* 0x00000014000a7202 */ /* 0x000fc40000000f00 */
[----:B------:R-:W-:Y:S01]  /*20aa0*/  MOV R9, R21 ;  /* 0x0000001500097202 */ /* 0x000fe20000000f00 */
[----:B------:R-:W-:Y:S01]  /*20ab0*/  IMAD.MOV.U32 R21, RZ, RZ, R5 ;  /* 0x000000ffff157224 */ /* 0x000fe200078e0005 */
[----:B------:R-:W-:Y:S02]  /*20ac0*/  MOV R20, R22 ;  /* 0x0000001600147202 */ /* 0x000fe40000000f00 */
[----:B------:R-:W-:Y:S02]  /*20ad0*/  MOV R22, R4 ;  /* 0x0000000400167202 */ /* 0x000fe40000000f00 */
[----:B----4-:R-:W-:Y:S11]  /*20ae0*/  HMMA.16816.F32 R4, R16, R6, R24 ;  /* 0x000000061004723c */ /* 0x010ff60000001818 */
[----:B------:R-:W-:Y:S11]  /*20af0*/  @!UPT UIADD3 URZ, URZ, URZ, URZ ;  /* 0x0000003f3f3ff290 */ /* 0x000ff6000fffe03f */
[----:B------:R-:W-:Y:S01]  /*20b00*/  @!UPT UIADD3 URZ, URZ, URZ, URZ ;  /* 0x0000003f3f3ff290 */ /* 0x000fe2000fffe03f */
[----:B------:R0:W-:Y:S04]  /*20b10*/  STL.64 [R1+0x3608], R6 ;  /* 0x0036080601007387 */ /* 0x0001e80000100a00 */
[----:B------:R1:W-:Y:S01]  /*20b20*/  STL.64 [R1+0x3600], R4 ;  /* 0x0036000401007387 */ /* 0x0003e20000100a00 */
[----:B0-----:R-:W-:Y:S01]  /*20b30*/  MOV R6, R12 ;  /* 0x0000000c00067202 */ /* 0x001fe20000000f00 */
[----:B------:R-:W-:Y:S01]  /*20b40*/  IMAD.MOV.U32 R7, RZ, RZ, R11 ;  /* 0x000000ffff077224 */ /* 0x000fe200078e000b */
[----:B-1----:R-:W-:Y:S02]  /*20b50*/  MOV R4, R10 ;  /* 0x0000000a00047202 */ /* 0x002fe40000000f00 */
[----:B------:R-:W-:Y:S02]  /*20b60*/  MOV R5, R9 ;  /* 0x0000000900057202 */ /* 0x000fe40000000f00 */
[----:B------:R-:W-:Y:S04]  /*20b70*/  STL.64 [R1+0x36e0], R6 ;  /* 0x0036e00601007387 */ /* 0x000fe80000100a00 */
[----:B------:R-:W-:Y:S01]  /*20b80*/  STL.64 [R1+0x36d8], R4 ;  /* 0x0036d80401007387 */ /* 0x000fe20000100a00 */
[----:B------:R-:W-:Y:S01]  /*20b90*/  MOV R27, R20 ;  /* 0x00000014001b7202 */ /* 0x000fe20000000f00 */
[----:B------:R-:W-:Y:S01]  /*20ba0*/  IMAD.MOV.U32 R20, RZ, RZ, R21 ;  /* 0x000000ffff147224 */ /* 0x000fe200078e0015 */
[----:B------:R-:W-:-:S02]  /*20bb0*/  MOV R21, R22 ;  /* 0x0000001600157202 */ /* 0x000fc40000000f00 */
[----:B------:R-:W-:Y:S01]  /*20bc0*/  MOV R22, R0 ;  /* 0x0000000000167202 */ /* 0x000fe20000000f00 */
[----:B--2---:R-:W0:Y:S04]  /*20bd0*/  LDSM.16.MT88.4 R16, [R3+0x2000] ;  /* 0x002000000310783b */ /* 0x004e280000004200 */
[----:B-----5:R-:W1:Y:S04]  /*20be0*/  LDSM.16.M88.4 R8, [R8+0x20000] ;  /* 0x020000000808783b */ /* 0x020e680000000200 */
[----:B------:R-:W2:Y:S01]  /*20bf0*/  LDSM.16.MT88.4 R4, [R3+0x2080] ;  /* 0x002080000304783b */ /* 0x000ea20000004200 */
[----:B0-----:R-:W-:Y:S01]  /*20c00*/  IMAD.MOV.U32 R15, RZ, RZ, R16 ;  /* 0x000000ffff0f7224 */ /* 0x001fe200078e0010 */
[----:B------:R-:W-:-:S02]  /*20c10*/  MOV R14, R17 ;  /* 0x00000011000e7202 */ /* 0x000fc40000000f00 */
[----:B-1----:R0:W-:Y:S04]  /*20c20*/  STL [R1+0x35dc], R10 ;  /* 0x0035dc0a01007387 */ /* 0x0021e80000100800 */
[----:B------:R1:W-:Y:S01]  /*20c30*/  STL [R1+0x35d8], R11 ;  /* 0x0035d80b01007387 */ /* 0x0003e20000100800 */
[----:B--2---:R-:W-:Y:S02]  /*20c40*/  MOV R17, R4 ;  /* 0x0000000400117202 */ /* 0x004fe40000000f00 */
[----:B------:R-:W-:Y:S02]  /*20c50*/  MOV R16, R5 ;  /* 0x0000000500107202 */ /* 0x000fe40000000f00 */
[----:B0-----:R-:W-:Y:S01]  /*20c60*/  MOV R10, R7 ;  /* 0x00000007000a7202 */ /* 0x001fe20000000f00 */
[----:B-1----:R-:W-:-:S02]  /*20c70*/  IMAD.MOV.U32 R11, RZ, RZ, R6 ;  /* 0x000000ffff0b7224 */ /* 0x002fc400078e0006 */
[----:B---3--:R-:W0:Y:S01]  /*20c80*/  LDSM.16.MT88.4 R4, [R2+0x2000] ;  /* 0x002000000204783b */ /* 0x008e220000004200 */
[----:B------:R-:W-:Y:S01]  /*20c90*/  MOV R13, R18 ;  /* 0x00000012000d7202 */ /* 0x000fe20000000f00 */
[----:B------:R-:W-:Y:S02]  /*20ca0*/  IMAD.MOV.U32 R12, RZ, RZ, R19 ;  /* 0x000000ffff0c7224 */ /* 0x000fe400078e0013 */
[----:B------:R1:W-:Y:S01]  /*20cb0*/  STL [R1+0x3620], R3 ;  /* 0x0036200301007387 */ /* 0x0003e20000100800 */
[----:B0-----:R-:W-:Y:S01]  /*20cc0*/  IMAD.MOV.U32 R24, RZ, RZ, R4 ;  /* 0x000000ffff187224 */ /* 0x001fe200078e0004 */
[----:B------:R-:W-:Y:S01]  /*20cd0*/  MOV R19, R5 ;  /* 0x0000000500137202 */ /* 0x000fe20000000f00 */
[----:B-1----:R-:W-:Y:S01]  /*20ce0*/  IMAD.MOV.U32 R3, RZ, RZ, R7 ;  /* 0x000000ffff037224 */ /* 0x002fe200078e0007 */
[----:B------:R-:W-:Y:S02]  /*20cf0*/  MOV R18, R6 ;  /* 0x0000000600127202 */ /* 0x000fe40000000f00 */
[----:B------:R-:W0:Y:S02]  /*20d00*/  LDSM.16.MT88.4 R4, [R2+0x2080] ;  /* 0x002080000204783b */ /* 0x000e240000004200 */
[----:B0-----:R-:W-:Y:S01]  /*20d10*/  IMAD.MOV.U32 R26, RZ, RZ, R6 ;  /* 0x000000ffff1a7224 */ /* 0x001fe200078e0006 */
[----:B------:R-:W-:-:S02]  /*20d20*/  MOV R25, R7 ;  /* 0x0000000700197202 */ /* 0x000fc40000000f00 */
[----:B------:R-:W-:Y:S01]  /*20d30*/  MOV R0, R4 ;  /* 0x0000000400007202 */ /* 0x000fe20000000f00 */
[----:B------:R-:W2:Y:S01]  /*20d40*/  LDL.LU.64 R6, [R1+0x36e0] ;  /* 0x0036e00001067983 */ /* 0x000ea20000300a00 */
[----:B------:R-:W-:-:S03]  /*20d50*/  MOV R2, R5 ;  /* 0x0000000500027202 */ /* 0x000fc60000000f00 */
[----:B------:R-:W3:Y:S04]  /*20d60*/  LDL.LU.64 R4, [R1+0x36d8] ;  /* 0x0036d80001047983 */ /* 0x000ee80000300a00 */
[----:B--2---:R-:W-:Y:S04]  /*20d70*/  STL.64 [R1+0x3618], R6 ;  /* 0x0036180601007387 */ /* 0x004fe80000100a00 */
[----:B---3--:R0:W-:Y:S04]  /*20d80*/  STL.64 [R1+0x3610], R4 ;  /* 0x0036100401007387 */ /* 0x0081e80000100a00 */
[----:B0-----:R-:W2:Y:S04]  /*20d90*/  LDL.LU R4, [R1+0x50] ;  /* 0x0000500001047983 */ /* 0x001ea80000300800 */
[----:B------:R-:W2:Y:S04]  /*20da0*/  LDL.LU R5, [R1+0x54] ;  /* 0x0000540001057983 */ /* 0x000ea80000300800 */
[----:B------:R-:W3:Y:S04]  /*20db0*/  LDL.LU R6, [R1+0x58] ;  /* 0x0000580001067983 */ /* 0x000ee80000300800 */
[----:B------:R-:W3:Y:S04]  /*20dc0*/  LDL.LU R7, [R1+0x5c] ;  /* 0x00005c0001077983 */ /* 0x000ee80000300800 */
[----:B---3--:R-:W-:Y:S04]  /*20dd0*/  STL.64 [R1+0x3630], R6 ;  /* 0x0036300601007387 */ /* 0x008fe80000100a00 */
[----:B--2---:R0:W-:Y:S04]  /*20de0*/  STL.64 [R1+0x3628], R4 ;  /* 0x0036280401007387 */ /* 0x0041e80000100a00 */
[----:B0-----:R-:W2:Y:S04]  /*20df0*/  LDL.LU R4, [R1+0x60] ;  /* 0x0000600001047983 */ /* 0x001ea80000300800 */
[----:B------:R-:W2:Y:S01]  /*20e00*/  LDL.LU R5, [R1+0x64] ;  /* 0x0000640001057983 */ /* 0x000ea20000300800 */
[----:B------:R-:W-:Y:S01]  /*20e10*/  MOV R6, R29 ;  /* 0x0000001d00067202 */ /* 0x000fe20000000f00 */
[----:B------:R-:W-:-:S02]  /*20e20*/  IMAD.MOV.U32 R7, RZ, RZ, R28 ;  /* 0x000000ffff077224 */ /* 0x000fc400078e001c */
[----:B------:R-:W3:Y:S04]  /*20e30*/  LDL.LU R29, [R1+0x36d0] ;  /* 0x0036d000011d7983 */ /* 0x000ee80000300800 */
[----:B------:R-:W4:Y:S04]  /*20e40*/  LDL.LU R28, [R1+0x36cc] ;  /* 0x0036cc00011c7983 */ /* 0x000f280000300800 */
[----:B------:R-:W-:Y:S04]  /*20e50*/  STL.64 [R1+0x3640], R6 ;  /* 0x0036400601007387 */ /* 0x000fe80000100a00 */
[----:B--2---:R0:W-:Y:S02]  /*20e60*/  STL.64 [R1+0x3638], R4 ;  /* 0x0036380401007387 */ /* 0x0041e40000100a00 */
[----:B0-----:R-:W-:-:S02]  /*20e70*/  MOV R4, R0 ;  /* 0x0000000000047202 */ /* 0x001fc40000000f00 */
[----:B------:R-:W2:Y:S01]  /*20e80*/  LDL.LU R0, [R1+0x36c8] ;  /* 0x0036c80001007983 */ /* 0x000ea20000300800 */
[----:B------:R-:W-:-:S03]  /*20e90*/  MOV R5, R2 ;  /* 0x0000000200057202 */ /* 0x000fc60000000f00 */
[----:B------:R-:W5:Y:S01]  /*20ea0*/  LDL.LU R2, [R1+0x36c4] ;  /* 0x0036c40001027983 */ /* 0x000f620000300800 */
[----:B------:R-:W-:Y:S01]  /*20eb0*/  IMAD.MOV.U32 R6, RZ, RZ, R26 ;  /* 0x000000ffff067224 */ /* 0x000fe200078e001a */
[----:B------:R-:W-:-:S05]  /*20ec0*/  MOV R7, R25 ;  /* 0x0000001900077202 */ /* 0x000fca0000000f00 */
[----:B------:R0:W-:Y:S04]  /*20ed0*/  STL.64 [R1+0x3660], R6 ;  /* 0x0036600601007387 */ /* 0x0001e80000100a00 */
[----:B------:R1:W-:Y:S01]  /*20ee0*/  STL.64 [R1+0x3658], R4 ;  /* 0x0036580401007387 */ /* 0x0003e20000100a00 */
[----:B0-----:R-:W-:Y:S02]  /*20ef0*/  MOV R6, R18 ;  /* 0x0000001200067202 */ /* 0x001fe40000000f00 */
[----:B------:R-:W-:Y:S02]  /*20f00*/  MOV R7, R3 ;  /* 0x0000000300077202 */ /* 0x000fe40000000f00 */
[----:B-1----:R-:W-:Y:S01]  /*20f10*/  MOV R4, R24 ;  /* 0x0000001800047202 */ /* 0x002fe20000000f00 */
[----:B------:R-:W-:-:S02]  /*20f20*/  IMAD.MOV.U32 R5, RZ, RZ, R19 ;  /* 0x000000ffff057224 */ /* 0x000fc400078e0013 */
[----:B------:R0:W-:Y:S04]  /*20f30*/  STL.64 [R1+0x3680], R6 ;  /* 0x0036800601007387 */ /* 0x0001e80000100a00 */
[----:B------:R1:W-:Y:S01]  /*20f40*/  STL.64 [R1+0x3678], R4 ;  /* 0x0036780401007387 */ /* 0x0003e20000100a00 */
[----:B0-----:R-:W-:Y:S01]  /*20f50*/  MOV R6, R11 ;  /* 0x0000000b00067202 */ /* 0x001fe20000000f00 */
[----:B------:R-:W-:Y:S02]  /*20f60*/  IMAD.MOV.U32 R7, RZ, RZ, R10 ;  /* 0x000000ffff077224 */ /* 0x000fe400078e000a */
[----:B-1----:R-:W-:Y:S01]  /*20f70*/  IMAD.MOV.U32 R4, RZ, RZ, R17 ;  /* 0x000000ffff047224 */ /* 0x002fe200078e0011 */
[----:B------:R-:W-:Y:S02]  /*20f80*/  MOV R5, R16 ;  /* 0x0000001000057202 */ /* 0x000fe40000000f00 */
[----:B------:R0:W-:Y:S04]  /*20f90*/  STL.64 [R1+0x36a0], R6 ;  /* 0x0036a00601007387 */ /* 0x0001e80000100a00 */
[----:B------:R1:W-:Y:S01]  /*20fa0*/  STL.64 [R1+0x3698], R4 ;  /* 0x0036980401007387 */ /* 0x0003e20000100a00 */
[----:B0-----:R-:W-:Y:S01]  /*20fb0*/  IMAD.MOV.U32 R6, RZ, RZ, R13 ;  /* 0x000000ffff067224 */ /* 0x001fe200078e000d */
[----:B------:R-:W-:-:S02]  /*20fc0*/  MOV R7, R12 ;  /* 0x0000000c00077202 */ /* 0x000fc40000000f00 */
[----:B-1----:R-:W-:Y:S02]  /*20fd0*/  MOV R4, R15 ;  /* 0x0000000f00047202 */ /* 0x002fe40000000f00 */
[----:B------:R-:W-:Y:S02]  /*20fe0*/  MOV R5, R14 ;  /* 0x0000000e00057202 */ /* 0x000fe40000000f00 */
[----:B-----5:R-:W0:Y:S04]  /*20ff0*/  LDSM.16.MT88.4 R12, [R2+0x2000] ;  /* 0x00200000020c783b */ /* 0x020e280000004200 */
[----:B------:R-:W1:Y:S04]  /*21000*/  LDSM.16.MT88.4 R16, [R2+0x2080] ;  /* 0x002080000210783b */ /* 0x000e680000004200 */
[----:B0-----:R0:W-:Y:S04]  /*21010*/  STL.64 [R1+0x3650], R14 ;  /* 0x0036500e01007387 */ /* 0x0011e80000100a00 */
[----:B------:R5:W-:Y:S01]  /*21020*/  STL.64 [R1+0x3648], R12 ;  /* 0x0036480c01007387 */ /* 0x000be20000100a00 */
[----:B0-----:R-:W-:-:S02]  /*21030*/  MOV R14, R21 ;  /* 0x00000015000e7202 */ /* 0x001fc40000000f00 */
[----:B------:R-:W-:Y:S02]  /*21040*/  MOV R15, R22 ;  /* 0x00000016000f7202 */ /* 0x000fe40000000f00 */
[----:B-----5:R-:W-:Y:S01]  /*21050*/  MOV R12, R27 ;  /* 0x0000001b000c7202 */ /* 0x020fe20000000f00 */
[----:B------:R-:W-:Y:S02]  /*21060*/  IMAD.MOV.U32 R13, RZ, RZ, R20 ;  /* 0x000000ffff0d7224 */ /* 0x000fe400078e0014 */
[----:B------:R-:W-:Y:S04]  /*21070*/  STL.64 [R1+0x3670], R14 ;  /* 0x0036700e01007387 */ /* 0x000fe80000100a00 */
[----:B------:R0:W-:Y:S04]  /*21080*/  STL.64 [R1+0x3668], R12 ;  /* 0x0036680c01007387 */ /* 0x0001e80000100a00 */
[----:B0-----:R-:W5:Y:S01]  /*21090*/  LDL.LU R12, [R1+0x80] ;  /* 0x00008000010c7983 */ /* 0x001f620000300800 */
[----:B---3--:R-:W-:Y:S01]  /*210a0*/  MOV R14, R29 ;  /* 0x0000001d000e7202 */ /* 0x008fe20000000f00 */
[----:B----4-:R-:W-:Y:S01]  /*210b0*/  IMAD.MOV.U32 R13, RZ, RZ, R28 ;  /* 0x000000ffff0d7224 */ /* 0x010fe200078e001c */
[----:B------:R-:W-:Y:S01]  /*210c0*/  MOV R15, R23 ;  /* 0x00000017000f7202 */ /* 0x000fe20000000f00 */
[----:B------:R-:W3:Y:S04]  /*210d0*/  LDL.LU R28, [R1+0x36c0] ;  /* 0x0036c000011c7983 */ /* 0x000ee80000300800 */
[----:B------:R-:W4:Y:S04]  /*210e0*/  LDL.LU R29, [R1+0x36bc] ;  /* 0x0036bc00011d7983 */ /* 0x000f280000300800 */
[----:B------:R-:W-:Y:S04]  /*210f0*/  STL.64 [R1+0x3690], R14 ;  /* 0x0036900e01007387 */ /* 0x000fe80000100a00 */
[----:B-----5:R0:W-:Y:S04]  /*21100*/  STL.64 [R1+0x3688], R12 ;  /* 0x0036880c01007387 */ /* 0x0201e80000100a00 */
[----:B0-----:R-:W5:Y:S04]  /*21110*/  LDL.LU R12, [R1+0x90] ;  /* 0x00009000010c7983 */ /* 0x001f680000300800 */
[----:B------:R-:W5:Y:S04]  /*21120*/  LDL.LU R13, [R1+0x94] ;  /* 0x00009400010d7983 */ /* 0x000f680000300800 */
[----:B------:R-:W3:Y:S01]  /*21130*/  LDL.LU R14, [R1+0x98] ;  /* 0x00009800010e7983 */ /* 0x000ee20000300800 */
[----:B--2---:R-:W-:-:S03]  /*21140*/  IMAD.MOV.U32 R15, RZ, RZ, R0 ;  /* 0x000000ffff0f7224 */ /* 0x004fc600078e0000 */
[----:B------:R-:W2:Y:S04]  /*21150*/  LDL.LU R0, [R1+0x36b8] ;  /* 0x0036b80001007983 */ /* 0x000ea80000300800 */
[----:B---3--:R-:W-:Y:S04]  /*21160*/  STL.64 [R1+0x36b0], R14 ;  /* 0x0036b00e01007387 */ /* 0x008fe80000100a00 */
[----:B-----5:R0:W-:Y:S04]  /*21170*/  STL.64 [R1+0x36a8], R12 ;  /* 0x0036a80c01007387 */ /* 0x0201e80000100a00 */
[----:B--2---:R-:W2:Y:S04]  /*21180*/  LDSM.16.MT88.4 R20, [R0+0x2000] ;  /* 0x002000000014783b */ /* 0x004ea80000004200 */
[----:B------:R-:W3:Y:S04]  /*21190*/  LDSM.16.MT88.4 R24, [R0+0x2080] ;  /* 0x002080000018783b */ /* 0x000ee80000004200 */
[----:B0-----:R-:W5:Y:S04]  /*211a0*/  LDL.LU R12, [R1+0xa0] ;  /* 0x0000a000010c7983 */ /* 0x001f680000300800 */
[----:B------:R-:W5:Y:S01]  /*211b0*/  LDL.LU R13, [R1+0xa4] ;  /* 0x0000a400010d7983 */ /* 0x000f620000300800 */
[----:B----4-:R-:W-:-:S02]  /*211c0*/  MOV R14, R29 ;  /* 0x0000001d000e7202 */ /* 0x010fc40000000f00 */
[----:B------:R-:W-:Y:S01]  /*211d0*/  MOV R15, R28 ;  /* 0x0000001c000f7202 */ /* 0x000fe20000000f00 */
[----:B------:R-:W-:Y:S04]  /*211e0*/  STL [R1+0x35f8], R2 ;  /* 0x0035f80201007387 */ /* 0x000fe80000100800 */
[----:B------:R-:W-:Y:S02]  /*211f0*/  STL [R1+0x35e0], R0 ;  /* 0x0035e00001007387 */ /* 0x000fe40000100800 */
[-C--:B-----5:R-:W-:Y:S02]  /*21200*/  HMMA.16816.F32 R4, R4, R8.reuse, R12 ;  /* 0x000000080404723c */ /* 0x0a0fe4000000180c */
[----:B------:R-:W4:Y:S04]  /*21210*/  LDL.LU.64 R14, [R1+0x36b0] ;  /* 0x0036b000010e7983 */ /* 0x000f280000300a00 */
[----:B------:R-:W4:Y:S11]  /*21220*/  LDL.LU.64 R12, [R1+0x36a8] ;  /* 0x0036a800010c7983 */ /* 0x000f360000300a00 */
[----:B------:R-:W-:Y:S06]  /*21230*/  @!UPT UIADD3 URZ, URZ, URZ, URZ ;  /* 0x0000003f3f3ff290 */ /* 0x000fec000fffe03f */
[----:B------:R0:W-:Y:S01]  /*21240*/  STL.64 [R1+0xa0], R4 ;  /* 0x0000a00401007387 */ /* 0x0001e20000100a00 */
[----:B------:R-:W-:Y:S01]  /*21250*/  IMAD.MOV.U32 R29, RZ, RZ, R6 ;  /* 0x000000ffff1d7224 */ /* 0x000fe200078e0006 */
[----:B------:R-:W-:Y:S02]  /*21260*/  MOV R28, R7 ;  /* 0x00000007001c7202 */ /* 0x000fe40000000f00 */
[----:B------:R-:W4:Y:S04]  /*21270*/  LDL.LU.64 R6, [R1+0x36a0] ;  /* 0x0036a00001067983 */ /* 0x000f280000300a00 */
[----:B0-----:R-:W4:Y:S04]  /*21280*/  LDL.LU.64 R4, [R1+0x3698] ;  /* 0x0036980001047983 */ /* 0x001f280000300a00 */
[----:B------:R-:W-:Y:S04]  /*21290*/  STL [R1+0x35e8], R28 ;  /* 0x0035e81c01007387 */ /* 0x000fe80000100800 */
[----:B------:R-:W-:Y:S01]  /*212a0*/  STL [R1+0x35e4], R29 ;  /* 0x0035e41d01007387 */ /* 0x000fe20000100800 */
[-C--:B----4-:R-:W-:Y:S03]  /*212b0*/  HMMA.16816.F32 R4, R4, R8.reuse, R12 ;  /* 0x000000080404723c */ /* 0x090fe6000000180c */
[----:B------:R-:W4:Y:S04]  /*212c0*/  LDL.LU.64 R14, [R1+0x3690] ;  /* 0x00369000010e7983 */ /* 0x000f280000300a00 */
[----:B------:R-:W4:Y:S11]  /*212d0*/  LDL.LU.64 R12, [R1+0x3688] ;  /* 0x00368800010c7983 */ /* 0x000f360000300a00 */
[----:B------:R-:W-:Y:S05]  /*212e0*/  @!UPT UIADD3 URZ, URZ, URZ, URZ ;  /* 0x0000003f3f3ff290 */ /* 0x000fea000fffe03f */
[----:B------:R0:W-:Y:S01]  /*212f0*/  STL [R1+0x90], R4 ;  /* 0x0000900401007387 */ /* 0x0001e20000100800 */
[----:B------:R-:W-:Y:S01]  /*21300*/  IMAD.MOV.U32 R10, RZ, RZ, R6 ;  /* 0x000000ffff0a7224 */ /* 0x000fe200078e0006 */
[----:B------:R-:W-:Y:S02]  /*21310*/  MOV R11, R7 ;  /* 0x00000007000b7202 */ /* 0x000fe40000000f00 */
[----:B------:R-:W-:Y:S01]  /*21320*/  MOV R0, R5 ;  /* 0x0000000500007202 */ /* 0x000fe20000000f00 */
[----:B------:R-:W4:Y:S04]  /*21330*/  LDL.LU.64 R6, [R1+0x3680] ;  /* 0x0036800001067983 */ /* 0x000f280000300a00 */
[----:B0-----:R-:W4:Y:S04]  /*21340*/  LDL.LU.64 R4, [R1+0x3678] ;  /* 0x0036780001047983 */ /* 0x001f280000300a00 */
[----:B------:R-:W-:Y:S04]  /*21350*/  STL [R1+0x35f4], R11 ;  /* 0x0035f40b01007387 */ /* 0x000fe80000100800 */
[----:B------:R-:W-:Y:S04]  /*21360*/  STL [R1+0x35f0], R10 ;  /* 0x0035f00a01007387 */ /* 0x000fe80000100800 */
[----:B------:R-:W-:Y:S01]  /*21370*/  STL [R1+0x35ec], R0 ;  /* 0x0035ec0001007387 */ /* 0x000fe20000100800 */
[-C--:B----4-:R-:W-:Y:S03]  /*21380*/  HMMA.16816.F32 R4, R4, R8.reuse, R12 ;  /* 0x000000080404723c */ /* 0x090fe6000000180c */
[----:B------:R-:W4:Y:S04]  /*21390*/  LDL.LU.64 R14, [R1+0x3670] ;  /* 0x00367000010e7983 */ /* 0x000f280000300a00 */
[----:B------:R-:W4:Y:S11]  /*213a0*/  LDL.LU.64 R12, [R1+0x3668] ;  /* 0x00366800010c7983 */ /* 0x000f360000300a00 */
[----:B------:R-:W-:Y:S05]  /*213b0*/  @!UPT UIADD3 URZ, URZ, URZ, URZ ;  /* 0x0000003f3f3ff290 */ /* 0x000fea000fffe03f */
[----:B------:R0:W-:Y:S01]  /*213c0*/  STL.64 [R1+0x80], R4 ;  /* 0x0000800401007387 */ /* 0x0001e20000100a00 */
[----:B------:R-:W-:Y:S01]  /*213d0*/  MOV R28, R6 ;  /* 0x00000006001c7202 */ /* 0x000fe20000000f00 */
[----:B------:R-:W-:Y:S02]  /*213e0*/  IMAD.MOV.U32 R29, RZ, RZ, R7 ;  /* 0x000000ffff1d7224 */ /* 0x000fe400078e0007 */
[----:B------:R-:W4:Y:S04]  /*213f0*/  LDL.LU.64 R6, [R1+0x3660] ;  /* 0x0036600001067983 */ /* 0x000f280000300a00 */
[----:B0-----:R-:W4:Y:S02]  /*21400*/  LDL.LU.64 R4, [R1+0x3658] ;  /* 0x0036580001047983 */ /* 0x001f240000300a00 */
[-C--:B----4-:R-:W-:Y:S02]  /*21410*/  HMMA.16816.F32 R4, R4, R8.reuse, R12 ;  /* 0x000000080404723c */ /* 0x090fe4000000180c */
[----:B------:R-:W4:Y:S04]  /*21420*/  LDL.LU.64 R14, [R1+0x3650] ;  /* 0x00365000010e7983 */ /* 0x000f280000300a00 */
[----:B------:R-:W4:Y:S11]  /*21430*/  LDL.LU.64 R12, [R1+0x3648] ;  /* 0x00364800010c7983 */ /* 0x000f360000300a00 */
[----:B------:R-:W-:Y:S07]  /*21440*/  @!UPT UIADD3 URZ, URZ, URZ, URZ ;  /* 0x0000003f3f3ff290 */ /* 0x000fee000fffe03f */
[----:B------:R-:W-:Y:S01]  /*21450*/  MOV R3, R7 ;  /* 0x0000000700037202 */ /* 0x000fe20000000f00 */
[----:B------:R-:W-:Y:S01]  /*21460*/  IMAD.MOV.U32 R10, RZ, RZ, R5 ;  /* 0x000000ffff0a7224 */ /* 0x000fe200078e0005 */
[----:B------:R-:W-:Y:S02]  /*21470*/  MOV R0, R6 ;  /* 0x0000000600007202 */ /* 0x000fe40000000f00 */
[----:B------:R-:W-:Y:S01]  /*21480*/  MOV R11, R4 ;  /* 0x00000004000b7202 */ /* 0x000fe20000000f00 */
[----:B------:R-:W4:Y:S04]  /*21490*/  LDL.LU.64 R6, [R1+0x3640] ;  /* 0x0036400001067983 */ /* 0x000f280000300a00 */
[----:B------:R-:W4:Y:S02]  /*214a0*/  LDL.LU.64 R4, [R1+0x3638] ;  /* 0x0036380001047983 */ /* 0x000f240000300a00 */
[----:B----4-:R-:W-:Y:S11]  /*214b0*/  HMMA.16816.F32 R4, R12, R8, R4 ;  /* 0x000000080c04723c */ /* 0x010ff60000001804 */
[----:B------:R-:W-:Y:S11]  /*214c0*/  @!UPT UIADD3 URZ, URZ, URZ, URZ ;  /* 0x0000003f3f3ff290 */ /* 0x000ff6000fffe03f */
[----:B------:R-:W-:Y:S02]  /*214d0*/  @!UPT UIADD3 URZ, URZ, URZ, URZ ;  /* 0x0000003f3f3ff290 */ /* 0x000fe4000fffe03f */
[----:B------:R-:W-:Y:S01]  /*214e0*/  MOV R13, R6 ;  /* 0x00000006000d7202 */ /* 0x000fe20000000f00 */
[----:B------:R-:W-:Y:S01]  /*214f0*/  IMAD.MOV.U32 R14, RZ, RZ, R5 ;  /* 0x000000ffff0e7224 */ /* 0x000fe200078e0005 */
[----:B------:R-:W-:Y:S02]  /*21500*/  MOV R12, R7 ;  /* 0x00000007000c7202 */ /* 0x000fe40000000f00 */
[----:B------:R-:W-:Y:S01]  /*21510*/  MOV R2, R4 ;  /* 0x0000000400027202 */ /* 0x000fe20000000f00 */
[----:B------:R-:W1:Y:S04]  /*21520*/  LDL.LU.64 R6, [R1+0x3630] ;  /* 0x0036300001067983 */ /* 0x000e680000300a00 */
[----:B------:R-:W1:Y:S01]  /*21530*/  LDL.LU.64 R4, [R1+0x3628] ;  /* 0x0036280001047983 */ /* 0x000e620000300a00 */
[----:B------:R-:W-:-:S03]  /*21540*/  IMAD.MOV.U32 R15, RZ, RZ, R3 ;  /* 0x000000ffff0f7224 */ /* 0x000fc600078e0003 */
[----:B------:R-:W4:Y:S01]  /*21550*/  LDL.LU R3, [R1+0x3620] ;  /* 0x0036200001037983 */ /* 0x000f220000300800 */
[----:B-1----:R-:W-:Y:S11]  /*21560*/  HMMA.16816.F32 R4, R16, R8, R4 ;  /* 0x000000081004723c */ /* 0x002ff60000001804 */
[----:B------:R-:W-:Y:S11]  /*21570*/  @!UPT UIADD3 URZ, URZ, URZ, URZ ;  /* 0x0000003f3f3ff290 */ /* 0x000ff6000fffe03f */
[----:B------:R-:W-:Y:S02]  /*21580*/  @!UPT UIADD3 URZ, URZ, URZ, URZ ;  /* 0x0000003f3f3ff290 */ /* 0x000fe4000fffe03f */
[----:B------:R-:W-:Y:S01]  /*21590*/  IMAD.MOV.U32 R17, RZ, RZ, R6 ;  /* 0x000000ffff117224 */ /* 0x000fe200078e0006 */
[----:B------:R-:W-:Y:S02]  /*215a0*/  MOV R16, R7 ;  /* 0x0000000700107202 */ /* 0x000fe40000000f00 */
[----:B------:R-:W-:Y:S01]  /*215b0*/  MOV R19, R4 ;  /* 0x0000000400137202 */ /* 0x000fe20000000f00 */
[----:B------:R-:W2:Y:S01]  /*215c0*/  LDL.LU.64 R6, [R1+0x3618] ;  /* 0x0036180001067983 */ /* 0x000ea20000300a00 */
[----:B------:R-:W-:-:S03]  /*215d0*/  MOV R18, R5 ;  /* 0x0000000500127202 */ /* 0x000fc60000000f00 */
[----:B------:R-:W2:Y:S02]  /*215e0*/  LDL.LU.64 R4, [R1+0x3610] ;  /* 0x0036100001047983 */ /* 0x000ea40000300a00 */
[-C--:B--2---:R-:W-:Y:S02]  /*215f0*/  HMMA.16816.F32 R20, R20, R8.reuse, R4 ;  /* 0x000000081414723c */ /* 0x084fe40000001804 */
[----:B------:R-:W3:Y:S04]  /*21600*/  LDL.LU.64 R6, [R1+0x3608] ;  /* 0x0036080001067983 */ /* 0x000ee80000300a00 */
[----:B------:R-:W3:Y:S11]  /*21610*/  LDL.LU.64 R4, [R1+0x3600] ;  /* 0x0036000001047983 */ /* 0x000ef60000300a00 */
[----:B------:R-:W-:Y:S06]  /*21620*/  @!UPT UIADD3 URZ, URZ, URZ, URZ ;  /* 0x0000003f3f3ff290 */ /* 0x000fec000fffe03f */
[----:B------:R-:W-:Y:S04]  /*21630*/  STL.64 [R1+0x40], R20 ;  /* 0x0000401401007387 */ /* 0x000fe80000100a00 */
[----:B------:R0:W-:Y:S04]  /*21640*/  STL.64 [R1+0x48], R22 ;  /* 0x0000481601007387 */ /* 0x0001e80000100a00 */
[----:B0-----:R-:W2:Y:S01]  /*21650*/  LDL R23, [R1+0xa28] ;  /* 0x000a280001177983 */ /* 0x001ea20000100800 */
[----:B---3--:R-:W-:Y:S03]  /*21660*/  HMMA.16816.F32 R4, R24, R8, R4 ;  /* 0x000000081804723c */ /* 0x008fe60000001804 */
[----:B----4-:R-:W-:Y:S11]  /*21670*/  LDSM.16.MT88.4 R24, [R3+0x3000] ;  /* 0x003000000318783b */ /* 0x010ff60000004200 */
[----:B------:R-:W-:Y:S09]  /*21680*/  @!UPT UIADD3 URZ, URZ, URZ, URZ ;  /* 0x0000003f3f3ff290 */ /* 0x000ff2000fffe03f */
[----:B------:R0:W-:Y:S04]  /*21690*/  STL.64 [R1+0x3540], R6 ;  /* 0x0035400601007387 */ /* 0x0001e80000100a00 */
[----:B------:R1:W-:Y:S01]  /*216a0*/  STL.64 [R1+0x3538], R4 ;  /* 0x0035380401007387 */ /* 0x0003e20000100a00 */
[----:B0-----:R-:W-:Y:S02]  /*216b0*/  MOV R6, R17 ;  /* 0x0000001100067202 */ /* 0x001fe40000000f00 */
[----:B------:R-:W-:Y:S02]  /*216c0*/  MOV R7, R16 ;  /* 0x0000001000077202 */ /* 0x000fe40000000f00 */
[----:B-1----:R-:W-:Y:S01]  /*216d0*/  MOV R4, R19 ;  /* 0x0000001300047202 */ /* 0x002fe20000000f00 */
[----:B------:R-:W-:-:S02]  /*216e0*/  IMAD.MOV.U32 R5, RZ, RZ, R18 ;  /* 0x000000ffff057224 */ /* 0x000fc400078e0012 */
[----:B------:R-:W-:Y:S04]  /*216f0*/  STL.64 [R1+0x3550], R6 ;  /* 0x0035500601007387 */ /* 0x000fe80000100a00 */
[----:B------:R0:W-:Y:S02]  /*21700*/  STL.64 [R1+0x3548], R4 ;  /* 0x0035480401007387 */ /* 0x0001e40000100a00 */
[----:B0-----:R-:W-:Y:S02]  /*21710*/  IMAD.MOV.U32 R4, RZ, RZ, R2 ;  /* 0x000000ffff047224 */ /* 0x001fe400078e0002 */
[----:B------:R-:W3:Y:S01]  /*21720*/  LDL.LU R2, [R1+0x35f8] ;  /* 0x0035f80001027983 */ /* 0x000ee20000300800 */
[----:B------:R-:W-:Y:S01]  /*21730*/  MOV R6, R13 ;  /* 0x0000000d00067202 */ /* 0x000fe20000000f00 */
[----:B------:R-:W-:Y:S01]  /*21740*/  IMAD.MOV.U32 R7, RZ, RZ, R12 ;  /* 0x000000ffff077224 */ /* 0x000fe200078e000c */
[----:B------:R-:W-:-:S04]  /*21750*/  MOV R5, R14 ;  /* 0x0000000e00057202 */ /* 0x000fc80000000f00 */
[----:B------:R-:W-:Y:S04]  /*21760*/  STL.64 [R1+0x3560], R6 ;  /* 0x0035600601007387 */ /* 0x000fe80000100a00 */
[----:B------:R-:W-:Y:S04]  /*21770*/  STL.64 [R1+0x3558], R4 ;  /* 0x0035580401007387 */ /* 0x000fe80000100a00 */
[----:B------:R-:W0:Y:S01]  /*21780*/  LDSM.16.MT88.4 R4, [R3+0x3080] ;  /* 0x003080000304783b */ /* 0x000e220000004200 */
[----:B------:R-:W-:Y:S01]  /*21790*/  MOV R19, R15 ;  /* 0x0000000f00137202 */ /* 0x000fe20000000f00 */
[----:B0-----:R-:W-:Y:S01]  /*217a0*/  IMAD.MOV.U32 R17, RZ, RZ, R4 ;  /* 0x000000ffff117224 */ /* 0x001fe200078e0004 */
[----:B------:R-:W-:Y:S01]  /*217b0*/  MOV R16, R5 ;  /* 0x0000000500107202 */ /* 0x000fe20000000f00 */
[----:B------:R-:W-:Y:S01]  /*217c0*/  IMAD.MOV.U32 R14, RZ, RZ, R7 ;  /* 0x000000ffff0e7224 */ /* 0x000fe200078e0007 */
[----:B------:R-:W-:-:S02]  /*217d0*/  MOV R15, R6 ;  /* 0x00000006000f7202 */ /* 0x000fc40000000f00 */
[----:B--2---:R-:W0:Y:S02]  /*217e0*/  LDSM.16.MT88.4 R4, [R23+0x3000] ;  /* 0x003000001704783b */ /* 0x004e240000004200 */
[----:B0-----:R-:W-:Y:S01]  /*217f0*/  MOV R22, R4 ;  /* 0x0000000400167202 */ /* 0x001fe20000000f00 */
[----:B------:R-:W-:Y:S01]  /*21800*/  IMAD.MOV.U32 R20, RZ, RZ, R6 ;  /* 0x000000ffff147224 */ /* 0x000fe200078e0006 */
[----:B------:R-:W-:Y:S02]  /*21810*/  MOV R21, R5 ;  /* 0x0000000500157202 */ /* 0x000fe40000000f00 */
[----:B------:R-:W-:Y:S02]  /*21820*/  MOV R18, R7 ;  /* 0x0000000700127202 */ /* 0x000fe40000000f00 */
[----:B------:R-:W0:Y:S01]  /*21830*/  LDSM.16.MT88.4 R4, [R23+0x3080] ;  /* 0x003080001704783b */ /* 0x000e220000004200 */
[----:B------:R-:W-:Y:S01]  /*21840*/  MOV R13, R24 ;  /* 0x00000018000d7202 */ /* 0x000fe20000000f00 */
[----:B------:R-:W-:-:S02]  /*21850*/  IMAD.MOV.U32 R12, RZ, RZ, R25 ;  /* 0x000000ffff0c7224 */ /* 0x000fc400078e0019 */
[----:B0-----:R0:W-:Y:S04]  /*21860*/  STL.64 [R1+0x3580], R6 ;  /* 0x0035800601007387 */ /* 0x0011e80000100a00 */
        /* <DEDUP_REMOVED lines=11> */
[----:B------:R-:W-:Y:S04]  /*21920*/  STL.64 [R1+0x35c0], R6 ;  /* 0x0035c00601007387 */ /* 0x000fe80000100a00 */
[----:B------:R0:W-:Y:S02]  /*21930*/  STL.64 [R1+0x35b8], R4 ;  /* 0x0035b80401007387 */ /* 0x0001e40000100a00 */
[----:B0-----:R-:W-:-:S02]  /*21940*/  MOV R4, R13 ;  /* 0x0000000d00047202 */ /* 0x001fc40000000f00 */
[----:B------:R-:W-:Y:S02]  /*21950*/  MOV R5, R12 ;  /* 0x0000000c00057202 */ /* 0x000fe40000000f00 */
[----:B---3--:R-:W0:Y:S04]  /*21960*/  LDSM.16.MT88.4 R12, [R2+0x3000] ;  /* 0x00300000020c783b */ /* 0x008e280000004200 */
[----:B0-----:R0:W-:Y:S04]  /*21970*/  STL.64 [R1+0x3570], R14 ;  /* 0x0035700e01007387 */ /* 0x0011e80000100a00 */
[----:B------:R1:W-:Y:S01]  /*21980*/  STL.64 [R1+0x3568], R12 ;  /* 0x0035680c01007387 */ /* 0x0003e20000100a00 */
[----:B0-----:R-:W-:-:S02]  /*21990*/  MOV R14, R0 ;  /* 0x00000000000e7202 */ /* 0x001fc40000000f00 */
[----:B------:R-:W-:Y:S02]  /*219a0*/  MOV R15, R19 ;  /* 0x00000013000f7202 */ /* 0x000fe40000000f00 */
[----:B-1----:R-:W-:Y:S01]  /*219b0*/  MOV R12, R11 ;  /* 0x0000000b000c7202 */ /* 0x002fe20000000f00 */
[----:B------:R-:W-:Y:S01]  /*219c0*/  IMAD.MOV.U32 R13, RZ, RZ, R10 ;  /* 0x000000ffff0d7224 */ /* 0x000fe200078e000a */
[----:B------:R-:W2:Y:S04]  /*219d0*/  LDL.LU R11, [R1+0x35f4] ;  /* 0x0035f400010b7983 */ /* 0x000ea80000300800 */
[----:B------:R-:W3:Y:S04]  /*219e0*/  LDL.LU R10, [R1+0x35f0] ;  /* 0x0035f000010a7983 */ /* 0x000ee80000300800 */
[----:B------:R-:W4:Y:S04]  /*219f0*/  LDL.LU R0, [R1+0x35ec] ;  /* 0x0035ec0001007983 */ /* 0x000f280000300800 */
[----:B------:R-:W-:Y:S04]  /*21a00*/  STL.64 [R1+0x3590], R14 ;  /* 0x0035900e01007387 */ /* 0x000fe80000100a00 */
[----:B------:R0:W-:Y:S01]  /*21a10*/  STL.64 [R1+0x3588], R12 ;  /* 0x0035880c01007387 */ /* 0x0001e20000100a00 */
[----:B------:R-:W-:-:S02]  /*21a20*/  MOV R9, R26 ;  /* 0x0000001a00097202 */ /* 0x000fc40000000f00 */
[----:B------:R-:W-:Y:S01]  /*21a30*/  MOV R8, R27 ;  /* 0x0000001b00087202 */ /* 0x000fe20000000f00 */
[----:B------:R-:W1:Y:S04]  /*21a40*/  LDSM.16.MT88.4 R16, [R2+0x3080] ;  /* 0x003080000210783b */ /* 0x000e680000004200 */
[----:B0-----:R-:W5:Y:S04]  /*21a50*/  LDL.LU R12, [R1+0x80] ;  /* 0x00008000010c7983 */ /* 0x001f680000300800 */
[----:B------:R-:W5:Y:S01]  /*21a60*/  LDL.LU R13, [R1+0x84] ;  /* 0x00008400010d7983 */ /* 0x000f620000300800 */
[----:B------:R-:W-:Y:S01]  /*21a70*/  IMAD.MOV.U32 R14, RZ, RZ, R28 ;  /* 0x000000ffff0e7224 */ /* 0x000fe200078e001c */
[----:B------:R-:W-:-:S02]  /*21a80*/  MOV R15, R29 ;  /* 0x0000001d000f7202 */ /* 0x000fc40000000f00 */
[----:B------:R-:W2:Y:S04]  /*21a90*/  LDL.LU R28, [R1+0x35e8] ;  /* 0x0035e800011c7983 */ /* 0x000ea80000300800 */
[----:B------:R-:W2:Y:S04]  /*21aa0*/  LDL.LU R29, [R1+0x35e4] ;  /* 0x0035e400011d7983 */ /* 0x000ea80000300800 */
[----:B------:R-:W-:Y:S04]  /*21ab0*/  STL.64 [R1+0x35b0], R14 ;  /* 0x0035b00e01007387 */ /* 0x000fe80000100a00 */
[----:B-----5:R0:W-:Y:S04]  /*21ac0*/  STL.64 [R1+0x35a8], R12 ;  /* 0x0035a80c01007387 */ /* 0x0201e80000100a00 */
[----:B0-----:R-:W5:Y:S01]  /*21ad0*/  LDL.LU R12, [R1+0x90] ;  /* 0x00009000010c7983 */ /* 0x001f620000300800 */
[----:B---3--:R-:W-:Y:S01]  /*21ae0*/  IMAD.MOV.U32 R14, RZ, RZ, R10 ;  /* 0x000000ffff0e7224 */ /* 0x008fe200078e000a */
[----:B--2---:R-:W-:-:S02]  /*21af0*/  MOV R15, R11 ;  /* 0x0000000b000f7202 */ /* 0x004fc40000000f00 */
[----:B----4-:R-:W-:Y:S02]  /*21b00*/  MOV R13, R0 ;  /* 0x00000000000d7202 */ /* 0x010fe40000000f00 */
[----:B------:R-:W2:Y:S04]  /*21b10*/  LDL.LU R0, [R1+0x35e0] ;  /* 0x0035e00001007983 */ /* 0x000ea80000300800 */
[----:B------:R-:W3:Y:S04]  /*21b20*/  LDL.LU R10, [R1+0x35dc] ;  /* 0x0035dc00010a7983 */ /* 0x000ee80000300800 */
[----:B------:R-:W3:Y:S04]  /*21b30*/  LDL.LU R11, [R1+0x35d8] ;  /* 0x0035d800010b7983 */ /* 0x000ee80000300800 */
[----:B------:R-:W-:Y:S04]  /*21b40*/  STL.64 [R1+0x35d0], R14 ;  /* 0x0035d00e01007387 */ /* 0x000fe80000100a00 */
[----:B-----5:R0:W-:Y:S01]  /*21b50*/  STL.64 [R1+0x35c8], R12 ;  /* 0x0035c80c01007387 */ /* 0x0201e20000100a00 */
[----:B------:R-:W-:Y:S01]  /*21b60*/  IMAD.MOV.U32 R6, RZ, RZ, R9 ;  /* 0x000000ffff067224 */ /* 0x000fe200078e0009 */
[----:B------:R-:W-:-:S02]  /*21b70*/  MOV R7, R8 ;  /* 0x0000000800077202 */ /* 0x000fc40000000f00 */
[----:B--2---:R-:W2:Y:S04]  /*21b80*/  LDSM.16.MT88.4 R20, [R0+0x3000] ;  /* 0x003000000014783b */ /* 0x004ea80000004200 */
[----:B------:R-:W4:Y:S04]  /*21b90*/  LDSM.16.MT88.4 R24, [R0+0x3080] ;  /* 0x003080000018783b */ /* 0x000f280000004200 */
[----:B0-----:R-:W3:Y:S04]  /*21ba0*/  LDL.LU R12, [R1+0xa0] ;  /* 0x0000a000010c7983 */ /* 0x001ee80000300800 */
[----:B------:R-:W3:Y:S01]  /*21bb0*/  LDL.LU R13, [R1+0xa4] ;  /* 0x0000a400010d7983 */ /* 0x000ee20000300800 */
[----:B------:R-:W-:Y:S01]  /*21bc0*/  MOV R14, R29 ;  /* 0x0000001d000e7202 */ /* 0x000fe20000000f00 */
[----:B------:R-:W-:-:S02]  /*21bd0*/  IMAD.MOV.U32 R15, RZ, RZ, R28 ;  /* 0x000000ffff0f7224 */ /* 0x000fc400078e001c */
[----:B------:R-:W-:Y:S05]  /*21be0*/  STL [R1+0x3530], R0 ;  /* 0x0035300001007387 */ /* 0x000fea0000100800 */
[-C--:B---3--:R-:W-:Y:S01]  /*21bf0*/  HMMA.16816.F32 R4, R4, R10.reuse, R12 ;  /* 0x0000000a0404723c */ /* 0x088fe2000000180c */
[----:B------:R-:W3:Y:S04]  /*21c00*/  LDL.LU.64 R14, [R1+0x35d0] ;  /* 0x0035d000010e7983 */ /* 0x000ee80000300a00 */
[----:B------:R-:W3:Y:S11]  /*21c10*/  LDL.LU.64 R12, [R1+0x35c8] ;  /* 0x0035c800010c7983 */ /* 0x000ef60000300a00 */
[----:B------:R-:W-:Y:S07]  /*21c20*/  @!UPT UIADD3 URZ, URZ, URZ, URZ ;  /* 0x0000003f3f3ff290 */ /* 0x000fee000fffe03f */
[----:B------:R-:W-:Y:S04]  /*21c30*/  STL.64 [R1+0xa0], R4 ;  /* 0x0000a00401007387 */ /* 0x000fe80000100a00 */
[----:B------:R0:W-:Y:S04]  /*21c40*/  STL.64 [R1+0xa8], R6 ;  /* 0x0000a80601007387 */ /* 0x0001e80000100a00 */
[----:B0-----:R-:W3:Y:S04]  /*21c50*/  LDL.LU.64 R6, [R1+0x35c0] ;  /* 0x0035c00001067983 */ /* 0x001ee80000300a00 */
[----:B------:R-:W3:Y:S02]  /*21c60*/  LDL.LU.64 R4, [R1+0x35b8] ;  /* 0x0035b80001047983 */ /* 0x000ee40000300a00 */
[-C--:B---3--:R-:W-:Y:S02]  /*21c70*/  HMMA.16816.F32 R4, R4, R10.reuse, R12 ;  /* 0x0000000a0404723c */ /* 0x088fe4000000180c */
[----:B------:R-:W3:Y:S04]  /*21c80*/  LDL.LU.64 R14, [R1+0x35b0] ;  /* 0x0035b000010e7983 */ /* 0x000ee80000300a00 */
[----:B------:R-:W3:Y:S11]  /*21c90*/  LDL.LU.64 R12, [R1+0x35a8] ;  /* 0x0035a800010c7983 */ /* 0x000ef60000300a00 */
[----:B------:R-:W-:Y:S06]  /*21ca0*/  @!UPT UIADD3 URZ, URZ, URZ, URZ ;  /* 0x0000003f3f3ff290 */ /* 0x000fec000fffe03f */
        /* <DEDUP_REMOVED lines=20> */
[----:B---3--:R-:W-:Y:S02]  /*21df0*/  HMMA.16816.F32 R12, R12, R10, R4 ;  /* 0x0000000a0c0c723c */ /* 0x008fe40000001804 */
[----:B------:R-:W1:Y:S04]  /*21e00*/  LDL.LU.64 R6, [R1+0x3550] ;  /* 0x0035500001067983 */ /* 0x000e680000300a00 */
[----:B------:R-:W1:Y:S11]  /*21e10*/  LDL.LU.64 R4, [R1+0x3548] ;  /* 0x0035480001047983 */ /* 0x000e760000300a00 */
[----:B------:R-:W-:Y:S06]  /*21e20*/  @!UPT UIADD3 URZ, URZ, URZ, URZ ;  /* 0x0000003f3f3ff290 */ /* 0x000fec000fffe03f */
[----:B------:R-:W-:Y:S01]  /*21e30*/  STL.64 [R1+0x60], R12 ;  /* 0x0000600c01007387 */ /* 0x000fe20000100a00 */
[----:B------:R-:W-:-:S03]  /*21e40*/  MOV R0, R15 ;  /* 0x0000000f00007202 */ /* 0x000fc60000000f00 */
[----:B------:R0:W-:Y:S04]  /*21e50*/  STL [R1+0x68], R14 ;  /* 0x0000680e01007387 */ /* 0x0001e80000100800 */
[----:B------:R-:W3:Y:S04]  /*21e60*/  LDL R15, [R1+0xa28] ;  /* 0x000a2800010f7983 */ /* 0x000ee80000100800 */
[----:B0-----:R-:W5:Y:S01]  /*21e70*/  LDL R14, [R1+0x8f0] ;  /* 0x0008f000010e7983 */ /* 0x001f620000100800 */
[-C--:B-1----:R-:W-:Y:S03]  /*21e80*/  HMMA.16816.F32 R16, R16, R10.reuse, R4 ;  /* 0x0000000a1010723c */ /* 0x082fe60000001804 */
[----:B------:R-:W4:Y:S04]  /*21e90*/  LDL.LU.64 R6, [R1+0x3540] ;  /* 0x0035400001067983 */ /* 0x000f280000300a00 */
[----:B------:R-:W4:Y:S11]  /*21ea0*/  LDL.LU.64 R4, [R1+0x3538] ;  /* 0x0035380001047983 */ /* 0x000f360000300a00 */
[----:B------:R-:W-:Y:S05]  /*21eb0*/  @!UPT UIADD3 URZ, URZ, URZ, URZ ;  /* 0x0000003f3f3ff290 */ /* 0x000fea000fffe03f */
[----:B------:R0:W-:Y:S01]  /*21ec0*/  STL [R1+0x50], R16 ;  /* 0x0000501001007387 */ /* 0x0001e20000100800 */
[----:B------:R-:W-:Y:S01]  /*21ed0*/  MOV R12, R17 ;  /* 0x00000011000c7202 */ /* 0x000fe20000000f00 */
[----:B------:R-:W-:Y:S01]  /*21ee0*/  IMAD.MOV.U32 R29, RZ, RZ, R18 ;  /* 0x000000ffff1d7224 */ /* 0x000fe200078e0012 */
[----:B------:R-:W-:Y:S01]  /*21ef0*/  MOV R28, R19 ;  /* 0x00000013001c7202 */ /* 0x000fe20000000f00 */
[----:B0-----:R-:W2:Y:S04]  /*21f00*/  LDL.LU R16, [R1+0x40] ;  /* 0x0000400001107983 */ /* 0x001ea80000300800 */
[----:B------:R-:W2:Y:S04]  /*21f10*/  LDL.LU R17, [R1+0x44] ;  /* 0x0000440001117983 */ /* 0x000ea80000300800 */
[----:B------:R-:W2:Y:S04]  /*21f20*/  LDL.LU R18, [R1+0x48] ;  /* 0x0000480001127983 */ /* 0x000ea80000300800 */
[----:B------:R-:W2:Y:S02]  /*21f30*/  LDL.LU R19, [R1+0x4c] ;  /* 0x00004c0001137983 */ /* 0x000ea40000300800 */
[-C--:B--2---:R-:W-:Y:S02]  /*21f40*/  HMMA.16816.F32 R16, R20, R10.reuse, R16 ;  /* 0x0000000a1410723c */ /* 0x084fe40000001810 */
[----:B------:R-:W0:Y:S06]  /*21f50*/  LDSM.16.MT88.4 R20, [R3+0x4000] ;  /* 0x004000000314783b */ /* 0x000e2c0000004200 */
[----:B----4-:R-:W-:Y:S01]  /*21f60*/  HMMA.16816.F32 R8, R24, R10, R4 ;  /* 0x0000000a1808723c */ /* 0x010fe20000001804 */
[----:B-----5:R-:W1:Y:S04]  /*21f70*/  LDSM.16.M88.4 R4, [R14+0x20080] ;  /* 0x020080000e04783b */ /* 0x020e680000000200 */
[----:B---3--:R-:W-:Y:S11]  /*21f80*/  LDSM.16.MT88.4 R24, [R15+0x4000] ;  /* 0x004000000f18783b */ /* 0x008ff60000004200 */
[----:B------:R-:W-:Y:S07]  /*21f90*/  @!UPT UIADD3 URZ, URZ, URZ, URZ ;  /* 0x0000003f3f3ff290 */ /* 0x000fee000fffe03f */
[----:B------:R-:W-:Y:S04]  /*21fa0*/  STL [R1+0x348c], R11 ;  /* 0x00348c0b01007387 */ /* 0x000fe80000100800 */
[----:B------:R0:W-:Y:S04]  /*21fb0*/  STL.64 [R1+0x40], R16 ;  /* 0x0000401001007387 */ /* 0x0001e80000100a00 */
[----:B------:R2:W-:Y:S04]  /*21fc0*/  STL.64 [R1+0x48], R18 ;  /* 0x0000481201007387 */ /* 0x0005e80000100a00 */
[----:B------:R-:W-:Y:S04]  /*21fd0*/  STL [R1+0x34e8], R10 ;  /* 0x0034e80a01007387 */ /* 0x000fe80000100800 */
[----:B------:R-:W-:Y:S01]  /*21fe0*/  STL.64 [R1+0x34e0], R8 ;  /* 0x0034e00801007387 */ /* 0x000fe20000100a00 */
[----:B0-----:R-:W-:Y:S01]  /*21ff0*/  MOV R16, R23 ;  /* 0x0000001700107202 */ /* 0x001fe20000000f00 */
[----:B------:R-:W-:-:S02]  /*22000*/  IMAD.MOV.U32 R23, RZ, RZ, R12 ;  /* 0x000000ffff177224 */ /* 0x000fc400078e000c */
[----:B------:R-:W0:Y:S04]  /*22010*/  LDSM.16.MT88.4 R8, [R3+0x4080] ;  /* 0x004080000308783b */ /* 0x000e280000004200 */
[----:B------:R-:W3:Y:S01]  /*22020*/  LDSM.16.MT88.4 R12, [R15+0x4080] ;  /* 0x004080000f0c783b */ /* 0x000ee20000004200 */
[----:B--2---:R-:W-:-:S03]  /*22030*/  MOV R19, R20 ;  /* 0x0000001400137202 */ /* 0x004fc60000000f00 */
[----:B-1----:R-:W-:Y:S01]  /*22040*/  STL [R1+0x344c], R6 ;  /* 0x00344c0601007387 */ /* 0x002fe20000100800 */
[----:B------:R-:W-:-:S03]  /*22050*/  MOV R17, R22 ;  /* 0x0000001600117202 */ /* 0x000fc60000000f00 */
[----:B------:R1:W-:Y:S01]  /*22060*/  STL [R1+0x3448], R7 ;  /* 0x0034480701007387 */ /* 0x0003e20000100800 */
[----:B0-----:R-:W-:Y:S01]  /*22070*/  MOV R20, R9 ;  /* 0x0000000900147202 */ /* 0x001fe20000000f00 */
[----:B-1----:R-:W-:Y:S01]  /*22080*/  IMAD.MOV.U32 R7, RZ, RZ, R10 ;  /* 0x000000ffff077224 */ /* 0x002fe200078e000a */
[----:B------:R-:W-:Y:S01]  /*22090*/  MOV R6, R11 ;  /* 0x0000000b00067202 */ /* 0x000fe20000000f00 */
[----:B------:R-:W-:Y:S01]  /*220a0*/  IMAD.MOV.U32 R9, RZ, RZ, R25 ;  /* 0x000000ffff097224 */ /* 0x000fe200078e0019 */
[----:B------:R-:W-:Y:S01]  /*220b0*/  MOV R10, R24 ;  /* 0x00000018000a7202 */ /* 0x000fe20000000f00 */
[----:B---3--:R-:W-:Y:S01]  /*220c0*/  IMAD.MOV.U32 R25, RZ, RZ, R12 ;  /* 0x000000ffff197224 */ /* 0x008fe200078e000c */
[----:B------:R-:W-:Y:S01]  /*220d0*/  MOV R24, R13 ;  /* 0x0000000d00187202 */ /* 0x000fe20000000f00 */
[----:B------:R-:W-:Y:S01]  /*220e0*/  IMAD.MOV.U32 R11, RZ, RZ, R15 ;  /* 0x000000ffff0b7224 */ /* 0x000fe200078e000f */
[----:B------:R-:W-:Y:S02]  /*220f0*/  MOV R22, R14 ;  /* 0x0000000e00167202 */ /* 0x000fe40000000f00 */
[----:B------:R-:W0:Y:S01]  /*22100*/  LDSM.16.MT88.4 R12, [R2+0x4000] ;  /* 0x00400000020c783b */ /* 0x000e220000004200 */
[----:B------:R-:W-:-:S03]  /*22110*/  IMAD.MOV.U32 R18, RZ, RZ, R21 ;  /* 0x000000ffff127224 */ /* 0x000fc600078e0015 */
[----:B------:R1:W-:Y:S01]  /*22120*/  STL [R1+0x3488], R3 ;  /* 0x0034880301007387 */ /* 0x0003e20000100800 */
[----:B------:R-:W-:Y:S02]  /*22130*/  MOV R21, R8 ;  /* 0x0000000800157202 */ /* 0x000fe40000000f00 */
[----:B------:R-:W-:Y:S02]  /*22140*/  MOV R8, R26 ;  /* 0x0000001a00087202 */ /* 0x000fe40000000f00 */
[----:B-1----:R-:W-:Y:S01]  /*22150*/  MOV R3, R27 ;  /* 0x0000001b00037202 */ /* 0x002fe20000000f00 */
[----:B0-----:R0:W-:Y:S04]  /*22160*/  STL.64 [R1+0x34b8], R14 ;  /* 0x0034b80e01007387 */ /* 0x0011e80000100a00 */
[----:B------:R1:W-:Y:S01]  /*22170*/  STL.64 [R1+0x34b0], R12 ;  /* 0x0034b00c01007387 */ /* 0x0003e20000100a00 */
[----:B0-----:R-:W-:Y:S01]  /*22180*/  IMAD.MOV.U32 R14, RZ, RZ, R22 ;  /* 0x000000ffff0e7224 */ /* 0x001fe200078e0016 */
[----:B------:R-:W-:-:S02]  /*22190*/  MOV R15, R11 ;  /* 0x0000000b000f7202 */ /* 0x000fc40000000f00 */
[----:B-1----:R-:W-:Y:S02]  /*221a0*/  MOV R12, R25 ;  /* 0x00000019000c7202 */ /* 0x002fe40000000f00 */
[----:B------:R-:W-:Y:S01]  /*221b0*/  MOV R13, R24 ;  /* 0x00000018000d7202 */ /* 0x000fe20000000f00 */
[----:B------:R0:W-:Y:S04]  /*221c0*/  STL.64 [R1+0x34d8], R14 ;  /* 0x0034d80e01007387 */ /* 0x0001e80000100a00 */
[----:B------:R1:W-:Y:S01]  /*221d0*/  STL.64 [R1+0x34d0], R12 ;  /* 0x0034d00c01007387 */ /* 0x0003e20000100a00 */
[----:B0-----:R-:W-:Y:S02]  /*221e0*/  MOV R14, R8 ;  /* 0x00000008000e7202 */ /* 0x001fe40000000f00 */
[----:B------:R-:W-:-:S02]  /*221f0*/  MOV R15, R3 ;  /* 0x00000003000f7202 */ /* 0x000fc40000000f00 */
[----:B-1----:R-:W-:Y:S01]  /*22200*/  MOV R12, R10 ;  /* 0x0000000a000c7202 */ /* 0x002fe20000000f00 */
[----:B------:R-:W-:Y:S02]  /*22210*/  IMAD.MOV.U32 R13, RZ, RZ, R9 ;  /* 0x000000ffff0d7224 */ /* 0x000fe400078e0009 */
[----:B------:R0:W-:Y:S04]  /*22220*/  STL.64 [R1+0x34f8], R14 ;  /* 0x0034f80e01007387 */ /* 0x0001e80000100a00 */
[----:B------:R1:W-:Y:S04]  /*22230*/  STL.64 [R1+0x34f0], R12 ;  /* 0x0034f00c01007387 */ /* 0x0003e80000100a00 */
[----:B------:R-:W2:Y:S04]  /*22240*/  LDL.LU R8, [R1+0x80] ;  /* 0x0000800001087983 */ /* 0x000ea80000300800 */
[----:B------:R-:W2:Y:S04]  /*22250*/  LDL.LU R9, [R1+0x84] ;  /* 0x0000840001097983 */ /* 0x000ea80000300800 */
[----:B------:R-:W3:Y:S04]  /*22260*/  LDL.LU R10, [R1+0x88] ;  /* 0x00008800010a7983 */ /* 0x000ee80000300800 */
[----:B------:R-:W3:Y:S01]  /*22270*/  LDL.LU R11, [R1+0x8c] ;  /* 0x00008c00010b7983 */ /* 0x000ee20000300800 */
[----:B0-----:R-:W-:Y:S01]  /*22280*/  MOV R14, R7 ;  /* 0x00000007000e7202 */ /* 0x001fe20000000f00 */
[----:B------:R-:W-:Y:S01]  /*22290*/  IMAD.MOV.U32 R15, RZ, RZ, R6 ;  /* 0x000000ffff0f7224 */ /* 0x000fe200078e0006 */
[----:B-1----:R-:W-:Y:S01]  /*222a0*/  MOV R13, R20 ;  /* 0x00000014000d7202 */ /* 0x002fe20000000f00 */
[----:B------:R-:W-:Y:S01]  /*222b0*/  IMAD.MOV.U32 R12, RZ, RZ, R21 ;  /* 0x000000ffff0c7224 */ /* 0x000fe200078e0015 */
[----:B---3--:R-:W-:Y:S04]  /*222c0*/  STL.64 [R1+0x3508], R10 ;  /* 0x0035080a01007387 */ /* 0x008fe80000100a00 */
[----:B--2---:R0:W-:Y:S04]  /*222d0*/  STL.64 [R1+0x3500], R8 ;  /* 0x0035000801007387 */ /* 0x0041e80000100a00 */
[----:B------:R-:W-:Y:S04]  /*222e0*/  STL.64 [R1+0x3518], R14 ;  /* 0x0035180e01007387 */ /* 0x000fe80000100a00 */
[----:B------:R1:W-:Y:S04]  /*222f0*/  STL.64 [R1+0x3510], R12 ;  /* 0x0035100c01007387 */ /* 0x0003e80000100a00 */
[----:B0-----:R-:W2:Y:S04]  /*22300*/  LDL.LU R8, [R1+0x90] ;  /* 0x0000900001087983 */ /* 0x001ea80000300800 */
[----:B------:R-:W2:Y:S04]  /*22310*/  LDL.LU R9, [R1+0x94] ;  /* 0x0000940001097983 */ /* 0x000ea80000300800 */
[----:B------:R-:W3:Y:S04]  /*22320*/  LDL.LU R10, [R1+0x98] ;  /* 0x00009800010a7983 */ /* 0x000ee80000300800 */
[----:B------:R-:W3:Y:S01]  /*22330*/  LDL.LU R11, [R1+0x9c] ;  /* 0x00009c00010b7983 */ /* 0x000ee20000300800 */
[----:B-1----:R-:W-:Y:S01]  /*22340*/  MOV R12, R19 ;  /* 0x00000013000c7202 */ /* 0x002fe20000000f00 */
[----:B------:R-:W-:Y:S01]  /*22350*/  IMAD.MOV.U32 R13, RZ, RZ, R18 ;  /* 0x000000ffff0d7224 */ /* 0x000fe200078e0012 */
[----:B------:R-:W-:-:S02]  /*22360*/  MOV R14, R17 ;  /* 0x00000011000e7202 */ /* 0x000fc40000000f00 */
[----:B------:R-:W-:Y:S02]  /*22370*/  MOV R15, R16 ;  /* 0x00000010000f7202 */ /* 0x000fe40000000f00 */
[----:B------:R-:W0:Y:S04]  /*22380*/  LDSM.16.MT88.4 R16, [R2+0x4080] ;  /* 0x004080000210783b */ /* 0x000e280000004200 */
[----:B---3--:R-:W-:Y:S04]  /*22390*/  STL.64 [R1+0x3528], R10 ;  /* 0x0035280a01007387 */ /* 0x008fe80000100a00 */
[----:B--2---:R1:W-:Y:S04]  /*223a0*/  STL.64 [R1+0x3520], R8 ;  /* 0x0035200801007387 */ /* 0x0043e80000100a00 */
[----:B-1----:R-:W2:Y:S04]  /*223b0*/  LDL.LU R8, [R1+0xa0] ;  /* 0x0000a00001087983 */ /* 0x002ea80000300800 */
[----:B------:R-:W2:Y:S04]  /*223c0*/  LDL.LU R9, [R1+0xa4] ;  /* 0x0000a40001097983 */ /* 0x000ea80000300800 */
[----:B------:R-:W2:Y:S04]  /*223d0*/  LDL.LU R10, [R1+0xa8] ;  /* 0x0000a800010a7983 */ /* 0x000ea80000300800 */
[----:B------:R-:W2:Y:S04]  /*223e0*/  LDL.LU R11, [R1+0xac] ;  /* 0x0000ac00010b7983 */ /* 0x000ea80000300800 */
[----:B0-----:R0:W-:Y:S04]  /*223f0*/  STL.64 [R1+0x34a8], R18 ;  /* 0x0034a81201007387 */ /* 0x0011e80000100a00 */
[----:B------:R1:W-:Y:S01]  /*22400*/  STL.64 [R1+0x34a0], R16 ;  /* 0x0034a01001007387 */ /* 0x0003e20000100a00 */
[----:B0-----:R-:W-:-:S03]  /*22410*/  IMAD.MOV.U32 R19, RZ, RZ, R0 ;  /* 0x000000ffff137224 */ /* 0x001fc600078e0000 */
[----:B-1----:R-:W3:Y:S04]  /*22420*/  LDL.LU R16, [R1+0x60] ;  /* 0x0000600001107983 */ /* 0x002ee80000300800 */
[----:B------:R-:W3:Y:S04]  /*22430*/  LDL.LU R17, [R1+0x64] ;  /* 0x0000640001117983 */ /* 0x000ee80000300800 */
[----:B------:R-:W4:Y:S04]  /*22440*/  LDL.LU R18, [R1+0x68] ;  /* 0x0000680001127983 */ /* 0x000f280000300800 */
[----:B------:R-:W5:Y:S01]  /*22450*/  LDL.LU R0, [R1+0x3530] ;  /* 0x0035300001007983 */ /* 0x000f620000300800 */
[----:B------:R-:W-:Y:S01]  /*22460*/  MOV R27, R23 ;  /* 0x00000017001b7202 */ /* 0x000fe20000000f00 */
[----:B--2---:R-:W-:Y:S02]  /*22470*/  HMMA.16816.F32 R12, R12, R4, R8 ;  /* 0x000000040c0c723c */ /* 0x004fe40000001808 */
[----:B-----5:R-:W0:Y:S04]  /*22480*/  LDSM.16.MT88.4 R20, [R0+0x4000] ;  /* 0x004000000014783b */ /* 0x020e280000004200 */
[----:B----4-:R-:W-:Y:S04]  /*22490*/  STL.64 [R1+0x34c8], R18 ;  /* 0x0034c81201007387 */ /* 0x010fe80000100a00 */
[----:B---3--:R1:W-:Y:S04]  /*224a0*/  STL.64 [R1+0x34c0], R16 ;  /* 0x0034c01001007387 */ /* 0x0083e80000100a00 */
[----:B-1----:R-:W2:Y:S04]  /*224b0*/  LDL.LU R16, [R1+0x70] ;  /* 0x0000700001107983 */ /* 0x002ea80000300800 */
[----:B------:R-:W2:Y:S04]  /*224c0*/  LDL.LU R17, [R1+0x74] ;  /* 0x0000740001117983 */ /* 0x000ea80000300800 */
[----:B------:R-:W2:Y:S04]  /*224d0*/  LDL.LU R18, [R1+0x78] ;  /* 0x0000780001127983 */ /* 0x000ea80000300800 */
[----:B------:R-:W2:Y:S04]  /*224e0*/  LDL.LU R19, [R1+0x7c] ;  /* 0x00007c0001137983 */ /* 0x000ea80000300800 */
[----:B------:R-:W-:Y:S04]  /*224f0*/  STL [R1+0x345c], R2 ;  /* 0x00345c0201007387 */ /* 0x000fe80000100800 */
[----:B0-----:R0:W-:Y:S04]  /*22500*/  STL.64 [R1+0x3498], R22 ;  /* 0x0034981601007387 */ /* 0x0011e80000100a00 */
[----:B------:R1:W-:Y:S01]  /*22510*/  STL.64 [R1+0x3490], R20 ;  /* 0x0034901401007387 */ /* 0x0003e20000100a00 */
[----:B------:R-:W-:-:S02]  /*22520*/  MOV R7, R12 ;  /* 0x0000000c00077202 */ /* 0x000fc40000000f00 */
[----:B0-----:R-:W-:Y:S01]  /*22530*/  MOV R22, R29 ;  /* 0x0000001d00167202 */ /* 0x001fe20000000f00 */
[----:B------:R-:W-:Y:S01]  /*22540*/  IMAD.MOV.U32 R23, RZ, RZ, R28 ;  /* 0x000000ffff177224 */ /* 0x000fe200078e001c */
[----:B-1----:R-:W3:Y:S01]  /*22550*/  LDL.LU R20, [R1+0x50] ;  /* 0x0000500001147983 */ /* 0x002ee20000300800 */
[----:B------:R-:W-:-:S03]  /*22560*/  MOV R29, R14 ;  /* 0x0000000e001d7202 */ /* 0x000fc60000000f00 */
[----:B------:R-:W-:Y:S01]  /*22570*/  STL [R1+0x3450], R0 ;  /* 0x0034500001007387 */ /* 0x000fe20000100800 */
[----:B------:R-:W-:-:S03]  /*22580*/  IMAD.MOV.U32 R28, RZ, RZ, R15 ;  /* 0x000000ffff1c7224 */ /* 0x000fc600078e000f */
[----:B------:R-:W4:Y:S04]  /*22590*/  LDL.LU.64 R10, [R1+0x3528] ;  /* 0x00352800010a7983 */ /* 0x000f280000300a00 */
[----:B------:R-:W4:Y:S04]  /*225a0*/  LDL.LU.64 R8, [R1+0x3520] ;  /* 0x0035200001087983 */ /* 0x000f280000300a00 */
[----:B------:R0:W-:Y:S04]  /*225b0*/  STL [R1+0xa4], R13 ;  /* 0x0000a40d01007387 */ /* 0x0001e80000100800 */
[----:B------:R-:W4:Y:S04]  /*225c0*/  LDL.LU.64 R14, [R1+0x3518] ;  /* 0x00351800010e7983 */ /* 0x000f280000300a00 */
[----:B0-----:R-:W4:Y:S01]  /*225d0*/  LDL.LU.64 R12, [R1+0x3510] ;  /* 0x00351000010c7983 */ /* 0x001f220000300a00 */
[----:B------:R-:W-:-:S03]  /*225e0*/  MOV R21, R27 ;  /* 0x0000001b00157202 */ /* 0x000fc60000000f00 */
[----:B------:R-:W-:Y:S04]  /*225f0*/  STL [R1+0x3460], R28 ;  /* 0x0034601c01007387 */ /* 0x000fe80000100800 */
[----:B------:R-:W-:Y:S04]  /*22600*/  STL [R1+0x3458], R29 ;  /* 0x0034581d01007387 */ /* 0x000fe80000100800 */
[----:B------:R-:W-:Y:S04]  /*22610*/  STL [R1+0x3454], R7 ;  /* 0x0034540701007387 */ /* 0x000fe80000100800 */
[----:B------:R0:W1:Y:S01]  /*22620*/  LDSM.16.MT88.4 R24, [R0+0x4080] ;  /* 0x004080000018783b */ /* 0x0000620000004200 */
[-C--:B----4-:R-:W-:Y:S03]  /*22630*/  HMMA.16816.F32 R12, R12, R4.reuse, R8 ;  /* 0x000000040c0c723c */ /* 0x090fe60000001808 */
[----:B------:R-:W4:Y:S04]  /*22640*/  LDL.LU.64 R10, [R1+0x3508] ;  /* 0x00350800010a7983 */ /* 0x000f280000300a00 */
[----:B------:R-:W4:Y:S11]  /*22650*/  LDL.LU.64 R8, [R1+0x3500] ;  /* 0x0035000001087983 */ /* 0x000f360000300a00 */
[----:B------:R-:W-:Y:S05]  /*22660*/  @!UPT UIADD3 URZ, URZ, URZ, URZ ;  /* 0x0000003f3f3ff290 */ /* 0x000fea000fffe03f */
[----:B------:R5:W-:Y:S01]  /*22670*/  STL.64 [R1+0x90], R12 ;  /* 0x0000900c01007387 */ /* 0x000be20000100a00 */
[----:B0-----:R-:W-:Y:S02]  /*22680*/  MOV R0, R14 ;  /* 0x0000000e00007202 */ /* 0x001fe40000000f00 */
[----:B------:R-:W-:Y:S02]  /*22690*/  MOV R6, R15 ;  /* 0x0000000f00067202 */ /* 0x000fe40000000f00 */
[----:B------:R-:W4:Y:S04]  /*226a0*/  LDL.LU.64 R14, [R1+0x34f8] ;  /* 0x0034f800010e7983 */ /* 0x000f280000300a00 */
[----:B-----5:R-:W4:Y:S04]  /*226b0*/  LDL.LU.64 R12, [R1+0x34f0] ;  /* 0x0034f000010c7983 */ /* 0x020f280000300a00 */
[----:B------:R-:W-:Y:S04]  /*226c0*/  STL [R1+0x3468], R6 ;  /* 0x0034680601007387 */ /* 0x000fe80000100800 */
[----:B------:R-:W-:Y:S01]  /*226d0*/  STL [R1+0x3464], R0 ;  /* 0x0034640001007387 */ /* 0x000fe20000100800 */
[-C--:B----4-:R-:W-:Y:S03]  /*226e0*/  HMMA.16816.F32 R12, R12, R4.reuse, R8 ;  /* 0x000000040c0c723c */ /* 0x090fe60000001808 */
[----:B------:R-:W1:Y:S04]  /*226f0*/  LDL.LU R10, [R1+0x34e8] ;  /* 0x0034e800010a7983 */ /* 0x000e680000300800 */
[----:B------:R-:W1:Y:S11]  /*22700*/  LDL.LU.64 R8, [R1+0x34e0] ;  /* 0x0034e00001087983 */ /* 0x000e760000300a00 */
[----:B------:R-:W-:Y:S05]  /*22710*/  @!UPT UIADD3 URZ, URZ, URZ, URZ ;  /* 0x0000003f3f3ff290 */ /* 0x000fea000fffe03f */
[----:B------:R0:W-:Y:S01]  /*22720*/  STL [R1+0x88], R14 ;  /* 0x0000880e01007387 */ /* 0x0001e20000100800 */
[----:B------:R-:W-:Y:S01]  /*22730*/  IMAD.MOV.U32 R11, RZ, RZ, R15 ;  /* 0x000000ffff0b7224 */ /* 0x000fe200078e000f */
[----:B------:R-:W-:Y:S02]  /*22740*/  MOV R29, R12 ;  /* 0x0000000c001d7202 */ /* 0x000fe40000000f00 */
[----:B------:R-:W-:Y:S01]  /*22750*/  MOV R7, R13 ;  /* 0x0000000d00077202 */ /* 0x000fe20000000f00 */
[----:B0-----:R-:W2:Y:S04]  /*22760*/  LDL.LU.64 R14, [R1+0x34d8] ;  /* 0x0034d800010e7983 */ /* 0x001ea80000300a00 */
[----:B------:R-:W2:Y:S04]  /*22770*/  LDL.LU.64 R12, [R1+0x34d0] ;  /* 0x0034d000010c7983 */ /* 0x000ea80000300a00 */
[----:B------:R-:W-:Y:S04]  /*22780*/  STL [R1+0x3470], R7 ;  /* 0x0034700701007387 */ /* 0x000fe80000100800 */
[----:B------:R-:W-:Y:S01]  /*22790*/  STL [R1+0x346c], R29 ;  /* 0x00346c1d01007387 */ /* 0x000fe20000100800 */
[-C--:B--2---:R-:W-:Y:S03]  /*227a0*/  HMMA.16816.F32 R12, R12, R4.reuse, R16 ;  /* 0x000000040c0c723c */ /* 0x084fe60000001810 */
[----:B------:R-:W2:Y:S04]  /*227b0*/  LDL.LU.64 R18, [R1+0x34c8] ;  /* 0x0034c80001127983 */ /* 0x000ea80000300a00 */
[----:B------:R-:W2:Y:S11]  /*227c0*/  LDL.LU.64 R16, [R1+0x34c0] ;  /* 0x0034c00001107983 */ /* 0x000eb60000300a00 */
[----:B------:R-:W-:Y:S05]  /*227d0*/  @!UPT UIADD3 URZ, URZ, URZ, URZ ;  /* 0x0000003f3f3ff290 */ /* 0x000fea000fffe03f */
[----:B------:R0:W-:Y:S01]  /*227e0*/  STL [R1+0x70], R12 ;  /* 0x0000700c01007387 */ /* 0x0001e20000100800 */
[----:B------:R-:W-:Y:S01]  /*227f0*/  MOV R28, R14 ;  /* 0x0000000e001c7202 */ /* 0x000fe20000000f00 */
[----:B------:R-:W-:Y:S01]  /*22800*/  IMAD.MOV.U32 R3, RZ, RZ, R13 ;  /* 0x000000ffff037224 */ /* 0x000fe200078e000d */
[----:B------:R-:W-:Y:S02]  /*22810*/  MOV R0, R15 ;  /* 0x0000000f00007202 */ /* 0x000fe40000000f00 */
[----:B------:R-:W2:Y:S04]  /*22820*/  LDL.LU.64 R14, [R1+0x34b8] ;  /* 0x0034b800010e7983 */ /* 0x000ea80000300a00 */
[----:B0-----:R-:W2:Y:S04]  /*22830*/  LDL.LU.64 R12, [R1+0x34b0] ;  /* 0x0034b000010c7983 */ /* 0x001ea80000300a00 */
[----:B------:R-:W4:Y:S01]  /*22840*/  LDL R2, [R1+0xa28] ;  /* 0x000a280001027983 */ /* 0x000f220000100800 */
[-C--:B--2---:R-:W-:Y:S03]  /*22850*/  HMMA.16816.F32 R12, R12, R4.reuse, R16 ;  /* 0x000000040c0c723c */ /* 0x084fe60000001810 */
[----:B------:R-:W3:Y:S04]  /*22860*/  LDL.LU.64 R18, [R1+0x34a8] ;  /* 0x0034a80001127983 */ /* 0x000ee80000300a00 */
[----:B------:R-:W3:Y:S11]  /*22870*/  LDL.LU.64 R16, [R1+0x34a0] ;  /* 0x0034a00001107983 */ /* 0x000ef60000300a00 */
[----:B------:R-:W-:Y:S05]  /*22880*/  @!UPT UIADD3 URZ, URZ, URZ, URZ ;  /* 0x0000003f3f3ff290 */ /* 0x000fea000fffe03f */
[----:B------:R0:W-:Y:S01]  /*22890*/  STL [R1+0x60], R12 ;  /* 0x0000600c01007387 */ /* 0x0001e20000100800 */
[----:B------:R-:W-:Y:S01]  /*228a0*/  IMAD.MOV.U32 R7, RZ, RZ, R13 ;  /* 0x000000ffff077224 */ /* 0x000fe200078e000d */
[----:B------:R-:W-:Y:S02]  /*228b0*/  MOV R29, R14 ;  /* 0x0000000e001d7202 */ /* 0x000fe40000000f00 */
[----:B------:R-:W-:Y:S01]  /*228c0*/  MOV R6, R15 ;  /* 0x0000000f00067202 */ /* 0x000fe20000000f00 */
[----:B0-----:R-:W2:Y:S04]  /*228d0*/  LDL.LU R12, [R1+0x40] ;  /* 0x00004000010c7983 */ /* 0x001ea80000300800 */
[----:B------:R-:W2:Y:S04]  /*228e0*/  LDL.LU R13, [R1+0x44] ;  /* 0x00004400010d7983 */ /* 0x000ea80000300800 */
[----:B------:R-:W2:Y:S04]  /*228f0*/  LDL.LU R14, [R1+0x48] ;  /* 0x00004800010e7983 */ /* 0x000ea80000300800 */
[----:B------:R-:W2:Y:S01]  /*22900*/  LDL.LU R15, [R1+0x4c] ;  /* 0x00004c00010f7983 */ /* 0x000ea20000300800 */
[----:B---3--:R-:W-:Y:S03]  /*22910*/  HMMA.16816.F32 R16, R16, R4, R20 ;  /* 0x000000041010723c */ /* 0x008fe60000001814 */
[----:B------:R-:W2:Y:S04]  /*22920*/  LDL.LU.64 R22, [R1+0x3498] ;  /* 0x0034980001167983 */ /* 0x000ea80000300a00 */
[----:B------:R-:W2:Y:S11]  /*22930*/  LDL.LU.64 R20, [R1+0x3490] ;  /* 0x0034900001147983 */ /* 0x000eb60000300a00 */
[----:B------:R-:W-:Y:S05]  /*22940*/  @!UPT UIADD3 URZ, URZ, URZ, URZ ;  /* 0x0000003f3f3ff290 */ /* 0x000fea000fffe03f */
[----:B------:R-:W-:Y:S04]  /*22950*/  STL.64 [R1+0x50], R16 ;  /* 0x0000501001007387 */ /* 0x000fe80000100a00 */
[----:B------:R0:W-:Y:S02]  /*22960*/  STL.64 [R1+0x58], R18 ;  /* 0x0000581201007387 */ /* 0x0001e40000100a00 */
[----:B0-----:R-:W-:Y:S02]  /*22970*/  IMAD.MOV.U32 R19, RZ, RZ, R11 ;  /* 0x000000ffff137224 */ /* 0x001fe400078e000b */
[----:B------:R-:W1:Y:S01]  /*22980*/  LDL.LU R11, [R1+0x348c] ;  /* 0x00348c00010b7983 */ /* 0x000e620000300800 */
[----:B------:R-:W-:-:S03]  /*22990*/  MOV R17, R3 ;  /* 0x0000000300117202 */ /* 0x000fc60000000f00 */
[----:B------:R-:W3:Y:S04]  /*229a0*/  LDL.LU R18, [R1+0x88] ;  /* 0x0000880001127983 */ /* 0x000ee80000300800 */
[----:B------:R-:W5:Y:S04]  /*229b0*/  LDL.LU R16, [R1+0x70] ;  /* 0x0000700001107983 */ /* 0x000f680000300800 */
[----:B------:R-:W3:Y:S01]  /*229c0*/  LDL.LU R3, [R1+0x3488] ;  /* 0x0034880001037983 */ /* 0x000ee20000300800 */
[-C--:B--2---:R-:W-:Y:S08]  /*229d0*/  HMMA.16816.F32 R20, R20, R4.reuse, R12 ;  /* 0x000000041414723c */ /* 0x084ff0000000180c */
[----:B-1----:R-:W-:Y:S11]  /*229e0*/  HMMA.16816.F32 R8, R24, R4, R8 ;  /* 0x000000041808723c */ /* 0x002ff60000001808 */
[----:B------:R-:W-:Y:S05]  /*229f0*/  @!UPT UIADD3 URZ, URZ, URZ, URZ ;  /* 0x0000003f3f3ff290 */ /* 0x000fea000fffe03f */
[----:B------:R-:W-:Y:S01]  /*22a00*/  MOV R15, R22 ;  /* 0x00000016000f7202 */ /* 0x000fe20000000f00 */
[----:B------:R-:W-:Y:S01]  /*22a10*/  IMAD.MOV.U32 R14, RZ, RZ, R23 ;  /* 0x000000ffff0e7224 */ /* 0x000fe200078e0017 */
[----:B------:R-:W-:Y:S02]  /*22a20*/  MOV R12, R21 ;  /* 0x00000015000c7202 */ /* 0x000fe40000000f00 */
[----:B------:R-:W-:Y:S02]  /*22a30*/  MOV R13, R20 ;  /* 0x00000014000d7202 */ /* 0x000fe40000000f00 */
[----:B---3--:R-:W0:Y:S04]  /*22a40*/  LDSM.16.MT88.4 R20, [R3+0x5000] ;  /* 0x005000000314783b */ /* 0x008e280000004200 */
[----:B------:R1:W-:Y:S04]  /*22a50*/  STL.64 [R1+0x3398], R10 ;  /* 0x0033980a01007387 */ /* 0x0003e80000100a00 */
[----:B------:R2:W-:Y:S01]  /*22a60*/  STL.64 [R1+0x3390], R8 ;  /* 0x0033900801007387 */ /* 0x0005e20000100a00 */
[----:B-1----:R-:W-:Y:S01]  /*22a70*/  IMAD.MOV.U32 R10, RZ, RZ, R15 ;  /* 0x000000ffff0a7224 */ /* 0x002fe200078e000f */
[----:B------:R-:W-:-:S02]  /*22a80*/  MOV R11, R14 ;  /* 0x0000000e000b7202 */ /* 0x000fc40000000f00 */
[----:B--2---:R-:W-:Y:S01]  /*22a90*/  MOV R8, R13 ;  /* 0x0000000d00087202 */ /* 0x004fe20000000f00 */
[----:B------:R-:W-:Y:S02]  /*22aa0*/  IMAD.MOV.U32 R9, RZ, RZ, R12 ;  /* 0x000000ffff097224 */ /* 0x000fe400078e000c */
[----:B------:R-:W-:Y:S04]  /*22ab0*/  STL.64 [R1+0x3480], R10 ;  /* 0x0034800a01007387 */ /* 0x000fe80000100a00 */
[----:B------:R-:W-:Y:S04]  /*22ac0*/  STL.64 [R1+0x3478], R8 ;  /* 0x0034780801007387 */ /* 0x000fe80000100a00 */
[----:B------:R-:W1:Y:S01]  /*22ad0*/  LDSM.16.MT88.4 R8, [R3+0x5080] ;  /* 0x005080000308783b */ /* 0x000e620000004200 */
[----:B0-----:R-:W-:-:S02]  /*22ae0*/  MOV R13, R20 ;  /* 0x00000014000d7202 */ /* 0x001fc40000000f00 */
[----:B------:R-:W-:Y:S02]  /*22af0*/  MOV R12, R21 ;  /* 0x00000015000c7202 */ /* 0x000fe40000000f00 */
[----:B-1----:R-:W-:Y:S01]  /*22b00*/  MOV R21, R8 ;  /* 0x0000000800157202 */ /* 0x002fe20000000f00 */
[----:B------:R-:W-:Y:S01]  /*22b10*/  IMAD.MOV.U32 R20, RZ, RZ, R9 ;  /* 0x000000ffff147224 */ /* 0x000fe200078e0009 */
[----:B------:R-:W-:Y:S02]  /*22b20*/  MOV R15, R10 ;  /* 0x0000000a000f7202 */ /* 0x000fe40000000f00 */
[----:B------:R-:W-:Y:S02]  /*22b30*/  MOV R14, R11 ;  /* 0x0000000b000e7202 */ /* 0x000fe40000000f00 */
[----:B----4-:R-:W0:Y:S04]  /*22b40*/  LDSM.16.MT88.4 R8, [R2+0x5000] ;  /* 0x005000000208783b */ /* 0x010e280000004200 */
[----:B------:R1:W-:Y:S01]  /*22b50*/  STL [R1+0x3384], R3 ;  /* 0x0033840301007387 */ /* 0x0003e20000100800 */
[----:B0-----:R-:W-:Y:S01]  /*22b60*/  MOV R26, R8 ;  /* 0x00000008001a7202 */ /* 0x001fe20000000f00 */
[----:B------:R-:W-:Y:S01]  /*22b70*/  IMAD.MOV.U32 R24, RZ, RZ, R10 ;  /* 0x000000ffff187224 */ /* 0x000fe200078e000a */
[----:B------:R-:W-:-:S02]  /*22b80*/  MOV R25, R9 ;  /* 0x0000000900197202 */ /* 0x000fc40000000f00 */
[----:B-1----:R-:W-:Y:S02]  /*22b90*/  MOV R3, R11 ;  /* 0x0000000b00037202 */ /* 0x002fe40000000f00 */
[----:B------:R-:W0:Y:S01]  /*22ba0*/  LDSM.16.MT88.4 R8, [R2+0x5080] ;  /* 0x005080000208783b */ /* 0x000e220000004200 */
[----:B------:R-:W-:Y:S01]  /*22bb0*/  IMAD.MOV.U32 R5, RZ, RZ, R22 ;  /* 0x000000ffff057224 */ /* 0x000fe200078e0016 */
[----:B------:R-:W-:Y:S01]  /*22bc0*/  MOV R4, R23 ;  /* 0x0000001700047202 */ /* 0x000fe20000000f00 */
[----:B-----5:R-:W-:Y:S01]  /*22bd0*/  IMAD.MOV.U32 R22, RZ, RZ, R16 ;  /* 0x000000ffff167224 */ /* 0x020fe200078e0010 */
[----:B------:R-:W-:Y:S01]  /*22be0*/  MOV R23, R17 ;  /* 0x0000001100177202 */ /* 0x000fe20000000f00 */
[----:B------:R-:W-:Y:S01]  /*22bf0*/  IMAD.MOV.U32 R17, RZ, RZ, R0 ;  /* 0x000000ffff117224 */ /* 0x000fe200078e0000 */
[----:B------:R-:W-:Y:S02]  /*22c00*/  MOV R16, R28 ;  /* 0x0000001c00107202 */ /* 0x000fe40000000f00 */
[----:B0-----:R-:W-:Y:S01]  /*22c10*/  MOV R2, R10 ;  /* 0x0000000a00027202 */ /* 0x001fe20000000f00 */
[----:B------:R-:W-:Y:S01]  /*22c20*/  IMAD.MOV.U32 R28, RZ, RZ, R9 ;  /* 0x000000ffff1c7224 */ /* 0x000fe200078e0009 */
[----:B------:R-:W-:-:S02]  /*22c30*/  MOV R27, R11 ;  /* 0x0000000b001b7202 */ /* 0x000fc40000000f00 */
[----:B------:R-:W-:Y:S01]  /*22c40*/  MOV R0, R8 ;  /* 0x0000000800007202 */ /* 0x000fe20000000f00 */
[----:B------:R-:W2:Y:S04]  /*22c50*/  LDL.LU.64 R10, [R1+0x3480] ;  /* 0x00348000010a7983 */ /* 0x000ea80000300a00 */
        /* <DEDUP_REMOVED lines=9> */
[----:B0-----:R-:W2:Y:S01]  /*22cf0*/  LDL.LU R8, [R1+0x60] ;  /* 0x0000600001087983 */ /* 0x001ea20000300800 */
[----:B------:R-:W-:Y:S01]  /*22d00*/  MOV R10, R29 ;  /* 0x0000001d000a7202 */ /* 0x000fe20000000f00 */
[----:B------:R-:W-:Y:S01]  /*22d10*/  IMAD.MOV.U32 R9, RZ, RZ, R7 ;  /* 0x000000ffff097224 */ /* 0x000fe200078e0007 */
[----:B------:R-:W-:Y:S01]  /*22d20*/  MOV R11, R6 ;  /* 0x00000006000b7202 */ /* 0x000fe20000000f00 */
[----:B------:R-:W3:Y:S04]  /*22d30*/  LDL.LU R7, [R1+0x3470] ;  /* 0x0034700001077983 */ /* 0x000ee80000300800 */
[----:B------:R-:W4:Y:S04]  /*22d40*/  LDL.LU R29, [R1+0x346c] ;  /* 0x00346c00011d7983 */ /* 0x000f280000300800 */
[----:B------:R-:W5:Y:S04]  /*22d50*/  LDL.LU R6, [R1+0x3468] ;  /* 0x0034680001067983 */ /* 0x000f680000300800 */
[----:B------:R0:W-:Y:S02]  /*22d60*/  STL.64 [R1+0x33d0], R10 ;  /* 0x0033d00a01007387 */ /* 0x0001e40000100a00 */
[----:B0-----:R-:W-:-:S02]  /*22d70*/  MOV R10, R2 ;  /* 0x00000002000a7202 */ /* 0x001fc40000000f00 */
[----:B--2---:R0:W-:Y:S02]  /*22d80*/  STL.64 [R1+0x33c8], R8 ;  /* 0x0033c80801007387 */ /* 0x0041e40000100a00 */
[----:B0-----:R-:W-:Y:S01]  /*22d90*/  IMAD.MOV.U32 R8, RZ, RZ, R0 ;  /* 0x000000ffff087224 */ /* 0x001fe200078e0000 */
[----:B------:R-:W-:Y:S01]  /*22da0*/  MOV R9, R28 ;  /* 0x0000001c00097202 */ /* 0x000fe20000000f00 */
[----:B------:R-:W2:Y:S04]  /*22db0*/  LDL.LU R0, [R1+0x3464] ;  /* 0x0034640001007983 */ /* 0x000ea80000300800 */
[----:B------:R-:W2:Y:S04]  /*22dc0*/  LDL.LU R28, [R1+0x3460] ;  /* 0x00346000011c7983 */ /* 0x000ea80000300800 */
[----:B------:R-:W2:Y:S01]  /*22dd0*/  LDL.LU R2, [R1+0x345c] ;  /* 0x00345c0001027983 */ /* 0x000ea20000300800 */
[----:B------:R-:W-:-:S05]  /*22de0*/  IMAD.MOV.U32 R11, RZ, RZ, R27 ;  /* 0x000000ffff0b7224 */ /* 0x000fca00078e001b */
[----:B------:R0:W-:Y:S04]  /*22df0*/  STL.64 [R1+0x33f0], R10 ;  /* 0x0033f00a01007387 */ /* 0x0001e80000100a00 */
[----:B------:R1:W-:Y:S01]  /*22e00*/  STL.64 [R1+0x33e8], R8 ;  /* 0x0033e80801007387 */ /* 0x0003e20000100a00 */
[----:B0-----:R-:W-:Y:S01]  /*22e10*/  IMAD.MOV.U32 R10, RZ, RZ, R24 ;  /* 0x000000ffff0a7224 */ /* 0x001fe200078e0018 */
[----:B------:R-:W-:Y:S02]  /*22e20*/  MOV R11, R3 ;  /* 0x00000003000b7202 */ /* 0x000fe40000000f00 */
[----:B-1----:R-:W-:Y:S02]  /*22e30*/  MOV R8, R26 ;  /* 0x0000001a00087202 */ /* 0x002fe40000000f00 */
[----:B------:R-:W-:Y:S01]  /*22e40*/  MOV R9, R25 ;  /* 0x0000001900097202 */ /* 0x000fe20000000f00 */
[----:B------:R0:W-:Y:S04]  /*22e50*/  STL.64 [R1+0x3410], R10 ;  /* 0x0034100a01007387 */ /* 0x0001e80000100a00 */
[----:B------:R1:W-:Y:S01]  /*22e60*/  STL.64 [R1+0x3408], R8 ;  /* 0x0034080801007387 */ /* 0x0003e20000100a00 */
[----:B0-----:R-:W-:-:S02]  /*22e70*/  MOV R10, R15 ;  /* 0x0000000f000a7202 */ /* 0x001fc40000000f00 */
[----:B------:R-:W-:Y:S02]  /*22e80*/  MOV R11, R14 ;  /* 0x0000000e000b7202 */ /* 0x000fe40000000f00 */
[----:B-1----:R-:W-:Y:S01]  /*22e90*/  MOV R8, R21 ;  /* 0x0000001500087202 */ /* 0x002fe20000000f00 */
[----:B------:R-:W-:Y:S02]  /*22ea0*/  IMAD.MOV.U32 R9, RZ, RZ, R20 ;  /* 0x000000ffff097224 */ /* 0x000fe400078e0014 */
[----:B------:R-:W-:Y:S04]  /*22eb0*/  STL.64 [R1+0x3430], R10 ;  /* 0x0034300a01007387 */ /* 0x000fe80000100a00 */
[----:B------:R0:W-:Y:S02]  /*22ec0*/  STL.64 [R1+0x3428], R8 ;  /* 0x0034280801007387 */ /* 0x0001e40000100a00 */
[----:B0-----:R-:W-:Y:S01]  /*22ed0*/  IMAD.MOV.U32 R8, RZ, RZ, R13 ;  /* 0x000000ffff087224 */ /* 0x001fe200078e000d */
[----:B------:R-:W-:-:S02]  /*22ee0*/  MOV R9, R12 ;  /* 0x0000000c00097202 */ /* 0x000fc40000000f00 */
[----:B--2---:R-:W0:Y:S04]  /*22ef0*/  LDSM.16.MT88.4 R12, [R2+0x5000] ;  /* 0x00500000020c783b */ /* 0x004e280000004200 */
        /* <DEDUP_REMOVED lines=10> */
[----:B----4-:R-:W-:Y:S01]  /*22fa0*/  MOV R12, R29 ;  /* 0x0000001d000c7202 */ /* 0x010fe20000000f00 */
[----:B---3--:R-:W-:Y:S01]  /*22fb0*/  IMAD.MOV.U32 R13, RZ, RZ, R7 ;  /* 0x000000ffff0d7224 */ /* 0x008fe200078e0007 */
[----:B------:R-:W2:Y:S04]  /*22fc0*/  LDL.LU R29, [R1+0x3458] ;  /* 0x00345800011d7983 */ /* 0x000ea80000300800 */
[----:B------:R-:W3:Y:S04]  /*22fd0*/  LDL.LU R7, [R1+0x3454] ;  /* 0x0034540001077983 */ /* 0x000ee80000300800 */
[----:B------:R-:W-:Y:S04]  /*22fe0*/  STL.64 [R1+0x3420], R14 ;  /* 0x0034200e01007387 */ /* 0x000fe80000100a00 */
[----:B------:R0:W-:Y:S01]  /*22ff0*/  STL.64 [R1+0x3418], R12 ;  /* 0x0034180c01007387 */ /* 0x0001e20000100a00 */
[----:B------:R-:W-:Y:S01]  /*23000*/  MOV R10, R5 ;  /* 0x00000005000a7202 */ /* 0x000fe20000000f00 */
[----:B------:R-:W-:-:S02]  /*23010*/  IMAD.MOV.U32 R11, RZ, RZ, R4 ;  /* 0x000000ffff0b7224 */ /* 0x000fc400078e0004 */
[----:B------:R-:W-:Y:S04]  /*23020*/  LDSM.16.MT88.4 R16, [R2+0x5080] ;  /* 0x005080000210783b */ /* 0x000fe80000004200 */
[----:B0-----:R-:W4:Y:S04]  /*23030*/  LDL.LU R12, [R1+0x90] ;  /* 0x00009000010c7983 */ /* 0x001f280000300800 */
[----:B------:R-:W4:Y:S01]  /*23040*/  LDL.LU R13, [R1+0x94] ;  /* 0x00009400010d7983 */ /* 0x000f220000300800 */
[----:B------:R-:W-:-:S03]  /*23050*/  IMAD.MOV.U32 R14, RZ, RZ, R0 ;  /* 0x000000ffff0e7224 */ /* 0x000fc600078e0000 */
[----:B------:R-:W2:Y:S01]  /*23060*/  LDL.LU R0, [R1+0x3450] ;  /* 0x0034500001007983 */ /* 0x000ea20000300800 */
[----:B-----5:R-:W-:-:S03]  /*23070*/  MOV R15, R6 ;  /* 0x00000006000f7202 */ /* 0x020fc60000000f00 */
[----:B------:R-:W5:Y:S04]  /*23080*/  LDL.LU R6, [R1+0x344c] ;  /* 0x00344c0001067983 */ /* 0x000f680000300800 */
[----:B------:R-:W-:Y:S04]  /*23090*/  STL.64 [R1+0x3440], R14 ;  /* 0x0034400e01007387 */ /* 0x000fe80000100a00 */
[----:B----4-:R3:W-:Y:S04]  /*230a0*/  STL.64 [R1+0x3438], R12 ;  /* 0x0034380c01007387 */ /* 0x0107e80000100a00 */
[----:B--2---:R-:W0:Y:S04]  /*230b0*/  LDSM.16.MT88.4 R20, [R0+0x5000] ;  /* 0x005000000014783b */ /* 0x004e280000004200 */
[----:B------:R-:W1:Y:S01]  /*230c0*/  LDSM.16.MT88.4 R24, [R0+0x5080] ;  /* 0x005080000018783b */ /* 0x000e620000004200 */
[----:B---3--:R-:W-:-:S03]  /*230d0*/  MOV R12, R7 ;  /* 0x00000007000c7202 */ /* 0x008fc60000000f00 */
[----:B------:R-:W5:Y:S04]  /*230e0*/  LDL.LU R7, [R1+0x3448] ;  /* 0x0034480001077983 */ /* 0x000f680000300800 */
[----:B------:R-:W5:Y:S01]  /*230f0*/  LDL.LU R13, [R1+0xa4] ;  /* 0x0000a400010d7983 */ /* 0x000f620000300800 */
[----:B------:R-:W-:Y:S01]  /*23100*/  IMAD.MOV.U32 R14, RZ, RZ, R29 ;  /* 0x000000ffff0e7224 */ /* 0x000fe200078e001d */
[----:B------:R-:W-:Y:S02]  /*23110*/  MOV R15, R28 ;  /* 0x0000001c000f7202 */ /* 0x000fe40000000f00 */
[----:B------:R-:W-:Y:S04]  /*23120*/  STL [R1+0x337c], R2 ;  /* 0x00337c0201007387 */ /* 0x000fe80000100800 */
[----:B0-----:R-:W-:Y:S04]  /*23130*/  STL [R1+0x33b0], R23 ;  /* 0x0033b01701007387 */ /* 0x001fe80000100800 */
[----:B------:R-:W-:Y:S01]  /*23140*/  STL [R1+0x3370], R0 ;  /* 0x0033700001007387 */ /* 0x000fe20000100800 */
[-C--:B-----5:R-:W-:Y:S03]  /*23150*/  HMMA.16816.F32 R8, R8, R6.reuse, R12 ;  /* 0x000000060808723c */ /* 0x0a0fe6000000180c */
[----:B------:R-:W2:Y:S04]  /*23160*/  LDL.LU.64 R14, [R1+0x3440] ;  /* 0x00344000010e7983 */ /* 0x000ea80000300a00 */
[----:B------:R-:W2:Y:S11]  /*23170*/  LDL.LU.64 R12, [R1+0x3438] ;  /* 0x00343800010c7983 */ /* 0x000eb60000300a00 */
[----:B------:R-:W-:Y:S05]  /*23180*/  @!UPT UIADD3 URZ, URZ, URZ, URZ ;  /* 0x0000003f3f3ff290 */ /* 0x000fea000fffe03f */
[----:B------:R0:W-:Y:S01]  /*23190*/  STL.64 [R1+0xa0], R8 ;  /* 0x0000a00801007387 */ /* 0x0001e20000100a00 */
[----:B------:R-:W-:Y:S01]  /*231a0*/  MOV R29, R10 ;  /* 0x0000000a001d7202 */ /* 0x000fe20000000f00 */
[----:B------:R-:W-:Y:S02]  /*231b0*/  IMAD.MOV.U32 R28, RZ, RZ, R11 ;  /* 0x000000ffff1c7224 */ /* 0x000fe400078e000b */
        /* <DEDUP_REMOVED lines=9> */
[----:B------:R-:W-:-:S03]  /*23250*/  MOV R0, R10 ;  /* 0x0000000a00007202 */ /* 0x000fc60000000f00 */
[----:B------:R0:W-:Y:S04]  /*23260*/  STL [R1+0x9c], R11 ;  /* 0x00009c0b01007387 */ /* 0x0001e80000100800 */
[----:B0-----:R-:W2:Y:S04]  /*23270*/  LDL.LU.64 R10, [R1+0x3410] ;  /* 0x00341000010a7983 */ /* 0x001ea80000300a00 */
[----:B------:R-:W2:Y:S04]  /*23280*/  LDL.LU.64 R8, [R1+0x3408] ;  /* 0x0034080001087983 */ /* 0x000ea80000300a00 */
[----:B------:R-:W-:Y:S01]  /*23290*/  STL [R1+0x3380], R0 ;  /* 0x0033800001007387 */ /* 0x000fe20000100800 */
[-C--:B--2---:R-:W-:Y:S03]  /*232a0*/  HMMA.16816.F32 R8, R8, R6.reuse, R12 ;  /* 0x000000060808723c */ /* 0x084fe6000000180c */
        /* <DEDUP_REMOVED lines=8> */
[----:B------:R0:W-:Y:S04]  /*23330*/  STL [R1+0x338c], R29 ;  /* 0x00338c1d01007387 */ /* 0x0001e80000100800 */
[----:B------:R3:W-:Y:S01]  /*23340*/  STL [R1+0x3388], R28 ;  /* 0x0033881c01007387 */ /* 0x0007e20000100800 */
[----:B--2---:R-:W-:Y:S03]  /*23350*/  HMMA.16816.F32 R8, R8, R6, R12 ;  /* 0x000000060808723c */ /* 0x004fe6000000180c */
[----:B------:R-:W2:Y:S04]  /*23360*/  LDL.LU.64 R14, [R1+0x33e0] ;  /* 0x0033e000010e7983 */ /* 0x000ea80000300a00 */
[----:B------:R-:W2:Y:S11]  /*23370*/  LDL.LU.64 R12, [R1+0x33d8] ;  /* 0x0033d800010c7983 */ /* 0x000eb60000300a00 */
[----:B------:R-:W-:Y:S06]  /*23380*/  @!UPT UIADD3 URZ, URZ, URZ, URZ ;  /* 0x0000003f3f3ff290 */ /* 0x000fec000fffe03f */
[----:B0-----:R-:W-:Y:S01]  /*23390*/  MOV R29, R10 ;  /* 0x0000000a001d7202 */ /* 0x001fe20000000f00 */
[----:B------:R-:W-:Y:S01]  /*233a0*/  IMAD.MOV.U32 R5, RZ, RZ, R11 ;  /* 0x000000ffff057224 */ /* 0x000fe200078e000b */
[----:B------:R-:W-:Y:S01]  /*233b0*/  MOV R23, R9 ;  /* 0x0000000900177202 */ /* 0x000fe20000000f00 */
[----:B------:R-:W2:Y:S01]  /*233c0*/  LDL.LU.64 R10, [R1+0x33d0] ;  /* 0x0033d000010a7983 */ /* 0x000ea20000300a00 */
[----:B------:R-:W-:-:S03]  /*233d0*/  MOV R4, R8 ;  /* 0x0000000800047202 */ /* 0x000fc60000000f00 */
[----:B------:R-:W2:Y:S02]  /*233e0*/  LDL.LU.64 R8, [R1+0x33c8] ;  /* 0x0033c80001087983 */ /* 0x000ea40000300a00 */
[-C--:B--2---:R-:W-:Y:S02]  /*233f0*/  HMMA.16816.F32 R12, R12, R6.reuse, R8 ;  /* 0x000000060c0c723c */ /* 0x084fe40000001808 */
[----:B------:R-:W2:Y:S04]  /*23400*/  LDL.LU.64 R10, [R1+0x33c0] ;  /* 0x0033c000010a7983 */ /* 0x000ea80000300a00 */
[----:B------:R-:W2:Y:S11]  /*23410*/  LDL.LU.64 R8, [R1+0x33b8] ;  /* 0x0033b80001087983 */ /* 0x000eb60000300a00 */
[----:B------:R-:W-:Y:S07]  /*23420*/  @!UPT UIADD3 URZ, URZ, URZ, URZ ;  /* 0x0000003f3f3ff290 */ /* 0x000fee000fffe03f */
[----:B---3--:R-:W-:Y:S01]  /*23430*/  MOV R28, R12 ;  /* 0x0000000c001c7202 */ /* 0x008fe20000000f00 */
[----:B------:R-:W-:Y:S02]  /*23440*/  IMAD.MOV.U32 R12, RZ, RZ, R23 ;  /* 0x000000ffff0c7224 */ /* 0x000fe400078e0017 */
[----:B------:R-:W3:Y:S01]  /*23450*/  LDL.LU R23, [R1+0x33b0] ;  /* 0x0033b00001177983 */ /* 0x000ee20000300800 */
[----:B--2---:R-:W-:Y:S11]  /*23460*/  HMMA.16816.F32 R8, R16, R6, R8 ;  /* 0x000000061008723c */ /* 0x004ff60000001808 */
[----:B------:R-:W-:Y:S11]  /*23470*/  @!UPT UIADD3 URZ, URZ, URZ, URZ ;  /* 0x0000003f3f3ff290 */ /* 0x000ff6000fffe03f */
[----:B------:R-:W-:Y:S02]  /*23480*/  @!UPT UIADD3 URZ, URZ, URZ, URZ ;  /* 0x0000003f3f3ff290 */ /* 0x000fe4000fffe03f */
[----:B------:R-:W-:Y:S01]  /*23490*/  IMAD.MOV.U32 R17, RZ, RZ, R10 ;  /* 0x000000ffff117224 */ /* 0x000fe200078e000a */
[----:B------:R-:W-:Y:S02]  /*234a0*/  MOV R16, R11 ;  /* 0x0000000b00107202 */ /* 0x000fe40000000f00 */
[----:B------:R-:W-:Y:S01]  /*234b0*/  MOV R19, R8 ;  /* 0x0000000800137202 */ /* 0x000fe20000000f00 */
[----:B------:R-:W3:Y:S01]  /*234c0*/  LDL.LU.64 R10, [R1+0x33a8] ;  /* 0x0033a800010a7983 */ /* 0x000ee20000300a00 */
[----:B------:R-:W-:-:S03]  /*234d0*/  MOV R18, R9 ;  /* 0x0000000900127202 */ /* 0x000fc60000000f00 */
[----:B------:R-:W3:Y:S01]  /*234e0*/  LDL.LU.64 R8, [R1+0x33a0] ;  /* 0x0033a00001087983 */ /* 0x000ee20000300a00 */
[----:B------:R-:W-:Y:S01]  /*234f0*/  IMAD.MOV.U32 R3, RZ, RZ, R13 ;  /* 0x000000ffff037224 */ /* 0x000fe200078e000d */
[----:B------:R-:W-:Y:S01]  /*23500*/  MOV R13, R29 ;  /* 0x0000001d000d7202 */ /* 0x000fe20000000f00 */
[----:B---3--:R-:W-:Y:S11]  /*23510*/  HMMA.16816.F32 R8, R20, R6, R8 ;  /* 0x000000061408723c */ /* 0x008ff60000001808 */
        /* <DEDUP_REMOVED lines=8> */
[----:B------:R-:W-:-:S02]  /*235a0*/  MOV R0, R14 ;  /* 0x0000000e00007202 */ /* 0x000fc40000000f00 */
[----:B------:R-:W-:Y:S01]  /*235b0*/  MOV R2, R15 ;  /* 0x0000000f00027202 */ /* 0x000fe20000000f00 */
[----:B------:R-:W-:Y:S01]  /*235c0*/  IMAD.MOV.U32 R15, RZ, RZ, R4 ;  /* 0x000000ffff0f7224 */ /* 0x000fe200078e0004 */
[----:B------:R-:W-:Y:S01]  /*235d0*/  MOV R14, R5 ;  /* 0x00000005000e7202 */ /* 0x000fe20000000f00 */
[----:B------:R-:W2:Y:S01]  /*235e0*/  LDL R23, [R1+0xcfc] ;  /* 0x000cfc0001177983 */ /* 0x000ea20000100800 */
[----:B-1----:R-:W-:Y:S11]  /*235f0*/  HMMA.16816.F32 R4, R24, R6, R8 ;  /* 0x000000061804723c */ /* 0x002ff60000001808 */
[----:B------:R-:W-:Y:S11]  /*23600*/  @!UPT UIADD3 URZ, URZ, URZ, URZ ;  /* 0x0000003f3f3ff290 */ /* 0x000ff6000fffe03f */
[----:B------:R-:W-:Y:S01]  /*23610*/  @!UPT UIADD3 URZ, URZ, URZ, URZ ;  /* 0x0000003f3f3ff290 */ /* 0x000fe2000fffe03f */
[----:B------:R0:W-:Y:S04]  /*23620*/  STL.64 [R1+0x32c8], R6 ;  /* 0x0032c80601007387 */ /* 0x0001e80000100a00 */
[----:B------:R1:W-:Y:S01]  /*23630*/  STL.64 [R1+0x32c0], R4 ;  /* 0x0032c00401007387 */ /* 0x0003e20000100a00 */
[----:B0-----:R-:W-:Y:S01]  /*23640*/  MOV R6, R21 ;  /* 0x0000001500067202 */ /* 0x001fe20000000f00 */
[----:B------:R-:W-:Y:S02]  /*23650*/  IMAD.MOV.U32 R7, RZ, RZ, R20 ;  /* 0x000000ffff077224 */ /* 0x000fe400078e0014 */
[----:B-1----:R-:W-:Y:S01]  /*23660*/  IMAD.MOV.U32 R4, RZ, RZ, R29 ;  /* 0x000000ffff047224 */ /* 0x002fe200078e001d */
[----:B------:R-:W-:Y:S01]  /*23670*/  MOV R5, R22 ;  /* 0x0000001600057202 */ /* 0x000fe20000000f00 */
[----:B------:R-:W3:Y:S04]  /*23680*/  LDL.LU R29, [R1+0x338c] ;  /* 0x00338c00011d7983 */ /* 0x000ee80000300800 */
[----:B------:R-:W4:Y:S04]  /*23690*/  LDL R27, [R1+0xa28] ;  /* 0x000a2800011b7983 */ /* 0x000f280000100800 */
[----:B------:R0:W-:Y:S04]  /*236a0*/  STL.64 [R1+0x32d8], R6 ;  /* 0x0032d80601007387 */ /* 0x0001e80000100a00 */
[----:B------:R1:W-:Y:S01]  /*236b0*/  STL.64 [R1+0x32d0], R4 ;  /* 0x0032d00401007387 */ /* 0x0003e20000100a00 */
[----:B0-----:R-:W-:Y:S01]  /*236c0*/  IMAD.MOV.U32 R6, RZ, RZ, R17 ;  /* 0x000000ffff067224 */ /* 0x001fe200078e0011 */
[----:B------:R-:W-:-:S02]  /*236d0*/  MOV R7, R16 ;  /* 0x0000001000077202 */ /* 0x000fc40000000f00 */
[----:B-1----:R-:W-:Y:S02]  /*236e0*/  MOV R4, R19 ;  /* 0x0000001300047202 */ /* 0x002fe40000000f00 */
[----:B------:R-:W-:Y:S01]  /*236f0*/  MOV R5, R18 ;  /* 0x0000001200057202 */ /* 0x000fe20000000f00 */
[----:B------:R-:W-:Y:S04]  /*23700*/  STL.64 [R1+0x32e8], R6 ;  /* 0x0032e80601007387 */ /* 0x000fe80000100a00 */
[----:B------:R0:W-:Y:S02]  /*23710*/  STL.64 [R1+0x32e0], R4 ;  /* 0x0032e00401007387 */ /* 0x0001e40000100a00 */
[----:B0-----:R-:W-:Y:S01]  /*23720*/  MOV R4, R28 ;  /* 0x0000001c00047202 */ /* 0x001fe20000000f00 */
[----:B------:R-:W-:Y:S01]  /*23730*/  IMAD.MOV.U32 R5, RZ, RZ, R3 ;  /* 0x000000ffff057224 */ /* 0x000fe200078e0003 */
[----:B------:R-:W5:Y:S04]  /*23740*/  LDL.LU R28, [R1+0x3388] ;  /* 0x00338800011c7983 */ /* 0x000f680000300800 */
[----:B------:R-:W2:Y:S01]  /*23750*/  LDL.LU R3, [R1+0x3384] ;  /* 0x0033840001037983 */ /* 0x000ea20000300800 */
[----:B------:R-:W-:-:S02]  /*23760*/  MOV R6, R0 ;  /* 0x0000000000067202 */ /* 0x000fc40000000f00 */
[----:B------:R-:W-:Y:S01]  /*23770*/  MOV R7, R2 ;  /* 0x0000000200077202 */ /* 0x000fe20000000f00 */
[----:B------:R-:W3:Y:S04]  /*23780*/  LDL.LU R0, [R1+0x3380] ;  /* 0x0033800001007983 */ /* 0x000ee80000300800 */
[----:B------:R-:W3:Y:S01]  /*23790*/  LDL.LU R2, [R1+0x337c] ;  /* 0x00337c0001027983 */ /* 0x000ee20000300800 */
[----:B------:R-:W-:Y:S01]  /*237a0*/  IMAD.MOV.U32 R17, RZ, RZ, R12 ;  /* 0x000000ffff117224 */ /* 0x000fe200078e000c */
[----:B------:R-:W-:Y:S01]  /*237b0*/  MOV R18, R13 ;  /* 0x0000000d00127202 */ /* 0x000fe20000000f00 */
[----:B------:R-:W-:Y:S01]  /*237c0*/  IMAD.MOV.U32 R16, RZ, RZ, R15 ;  /* 0x000000ffff107224 */ /* 0x000fe200078e000f */
[----:B------:R-:W-:Y:S01]  /*237d0*/  MOV R19, R14 ;  /* 0x0000000e00137202 */ /* 0x000fe20000000f00 */
[----:B------:R-:W-:Y:S04]  /*237e0*/  STL.64 [R1+0x32f8], R6 ;  /* 0x0032f80601007387 */ /* 0x000fe80000100a00 */
[----:B------:R-:W-:Y:S04]  /*237f0*/  STL.64 [R1+0x32f0], R4 ;  /* 0x0032f00401007387 */ /* 0x000fe80000100a00 */
[----:B--2---:R-:W0:Y:S04]  /*23800*/  LDSM.16.MT88.4 R8, [R3+0x6000] ;  /* 0x006000000308783b */ /* 0x004e280000004200 */
[----:B------:R-:W1:Y:S01]  /*23810*/  LDSM.16.MT88.4 R4, [R3+0x6080] ;  /* 0x006080000304783b */ /* 0x000e620000004200 */
[----:B0-----:R-:W-:Y:S01]  /*23820*/  MOV R15, R8 ;  /* 0x00000008000f7202 */ /* 0x001fe20000000f00 */
[----:B------:R-:W-:Y:S01]  /*23830*/  IMAD.MOV.U32 R13, RZ, RZ, R10 ;  /* 0x000000ffff0d7224 */ /* 0x000fe200078e000a */
[----:B------:R-:W-:-:S02]  /*23840*/  MOV R14, R9 ;  /* 0x00000009000e7202 */ /* 0x000fc40000000f00 */
[----:B------:R-:W-:Y:S02]  /*23850*/  MOV R12, R11 ;  /* 0x0000000b000c7202 */ /* 0x000fe40000000f00 */
[----:B------:R-:W0:Y:S01]  /*23860*/  LDSM.16.M88.4 R8, [R23+0x20080] ;  /* 0x020080001708783b */ /* 0x000e220000000200 */
[----:B-1----:R-:W-:Y:S01]  /*23870*/  MOV R21, R4 ;  /* 0x0000000400157202 */ /* 0x002fe20000000f00 */
[----:B------:R-:W-:Y:S02]  /*23880*/  IMAD.MOV.U32 R20, RZ, RZ, R5 ;  /* 0x000000ffff147224 */ /* 0x000fe400078e0005 */
[----:B0-----:R0:W-:Y:S04]  /*23890*/  STL [R1+0x32b4], R10 ;  /* 0x0032b40a01007387 */ /* 0x0011e80000100800 */
[----:B------:R1:W-:Y:S01]  /*238a0*/  STL [R1+0x32b0], R11 ;  /* 0x0032b00b01007387 */ /* 0x0003e20000100800 */
[----:B0-----:R-:W-:-:S02]  /*238b0*/  MOV R10, R7 ;  /* 0x00000007000a7202 */ /* 0x001fc40000000f00 */
[----:B-1----:R-:W-:Y:S02]  /*238c0*/  MOV R11, R6 ;  /* 0x00000006000b7202 */ /* 0x002fe40000000f00 */
[----:B----4-:R-:W0:Y:S02]  /*238d0*/  LDSM.16.MT88.4 R4, [R27+0x6000] ;  /* 0x006000001b04783b */ /* 0x010e240000004200 */
[----:B0-----:R-:W-:Y:S01]  /*238e0*/  IMAD.MOV.U32 R25, RZ, RZ, R4 ;  /* 0x000000ffff197224 */ /* 0x001fe200078e0004 */
[----:B------:R-:W-:Y:S01]  /*238f0*/  MOV R24, R5 ;  /* 0x0000000500187202 */ /* 0x000fe20000000f00 */
[----:B------:R-:W-:Y:S01]  /*23900*/  IMAD.MOV.U32 R22, RZ, RZ, R7 ;  /* 0x000000ffff167224 */ /* 0x000fe200078e0007 */
[----:B------:R-:W-:Y:S02]  /*23910*/  MOV R23, R6 ;  /* 0x0000000600177202 */ /* 0x000fe40000000f00 */
[----:B------:R-:W0:Y:S04]  /*23920*/  LDSM.16.MT88.4 R4, [R27+0x6080] ;  /* 0x006080001b04783b */ /* 0x000e280000004200 */
        /* <DEDUP_REMOVED lines=13> */
[----:B------:R1:W-:Y:S01]  /*23a00*/  STL.64 [R1+0x3350], R4 ;  /* 0x0033500401007387 */ /* 0x0003e20000100a00 */
[----:B0-----:R-:W-:Y:S01]  /*23a10*/  MOV R6, R13 ;  /* 0x0000000d00067202 */ /* 0x001fe20000000f00 */
[----:B------:R-:W-:Y:S02]  /*23a20*/  IMAD.MOV.U32 R7, RZ, RZ, R12 ;  /* 0x000000ffff077224 */ /* 0x000fe400078e000c */
[----:B-1----:R-:W-:Y:S01]  /*23a30*/  IMAD.MOV.U32 R4, RZ, RZ, R15 ;  /* 0x000000ffff047224 */ /* 0x002fe200078e000f */
[----:B------:R-:W-:-:S02]  /*23a40*/  MOV R5, R14 ;  /* 0x0000000e00057202 */ /* 0x000fc40000000f00 */
[----:B---3--:R-:W0:Y:S04]  /*23a50*/  LDSM.16.MT88.4 R12, [R2+0x6000] ;  /* 0x00600000020c783b */ /* 0x008e280000004200 */
[----:B0-----:R0:W-:Y:S04]  /*23a60*/  STL.64 [R1+0x3308], R14 ;  /* 0x0033080e01007387 */ /* 0x0011e80000100a00 */
[----:B------:R1:W-:Y:S01]  /*23a70*/  STL.64 [R1+0x3300], R12 ;  /* 0x0033000c01007387 */ /* 0x0003e20000100a00 */
[----:B0-----:R-:W-:Y:S01]  /*23a80*/  IMAD.MOV.U32 R14, RZ, RZ, R18 ;  /* 0x000000ffff0e7224 */ /* 0x001fe200078e0012 */
[----:B------:R-:W-:-:S02]  /*23a90*/  MOV R15, R19 ;  /* 0x00000013000f7202 */ /* 0x000fc40000000f00 */
[----:B-1----:R-:W-:Y:S02]  /*23aa0*/  MOV R12, R16 ;  /* 0x00000010000c7202 */ /* 0x002fe40000000f00 */
[----:B------:R-:W-:Y:S01]  /*23ab0*/  MOV R13, R17 ;  /* 0x00000011000d7202 */ /* 0x000fe20000000f00 */
[----:B------:R-:W-:Y:S04]  /*23ac0*/  STL.64 [R1+0x3328], R14 ;  /* 0x0033280e01007387 */ /* 0x000fe80000100a00 */
[----:B------:R0:W-:Y:S04]  /*23ad0*/  STL.64 [R1+0x3320], R12 ;  /* 0x0033200c01007387 */ /* 0x0001e80000100a00 */
[----:B------:R-:W1:Y:S04]  /*23ae0*/  LDSM.16.MT88.4 R16, [R2+0x6080] ;  /* 0x006080000210783b */ /* 0x000e680000004200 */
[----:B0-----:R-:W2:Y:S04]  /*23af0*/  LDL.LU R12, [R1+0x80] ;  /* 0x00008000010c7983 */ /* 0x001ea80000300800 */
[----:B------:R-:W2:Y:S01]  /*23b00*/  LDL.LU R13, [R1+0x84] ;  /* 0x00008400010d7983 */ /* 0x000ea20000300800 */
[----:B-----5:R-:W-:Y:S01]  /*23b10*/  MOV R14, R28 ;  /* 0x0000001c000e7202 */ /* 0x020fe20000000f00 */
[----:B------:R-:W-:-:S02]  /*23b20*/  IMAD.MOV.U32 R15, RZ, RZ, R29 ;  /* 0x000000ffff0f7224 */ /* 0x000fc400078e001d */
[----:B------:R-:W3:Y:S04]  /*23b30*/  LDL.LU R28, [R1+0x3378] ;  /* 0x00337800011c7983 */ /* 0x000ee80000300800 */
[----:B------:R-:W4:Y:S04]  /*23b40*/  LDL.LU R29, [R1+0x3374] ;  /* 0x00337400011d7983 */ /* 0x000f280000300800 */
[----:B------:R0:W-:Y:S02]  /*23b50*/  STL.64 [R1+0x3348], R14 ;  /* 0x0033480e01007387 */ /* 0x0001e40000100a00 */
[----:B0-----:R-:W-:-:S02]  /*23b60*/  MOV R14, R0 ;  /* 0x00000000000e7202 */ /* 0x001fc40000000f00 */
[----:B--2---:R0:W-:Y:S04]  /*23b70*/  STL.64 [R1+0x3340], R12 ;  /* 0x0033400c01007387 */ /* 0x0041e80000100a00 */
[----:B0-----:R-:W2:Y:S04]  /*23b80*/  LDL.LU R12, [R1+0x90] ;  /* 0x00009000010c7983 */ /* 0x001ea80000300800 */
[----:B------:R-:W2:Y:S04]  /*23b90*/  LDL.LU R13, [R1+0x94] ;  /* 0x00009400010d7983 */ /* 0x000ea80000300800 */
[----:B------:R-:W5:Y:S04]  /*23ba0*/  LDL.LU R0, [R1+0x3370] ;  /* 0x0033700001007983 */ /* 0x000f680000300800 */
[----:B------:R-:W2:Y:S04]  /*23bb0*/  LDL.LU R15, [R1+0x9c] ;  /* 0x00009c00010f7983 */ /* 0x000ea80000300800 */
[----:B-----5:R-:W0:Y:S04]  /*23bc0*/  LDSM.16.MT88.4 R20, [R0+0x6000] ;  /* 0x006000000014783b */ /* 0x020e280000004200 */
[----:B--2---:R-:W-:Y:S04]  /*23bd0*/  STL.64 [R1+0x3368], R14 ;  /* 0x0033680e01007387 */ /* 0x004fe80000100a00 */
[----:B------:R2:W-:Y:S04]  /*23be0*/  STL.64 [R1+0x3360], R12 ;  /* 0x0033600c01007387 */ /* 0x0005e80000100a00 */
[----:B------:R-:W5:Y:S04]  /*23bf0*/  LDSM.16.MT88.4 R24, [R0+0x6080] ;  /* 0x006080000018783b */ /* 0x000f680000004200 */
[----:B--2---:R-:W2:Y:S04]  /*23c00*/  LDL.LU R12, [R1+0xa0] ;  /* 0x0000a000010c7983 */ /* 0x004ea80000300800 */
[----:B------:R-:W2:Y:S01]  /*23c10*/  LDL.LU R13, [R1+0xa4] ;  /* 0x0000a400010d7983 */ /* 0x000ea20000300800 */
[----:B----4-:R-:W-:Y:S01]  /*23c20*/  MOV R14, R29 ;  /* 0x0000001d000e7202 */ /* 0x010fe20000000f00 */
[----:B---3--:R-:W-:-:S02]  /*23c30*/  IMAD.MOV.U32 R15, RZ, RZ, R28 ;  /* 0x000000ffff0f7224 */ /* 0x008fc400078e001c */
[----:B------:R-:W-:Y:S05]  /*23c40*/  STL [R1+0x32b8], R0 ;  /* 0x0032b80001007387 */ /* 0x000fea0000100800 */
[-C--:B--2---:R-:W-:Y:S01]  /*23c50*/  HMMA.16816.F32 R4, R4, R8.reuse, R12 ;  /* 0x000000080404723c */ /* 0x084fe2000000180c */
[----:B------:R-:W2:Y:S04]  /*23c60*/  LDL.LU.64 R14, [R1+0x3368] ;  /* 0x00336800010e7983 */ /* 0x000ea80000300a00 */
[----:B------:R-:W2:Y:S11]  /*23c70*/  LDL.LU.64 R12, [R1+0x3360] ;  /* 0x00336000010c7983 */ /* 0x000eb60000300a00 */
[----:B------:R-:W-:Y:S07]  /*23c80*/  @!UPT UIADD3 URZ, URZ, URZ, URZ ;  /* 0x0000003f3f3ff290 */ /* 0x000fee000fffe03f */
[----:B------:R-:W-:Y:S04]  /*23c90*/  STL.64 [R1+0xa0], R4 ;  /* 0x0000a00401007387 */ /* 0x000fe80000100a00 */
[----:B------:R3:W-:Y:S04]  /*23ca0*/  STL.64 [R1+0xa8], R6 ;  /* 0x0000a80601007387 */ /* 0x0007e80000100a00 */
[----:B---3--:R-:W2:Y:S04]  /*23cb0*/  LDL.LU.64 R6, [R1+0x3358] ;  /* 0x0033580001067983 */ /* 0x008ea80000300a00 */
[----:B------:R-:W2:Y:S02]  /*23cc0*/  LDL.LU.64 R4, [R1+0x3350] ;  /* 0x0033500001047983 */ /* 0x000ea40000300a00 */
[-C--:B--2---:R-:W-:Y:S02]  /*23cd0*/  HMMA.16816.F32 R4, R4, R8.reuse, R12 ;  /* 0x000000080404723c */ /* 0x084fe4000000180c */
[----:B------:R-:W2:Y:S04]  /*23ce0*/  LDL.LU.64 R14, [R1+0x3348] ;  /* 0x00334800010e7983 */ /* 0x000ea80000300a00 */
[----:B------:R-:W2:Y:S11]  /*23cf0*/  LDL.LU.64 R12, [R1+0x3340] ;  /* 0x00334000010c7983 */ /* 0x000eb60000300a00 */
[----:B------:R-:W-:Y:S06]  /*23d00*/  @!UPT UIADD3 URZ, URZ, URZ, URZ ;  /* 0x0000003f3f3ff290 */ /* 0x000fec000fffe03f */
        /* <DEDUP_REMOVED lines=16> */
[----:B------:R3:W-:Y:S01]  /*23e10*/  STL.64 [R1+0x70], R4 ;  /* 0x0000700401007387 */ /* 0x0007e20000100a00 */
[----:B------:R-:W-:Y:S02]  /*23e20*/  MOV R10, R6 ;  /* 0x00000006000a7202 */ /* 0x000fe40000000f00 */
[----:B------:R-:W-:Y:S02]  /*23e30*/  MOV R11, R7 ;  /* 0x00000007000b7202 */ /* 0x000fe40000000f00 */
[----:B------:R-:W2:Y:S04]  /*23e40*/  LDL.LU.64 R6, [R1+0x32f8] ;  /* 0x0032f80001067983 */ /* 0x000ea80000300a00 */
[----:B---3--:R-:W2:Y:S02]  /*23e50*/  LDL.LU.64 R4, [R1+0x32f0] ;  /* 0x0032f00001047983 */ /* 0x008ea40000300a00 */
[----:B--2---:R-:W-:Y:S02]  /*23e60*/  HMMA.16816.F32 R12, R12, R8, R4 ;  /* 0x000000080c0c723c */ /* 0x004fe40000001804 */
[----:B------:R-:W1:Y:S04]  /*23e70*/  LDL.LU.64 R6, [R1+0x32e8] ;  /* 0x0032e80001067983 */ /* 0x000e680000300a00 */
[----:B------:R-:W1:Y:S11]  /*23e80*/  LDL.LU.64 R4, [R1+0x32e0] ;  /* 0x0032e00001047983 */ /* 0x000e760000300a00 */
[----:B------:R-:W-:Y:S06]  /*23e90*/  @!UPT UIADD3 URZ, URZ, URZ, URZ ;  /* 0x0000003f3f3ff290 */ /* 0x000fec000fffe03f */
[----:B------:R-:W-:Y:S01]  /*23ea0*/  STL.64 [R1+0x60], R12 ;  /* 0x0000600c01007387 */ /* 0x000fe20000100a00 */
[----:B------:R-:W-:-:S03]  /*23eb0*/  IMAD.MOV.U32 R0, RZ, RZ, R15 ;  /* 0x000000ffff007224 */ /* 0x000fc600078e000f */
[----:B------:R-:W-:Y:S04]  /*23ec0*/  STL [R1+0x68], R14 ;  /* 0x0000680e01007387 */ /* 0x000fe80000100800 */
[----:B------:R-:W2:Y:S01]  /*23ed0*/  LDL R15, [R1+0xa28] ;  /* 0x000a2800010f7983 */ /* 0x000ea20000100800 */
[----:B-1----:R-:W-:Y:S11]  /*23ee0*/  HMMA.16816.F32 R4, R16, R8, R4 ;  /* 0x000000081004723c */ /* 0x002ff60000001804 */
[----:B------:R-:W-:Y:S11]  /*23ef0*/  @!UPT UIADD3 URZ, URZ, URZ, URZ ;  /* 0x0000003f3f3ff290 */ /* 0x000ff6000fffe03f */
[----:B------:R-:W-:Y:S02]  /*23f00*/  @!UPT UIADD3 URZ, URZ, URZ, URZ ;  /* 0x0000003f3f3ff290 */ /* 0x000fe4000fffe03f */
[----:B------:R-:W-:Y:S01]  /*23f10*/  IMAD.MOV.U32 R29, RZ, RZ, R6 ;  /* 0x000000ffff1d7224 */ /* 0x000fe200078e0006 */
[----:B------:R-:W-:Y:S02]  /*23f20*/  MOV R28, R7 ;  /* 0x00000007001c7202 */ /* 0x000fe40000000f00 */
[----:B------:R-:W-:Y:S01]  /*23f30*/  MOV R17, R4 ;  /* 0x0000000400117202 */ /* 0x000fe20000000f00 */
[----:B------:R-:W0:Y:S01]  /*23f40*/  LDL.LU.64 R6, [R1+0x32d8] ;  /* 0x0032d80001067983 */ /* 0x000e220000300a00 */
[----:B------:R-:W-:-:S03]  /*23f50*/  MOV R16, R5 ;  /* 0x0000000500107202 */ /* 0x000fc60000000f00 */
[----:B------:R-:W0:Y:S02]  /*23f60*/  LDL.LU.64 R4, [R1+0x32d0] ;  /* 0x0032d00001047983 */ /* 0x000e240000300a00 */
[-C--:B0-----:R-:W-:Y:S02]  /*23f70*/  HMMA.16816.F32 R20, R20, R8.reuse, R4 ;  /* 0x000000081414723c */ /* 0x081fe40000001804 */
[----:B------:R-:W5:Y:S04]  /*23f80*/  LDL.LU.64 R6, [R1+0x32c8] ;  /* 0x0032c80001067983 */ /* 0x000f680000300a00 */
[----:B------:R-:W5:Y:S02]  /*23f90*/  LDL.LU.64 R4, [R1+0x32c0] ;  /* 0x0032c00001047983 */ /* 0x000f640000300a00 */
[----:B-----5:R-:W-:Y:S02]  /*23fa0*/  HMMA.16816.F32 R4, R24, R8, R4 ;  /* 0x000000081804723c */ /* 0x020fe40000001804 */
[----:B--2---:R-:W-:Y:S04]  /*23fb0*/  LDSM.16.MT88.4 R24, [R15+0x7000] ;  /* 0x007000000f18783b */ /* 0x004fe80000004200 */
[----:B------:R-:W-:Y:S11]  /*23fc0*/  LDSM.16.MT88.4 R12, [R15+0x7080] ;  /* 0x007080000f0c783b */ /* 0x000ff60000004200 */
[----:B------:R-:W-:Y:S06]  /*23fd0*/  @!UPT UIADD3 URZ, URZ, URZ, URZ ;  /* 0x0000003f3f3ff290 */ /* 0x000fec000fffe03f */
[----:B------:R-:W-:Y:S04]  /*23fe0*/  STL [R1+0x320c], R7 ;  /* 0x00320c0701007387 */ /* 0x000fe80000100800 */
[----:B------:R-:W-:Y:S04]  /*23ff0*/  STL.64 [R1+0x40], R20 ;  /* 0x0000401401007387 */ /* 0x000fe80000100a00 */
[----:B------:R-:W-:Y:S04]  /*24000*/  STL.64 [R1+0x48], R22 ;  /* 0x0000481601007387 */ /* 0x000fe80000100a00 */
[----:B------:R-:W0:Y:S04]  /*24010*/  LDSM.16.MT88.4 R20, [R3+0x7000] ;  /* 0x007000000314783b */ /* 0x000e280000004200 */
[----:B------:R1:W-:Y:S04]  /*24020*/  STL [R1+0x3268], R6 ;  /* 0x0032680601007387 */ /* 0x0003e80000100800 */
[----:B------:R2:W-:Y:S01]  /*24030*/  STL.64 [R1+0x3260], R4 ;  /* 0x0032600401007387 */ /* 0x0005e20000100a00 */
[----:B0-----:R-:W-:Y:S01]  /*24040*/  MOV R7, R20 ;  /* 0x0000001400077202 */ /* 0x001fe20000000f00 */
[----:B-1----:R-:W-:Y:S01]  /*24050*/  IMAD.MOV.U32 R6, RZ, RZ, R21 ;  /* 0x000000ffff067224 */ /* 0x002fe200078e0015 */
[----:B--2---:R-:W-:-:S02]  /*24060*/  MOV R5, R22 ;  /* 0x0000001600057202 */ /* 0x004fc40000000f00 */
[----:B------:R-:W-:Y:S02]  /*24070*/  MOV R4, R23 ;  /* 0x0000001700047202 */ /* 0x000fe40000000f00 */
[----:B------:R-:W0:Y:S02]  /*24080*/  LDSM.16.MT88.4 R20, [R3+0x7080] ;  /* 0x007080000314783b */ /* 0x000e240000004200 */
[----:B0-----:R-:W-:Y:S01]  /*24090*/  IMAD.MOV.U32 R19, RZ, RZ, R20 ;  /* 0x000000ffff137224 */ /* 0x001fe200078e0014 */
[----:B------:R-:W-:Y:S01]  /*240a0*/  MOV R18, R21 ;  /* 0x0000001500127202 */ /* 0x000fe20000000f00 */
[----:B------:R-:W-:Y:S01]  /*240b0*/  IMAD.MOV.U32 R8, RZ, RZ, R23 ;  /* 0x000000ffff087224 */ /* 0x000fe200078e0017 */
[----:B------:R-:W-:Y:S01]  /*240c0*/  MOV R9, R22 ;  /* 0x0000001600097202 */ /* 0x000fe20000000f00 */
[----:B------:R-:W-:Y:S01]  /*240d0*/  IMAD.MOV.U32 R20, RZ, RZ, R26 ;  /* 0x000000ffff147224 */ /* 0x000fe200078e001a */
[----:B------:R-:W-:Y:S02]  /*240e0*/  MOV R22, R24 ;  /* 0x0000001800167202 */ /* 0x000fe40000000f00 */
[----:B------:R-:W-:Y:S01]  /*240f0*/  MOV R21, R25 ;  /* 0x0000001900157202 */ /* 0x000fe20000000f00 */
[----:B------:R-:W-:Y:S01]  /*24100*/  IMAD.MOV.U32 R25, RZ, RZ, R13 ;  /* 0x000000ffff197224 */ /* 0x000fe200078e000d */
[----:B------:R-:W-:-:S02]  /*24110*/  MOV R26, R12 ;  /* 0x0000000c001a7202 */ /* 0x000fc40000000f00 */
[----:B------:R-:W-:Y:S02]  /*24120*/  MOV R24, R14 ;  /* 0x0000000e00187202 */ /* 0x000fe40000000f00 */
[----:B------:R-:W-:Y:S02]  /*24130*/  MOV R23, R15 ;  /* 0x0000000f00177202 */ /* 0x000fe40000000f00 */
[----:B------:R-:W0:Y:S04]  /*24140*/  LDSM.16.MT88.4 R12, [R2+0x7000] ;  /* 0x00700000020c783b */ /* 0x000e280000004200 */
[----:B------:R1:W-:Y:S02]  /*24150*/  STL [R1+0x3208], R3 ;  /* 0x0032080301007387 */ /* 0x0003e40000100800 */
[----:B-1----:R-:W-:-:S02]  /*24160*/  MOV R3, R27 ;  /* 0x0000001b00037202 */ /* 0x002fc40000000f00 */
[----:B0-----:R0:W-:Y:S04]  /*24170*/  STL.64 [R1+0x3238], R14 ;  /* 0x0032380e01007387 */ /* 0x0011e80000100a00 */
        /* <DEDUP_REMOVED lines=19> */
[----:B0-----:R-:W-:Y:S01]  /*242b0*/  IMAD.MOV.U32 R15, RZ, RZ, R4 ;  /* 0x000000ffff0f7224 */ /* 0x001fe200078e0004 */
[----:B------:R-:W-:Y:S02]  /*242c0*/  MOV R14, R5 ;  /* 0x00000005000e7202 */ /* 0x000fe40000000f00 */
[----:B------:R-:W2:Y:S01]  /*242d0*/  LDL.LU R4, [R1+0x80] ;  /* 0x0000800001047983 */ /* 0x000ea20000300800 */
[----:B-1----:R-:W-:Y:S01]  /*242e0*/  MOV R13, R6 ;  /* 0x00000006000d7202 */ /* 0x002fe20000000f00 */
[----:B------:R-:W-:-:S02]  /*242f0*/  IMAD.MOV.U32 R12, RZ, RZ, R7 ;  /* 0x000000ffff0c7224 */ /* 0x000fc400078e0007 */
[----:B------:R-:W2:Y:S04]  /*24300*/  LDL.LU R5, [R1+0x84] ;  /* 0x0000840001057983 */ /* 0x000ea80000300800 */
[----:B------:R-:W3:Y:S04]  /*24310*/  LDL.LU R6, [R1+0x88] ;  /* 0x0000880001067983 */ /* 0x000ee80000300800 */
[----:B------:R-:W3:Y:S01]  /*24320*/  LDL.LU R7, [R1+0x8c] ;  /* 0x00008c0001077983 */ /* 0x000ee20000300800 */
[----:B------:R-:W-:Y:S02]  /*24330*/  MOV R8, R17 ;  /* 0x0000001100087202 */ /* 0x000fe40000000f00 */
[----:B------:R-:W-:-:S02]  /*24340*/  MOV R9, R16 ;  /* 0x0000001000097202 */ /* 0x000fc40000000f00 */
[----:B------:R-:W0:Y:S04]  /*24350*/  LDSM.16.MT88.4 R16, [R2+0x7080] ;  /* 0x007080000210783b */ /* 0x000e280000004200 */
[----:B---3--:R-:W-:Y:S04]  /*24360*/  STL.64 [R1+0x3288], R6 ;  /* 0x0032880601007387 */ /* 0x008fe80000100a00 */
[----:B--2---:R1:W-:Y:S04]  /*24370*/  STL.64 [R1+0x3280], R4 ;  /* 0x0032800401007387 */ /* 0x0043e80000100a00 */
[----:B-1----:R-:W2:Y:S04]  /*24380*/  LDL.LU R4, [R1+0x90] ;  /* 0x0000900001047983 */ /* 0x002ea80000300800 */
[----:B------:R-:W2:Y:S04]  /*24390*/  LDL.LU R5, [R1+0x94] ;  /* 0x0000940001057983 */ /* 0x000ea80000300800 */
[----:B------:R-:W3:Y:S04]  /*243a0*/  LDL.LU R6, [R1+0x98] ;  /* 0x0000980001067983 */ /* 0x000ee80000300800 */
[----:B------:R-:W3:Y:S04]  /*243b0*/  LDL.LU R7, [R1+0x9c] ;  /* 0x00009c0001077983 */ /* 0x000ee80000300800 */
[----:B---3--:R-:W-:Y:S04]  /*243c0*/  STL.64 [R1+0x32a8], R6 ;  /* 0x0032a80601007387 */ /* 0x008fe80000100a00 */
[----:B--2---:R1:W-:Y:S04]  /*243d0*/  STL.64 [R1+0x32a0], R4 ;  /* 0x0032a00401007387 */ /* 0x0043e80000100a00 */
[----:B-1----:R-:W2:Y:S04]  /*243e0*/  LDL.LU R4, [R1+0xa0] ;  /* 0x0000a00001047983 */ /* 0x002ea80000300800 */
[----:B------:R-:W2:Y:S04]  /*243f0*/  LDL.LU R5, [R1+0xa4] ;  /* 0x0000a40001057983 */ /* 0x000ea80000300800 */
[----:B------:R-:W2:Y:S04]  /*24400*/  LDL.LU R6, [R1+0xa8] ;  /* 0x0000a80001067983 */ /* 0x000ea80000300800 */
[----:B------:R-:W2:Y:S04]  /*24410*/  LDL.LU R7, [R1+0xac] ;  /* 0x0000ac0001077983 */ /* 0x000ea80000300800 */
[----:B0-----:R-:W-:Y:S04]  /*24420*/  STL.64 [R1+0x3228], R18 ;  /* 0x0032281201007387 */ /* 0x001fe80000100a00 */
[----:B------:R0:W-:Y:S04]  /*24430*/  STL.64 [R1+0x3220], R16 ;  /* 0x0032201001007387 */ /* 0x0001e80000100a00 */
[----:B0-----:R-:W3:Y:S04]  /*24440*/  LDL.LU R16, [R1+0x60] ;  /* 0x0000600001107983 */ /* 0x001ee80000300800 */
[----:B------:R-:W3:Y:S04]  /*24450*/  LDL.LU R17, [R1+0x64] ;  /* 0x0000640001117983 */ /* 0x000ee80000300800 */
[----:B------:R-:W4:Y:S01]  /*24460*/  LDL.LU R18, [R1+0x68] ;  /* 0x0000680001127983 */ /* 0x000f220000300800 */
[----:B------:R-:W-:-:S03]  /*24470*/  IMAD.MOV.U32 R19, RZ, RZ, R0 ;  /* 0x000000ffff137224 */ /* 0x000fc600078e0000 */
[----:B------:R-:W5:Y:S04]  /*24480*/  LDL.LU R0, [R1+0x32b8] ;  /* 0x0032b80001007983 */ /* 0x000f680000300800 */
[----:B----4-:R0:W-:Y:S04]  /*24490*/  STL.64 [R1+0x3248], R18 ;  /* 0x0032481201007387 */ /* 0x0101e80000100a00 */
[----:B---3--:R1:W-:Y:S04]  /*244a0*/  STL.64 [R1+0x3240], R16 ;  /* 0x0032401001007387 */ /* 0x0083e80000100a00 */
[----:B-----5:R-:W3:Y:S01]  /*244b0*/  LDSM.16.MT88.4 R20, [R0+0x7000] ;  /* 0x007000000014783b */ /* 0x020ee20000004200 */
[----:B0-----:R-:W-:-:S03]  /*244c0*/  MOV R18, R10 ;  /* 0x0000000a00127202 */ /* 0x001fc60000000f00 */
[----:B------:R-:W0:Y:S01]  /*244d0*/  LDSM.16.MT88.4 R24, [R0+0x7080] ;  /* 0x007080000018783b */ /* 0x000e220000004200 */
[----:B------:R-:W-:-:S03]  /*244e0*/  MOV R19, R11 ;  /* 0x0000000b00137202 */ /* 0x000fc60000000f00 */
[----:B-1----:R-:W4:Y:S04]  /*244f0*/  LDL.LU R16, [R1+0x70] ;  /* 0x0000700001107983 */ /* 0x002f280000300800 */
[----:B------:R-:W4:Y:S04]  /*24500*/  LDL.LU R17, [R1+0x74] ;  /* 0x0000740001117983 */ /* 0x000f280000300800 */
[----:B------:R-:W2:Y:S04]  /*24510*/  LDL.LU R10, [R1+0x32b4] ;  /* 0x0032b400010a7983 */ /* 0x000ea80000300800 */
[----:B------:R-:W2:Y:S04]  /*24520*/  LDL.LU R11, [R1+0x32b0] ;  /* 0x0032b000010b7983 */ /* 0x000ea80000300800 */
[----:B------:R-:W-:Y:S04]  /*24530*/  STL [R1+0x31e4], R2 ;  /* 0x0031e40201007387 */ /* 0x000fe80000100800 */
[----:B---3--:R1:W-:Y:S04]  /*24540*/  STL.64 [R1+0x3218], R22 ;  /* 0x0032181601007387 */ /* 0x0083e80000100a00 */
[----:B------:R-:W-:Y:S04]  /*24550*/  STL.64 [R1+0x3210], R20 ;  /* 0x0032101401007387 */ /* 0x000fe80000100a00 */
[----:B------:R-:W-:Y:S01]  /*24560*/  STL [R1+0x31d8], R0 ;  /* 0x0031d80001007387 */ /* 0x000fe20000100800 */
[----:B-1----:R-:W-:Y:S01]  /*24570*/  MOV R22, R29 ;  /* 0x0000001d00167202 */ /* 0x002fe20000000f00 */
[----:B------:R-:W-:Y:S01]  /*24580*/  IMAD.MOV.U32 R23, RZ, RZ, R28 ;  /* 0x000000ffff177224 */ /* 0x000fe200078e001c */
[-C--:B--2---:R-:W-:Y:S01]  /*24590*/  HMMA.16816.F32 R12, R12, R10.reuse, R4 ;  /* 0x0000000a0c0c723c */ /* 0x084fe20000001804 */
[----:B------:R-:W2:Y:S04]  /*245a0*/  LDL.LU.64 R6, [R1+0x32a8] ;  /* 0x0032a80001067983 */ /* 0x000ea80000300a00 */
[----:B------:R-:W2:Y:S11]  /*245b0*/  LDL.LU.64 R4, [R1+0x32a0] ;  /* 0x0032a00001047983 */ /* 0x000eb60000300a00 */
[----:B------:R-:W-:Y:S07]  /*245c0*/  @!UPT UIADD3 URZ, URZ, URZ, URZ ;  /* 0x0000003f3f3ff290 */ /* 0x000fee000fffe03f */
[----:B------:R1:W-:Y:S01]  /*245d0*/  STL.64 [R1+0xa0], R12 ;  /* 0x0000a00c01007387 */ /* 0x0003e20000100a00 */
[----:B------:R-:W-:Y:S02]  /*245e0*/  MOV R29, R14 ;  /* 0x0000000e001d7202 */ /* 0x000fe40000000f00 */
[----:B------:R-:W-:Y:S02]  /*245f0*/  MOV R28, R15 ;  /* 0x0000000f001c7202 */ /* 0x000fe40000000f00 */
[----:B------:R-:W2:Y:S04]  /*24600*/  LDL.LU.64 R14, [R1+0x3298] ;  /* 0x00329800010e7983 */ /* 0x000ea80000300a00 */
[----:B-1----:R-:W2:Y:S04]  /*24610*/  LDL.LU.64 R12, [R1+0x3290] ;  /* 0x00329000010c7983 */ /* 0x002ea80000300a00 */
        /* <DEDUP_REMOVED lines=9> */
[----:B-1----:R-:W2:Y:S04]  /*246b0*/  LDL.LU.64 R14, [R1+0x3278] ;  /* 0x00327800010e7983 */ /* 0x002ea80000300a00 */
[----:B------:R-:W2:Y:S04]  /*246c0*/  LDL.LU.64 R12, [R1+0x3270] ;  /* 0x00327000010c7983 */ /* 0x000ea80000300a00 */
[----:B------:R-:W-:Y:S01]  /*246d0*/  STL [R1+0x31e8], R0 ;  /* 0x0031e80001007387 */ /* 0x000fe20000100800 */
[----:B--2---:R-:W-:Y:S03]  /*246e0*/  HMMA.16816.F32 R12, R12, R10, R4 ;  /* 0x0000000a0c0c723c */ /* 0x004fe60000001804 */
[----:B------:R-:W0:Y:S04]  /*246f0*/  LDL.LU R6, [R1+0x3268] ;  /* 0x0032680001067983 */ /* 0x000e280000300800 */
[----:B------:R-:W0:Y:S11]  /*24700*/  LDL.LU.64 R4, [R1+0x3260] ;  /* 0x0032600001047983 */ /* 0x000e360000300a00 */
[----:B------:R-:W-:Y:S05]  /*24710*/  @!UPT UIADD3 URZ, URZ, URZ, URZ ;  /* 0x0000003f3f3ff290 */ /* 0x000fea000fffe03f */
[----:B------:R1:W-:Y:S01]  /*24720*/  STL [R1+0x80], R12 ;  /* 0x0000800c01007387 */ /* 0x0003e20000100800 */
[----:B------:R-:W-:Y:S01]  /*24730*/  MOV R7, R15 ;  /* 0x0000000f00077202 */ /* 0x000fe20000000f00 */
[----:B------:R-:W-:Y:S01]  /*24740*/  IMAD.MOV.U32 R29, RZ, RZ, R14 ;  /* 0x000000ffff1d7224 */ /* 0x000fe200078e000e */
[----:B------:R-:W-:Y:S01]  /*24750*/  MOV R28, R13 ;  /* 0x0000000d001c7202 */ /* 0x000fe20000000f00 */
[----:B------:R-:W4:Y:S04]  /*24760*/  LDL.LU.64 R14, [R1+0x3258] ;  /* 0x00325800010e7983 */ /* 0x000f280000300a00 */
[----:B-1----:R-:W4:Y:S01]  /*24770*/  LDL.LU.64 R12, [R1+0x3250] ;  /* 0x00325000010c7983 */ /* 0x002f220000300a00 */
[----:B------:R-:W-:-:S03]  /*24780*/  IMAD.MOV.U32 R20, RZ, RZ, R8 ;  /* 0x000000ffff147224 */ /* 0x000fc600078e0008 */
[----:B------:R1:W-:Y:S01]  /*24790*/  STL [R1+0x31f0], R29 ;  /* 0x0031f01d01007387 */ /* 0x0003e20000100800 */
[----:B------:R-:W-:-:S03]  /*247a0*/  MOV R21, R9 ;  /* 0x0000000900157202 */ /* 0x000fc60000000f00 */
[----:B------:R2:W-:Y:S01]  /*247b0*/  STL [R1+0x31ec], R28 ;  /* 0x0031ec1c01007387 */ /* 0x0005e20000100800 */
[----:B----4-:R-:W-:Y:S03]  /*247c0*/  HMMA.16816.F32 R12, R12, R10, R16 ;  /* 0x0000000a0c0c723c */ /* 0x010fe60000001810 */
[----:B------:R-:W3:Y:S04]  /*247d0*/  LDL.LU.64 R18, [R1+0x3248] ;  /* 0x0032480001127983 */ /* 0x000ee80000300a00 */
[----:B------:R-:W3:Y:S11]  /*247e0*/  LDL.LU.64 R16, [R1+0x3240] ;  /* 0x0032400001107983 */ /* 0x000ef60000300a00 */
[----:B------:R-:W-:Y:S06]  /*247f0*/  @!UPT UIADD3 URZ, URZ, URZ, URZ ;  /* 0x0000003f3f3ff290 */ /* 0x000fec000fffe03f */
[----:B------:R-:W-:Y:S01]  /*24800*/  IMAD.MOV.U32 R8, RZ, RZ, R14 ;  /* 0x000000ffff087224 */ /* 0x000fe200078e000e */
[----:B------:R-:W-:Y:S02]  /*24810*/  MOV R0, R15 ;  /* 0x0000000f00007202 */ /* 0x000fe40000000f00 */
[----:B------:R-:W-:Y:S01]  /*24820*/  MOV R3, R12 ;  /* 0x0000000c00037202 */ /* 0x000fe20000000f00 */
[----:B------:R-:W3:Y:S01]  /*24830*/  LDL.LU.64 R14, [R1+0x3238] ;  /* 0x00323800010e7983 */ /* 0x000ee20000300a00 */
[----:B------:R-:W-:-:S03]  /*24840*/  MOV R9, R13 ;  /* 0x0000000d00097202 */ /* 0x000fc60000000f00 */
[----:B------:R-:W3:Y:S02]  /*24850*/  LDL.LU.64 R12, [R1+0x3230] ;  /* 0x00323000010c7983 */ /* 0x000ee40000300a00 */
[-C--:B---3--:R-:W-:Y:S02]  /*24860*/  HMMA.16816.F32 R12, R12, R10.reuse, R16 ;  /* 0x0000000a0c0c723c */ /* 0x088fe40000001810 */
[----:B------:R-:W3:Y:S04]  /*24870*/  LDL.LU.64 R18, [R1+0x3228] ;  /* 0x0032280001127983 */ /* 0x000ee80000300a00 */
[----:B------:R-:W3:Y:S11]  /*24880*/  LDL.LU.64 R16, [R1+0x3220] ;  /* 0x0032200001107983 */ /* 0x000ef60000300a00 */
[----:B------:R-:W-:Y:S06]  /*24890*/  @!UPT UIADD3 URZ, URZ, URZ, URZ ;  /* 0x0000003f3f3ff290 */ /* 0x000fec000fffe03f */
[----:B------:R4:W-:Y:S01]  /*248a0*/  STL.64 [R1+0x60], R12 ;  /* 0x0000600c01007387 */ /* 0x0009e20000100a00 */
[----:B-1----:R-:W-:Y:S01]  /*248b0*/  MOV R29, R14 ;  /* 0x0000000e001d7202 */ /* 0x002fe20000000f00 */
[----:B--2---:R-:W-:Y:S02]  /*248c0*/  IMAD.MOV.U32 R28, RZ, RZ, R15 ;  /* 0x000000ffff1c7224 */ /* 0x004fe400078e000f */
[----:B----4-:R-:W2:Y:S04]  /*248d0*/  LDL.LU R12, [R1+0x40] ;  /* 0x00004000010c7983 */ /* 0x010ea80000300800 */
[----:B------:R-:W2:Y:S04]  /*248e0*/  LDL.LU R13, [R1+0x44] ;  /* 0x00004400010d7983 */ /* 0x000ea80000300800 */
[----:B------:R-:W2:Y:S04]  /*248f0*/  LDL.LU R14, [R1+0x48] ;  /* 0x00004800010e7983 */ /* 0x000ea80000300800 */
[----:B------:R-:W2:Y:S04]  /*24900*/  LDL.LU R15, [R1+0x4c] ;  /* 0x00004c00010f7983 */ /* 0x000ea80000300800 */
[----:B------:R-:W4:Y:S01]  /*24910*/  LDL R2, [R1+0xa28] ;  /* 0x000a280001027983 */ /* 0x000f220000100800 */
[-C--:B---3--:R-:W-:Y:S03]  /*24920*/  HMMA.16816.F32 R16, R16, R10.reuse, R20 ;  /* 0x0000000a1010723c */ /* 0x088fe60000001814 */
[----:B------:R-:W2:Y:S04]  /*24930*/  LDL.LU.64 R22, [R1+0x3218] ;  /* 0x0032180001167983 */ /* 0x000ea80000300a00 */
[----:B------:R-:W2:Y:S11]  /*24940*/  LDL.LU.64 R20, [R1+0x3210] ;  /* 0x0032100001147983 */ /* 0x000eb60000300a00 */
[----:B------:R-:W-:Y:S05]  /*24950*/  @!UPT UIADD3 URZ, URZ, URZ, URZ ;  /* 0x0000003f3f3ff290 */ /* 0x000fea000fffe03f */
[----:B------:R1:W-:Y:S04]  /*24960*/  STL.64 [R1+0x50], R16 ;  /* 0x0000501001007387 */ /* 0x0003e80000100a00 */
[----:B------:R3:W-:Y:S01]  /*24970*/  STL.64 [R1+0x58], R18 ;  /* 0x0000581201007387 */ /* 0x0007e20000100a00 */
[----:B-1----:R-:W-:Y:S02]  /*24980*/  MOV R16, R3 ;  /* 0x0000000300107202 */ /* 0x002fe40000000f00 */
[----:B---3--:R-:W-:Y:S02]  /*24990*/  MOV R19, R7 ;  /* 0x0000000700137202 */ /* 0x008fe40000000f00 */
[----:B------:R-:W0:Y:S04]  /*249a0*/  LDL.LU R7, [R1+0x320c] ;  /* 0x00320c0001077983 */ /* 0x000e280000300800 */
[----:B------:R-:W3:Y:S01]  /*249b0*/  LDL.LU R3, [R1+0x3208] ;  /* 0x0032080001037983 */ /* 0x000ee20000300800 */
[-C--:B--2---:R-:W-:Y:S11]  /*249c0*/  HMMA.16816.F32 R20, R20, R10.reuse, R12 ;  /* 0x0000000a1414723c */ /* 0x084ff6000000180c */
[----:B------:R-:W-:Y:S11]  /*249d0*/  @!UPT UIADD3 URZ, URZ, URZ, URZ ;  /* 0x0000003f3f3ff290 */ /* 0x000ff6000fffe03f */
[----:B------:R-:W-:Y:S02]  /*249e0*/  @!UPT UIADD3 URZ, URZ, URZ, URZ ;  /* 0x0000003f3f3ff290 */ /* 0x000fe4000fffe03f */
[----:B------:R-:W-:Y:S02]  /*249f0*/  IMAD.MOV.U32 R14, RZ, RZ, R23 ;  /* 0x000000ffff0e7224 */ /* 0x000fe400078e0017 */
[----:B------:R-:W2:Y:S01]  /*24a00*/  LDL R23, [R1+0x8f0] ;  /* 0x0008f00001177983 */ /* 0x000ea20000100800 */
[----:B------:R-:W-:Y:S01]  /*24a10*/  IMAD.MOV.U32 R17, RZ, RZ, R9 ;  /* 0x000000ffff117224 */ /* 0x000fe200078e0009 */
[----:B------:R-:W-:Y:S02]  /*24a20*/  MOV R18, R8 ;  /* 0x0000000800127202 */ /* 0x000fe40000000f00 */
[----:B0-----:R-:W-:Y:S01]  /*24a30*/  HMMA.16816.F32 R8, R24, R10, R4 ;  /* 0x0000000a1808723c */ /* 0x001fe20000001804 */
[----:B---3--:R-:W0:Y:S01]  /*24a40*/  LDSM.16.MT88.4 R4, [R3+0x8000] ;  /* 0x008000000304783b */ /* 0x008e220000004200 */
[----:B------:R-:W-:Y:S02]  /*24a50*/  MOV R15, R22 ;  /* 0x00000016000f7202 */ /* 0x000fe40000000f00 */
[----:B------:R-:W-:-:S02]  /*24a60*/  MOV R12, R21 ;  /* 0x00000015000c7202 */ /* 0x000fc40000000f00 */
[----:B------:R-:W-:Y:S11]  /*24a70*/  MOV R13, R20 ;  /* 0x00000014000d7202 */ /* 0x000ff60000000f00 */
[----:B------:R-:W-:Y:S06]  /*24a80*/  @!UPT UIADD3 URZ, URZ, URZ, URZ ;  /* 0x0000003f3f3ff290 */ /* 0x000fec000fffe03f */
[----:B------:R1:W-:Y:S04]  /*24a90*/  STL.64 [R1+0x3128], R10 ;  /* 0x0031280a01007387 */ /* 0x0003e80000100a00 */
[----:B------:R3:W-:Y:S01]  /*24aa0*/  STL.64 [R1+0x3120], R8 ;  /* 0x0031200801007387 */ /* 0x0007e20000100a00 */
[----:B-1----:R-:W-:Y:S01]  /*24ab0*/  IMAD.MOV.U32 R10, RZ, RZ, R15 ;  /* 0x000000ffff0a7224 */ /* 0x002fe200078e000f */
[----:B------:R-:W-:Y:S02]  /*24ac0*/  MOV R11, R14 ;  /* 0x0000000e000b7202 */ /* 0x000fe40000000f00 */
[----:B---3--:R-:W-:Y:S01]  /*24ad0*/  MOV R8, R13 ;  /* 0x0000000d00087202 */ /* 0x008fe20000000f00 */
[----:B------:R-:W-:Y:S02]  /*24ae0*/  IMAD.MOV.U32 R9, RZ, RZ, R12 ;  /* 0x000000ffff097224 */ /* 0x000fe400078e000c */
[----:B------:R-:W-:Y:S01]  /*24af0*/  STL.64 [R1+0x3200], R10 ;  /* 0x0032000a01007387 */ /* 0x000fe20000100a00 */
[----:B0-----:R-:W-:Y:S01]  /*24b00*/  MOV R15, R4 ;  /* 0x00000004000f7202 */ /* 0x001fe20000000f00 */
[----:B------:R-:W-:Y:S01]  /*24b10*/  IMAD.MOV.U32 R13, RZ, RZ, R6 ;  /* 0x000000ffff0d7224 */ /* 0x000fe200078e0006 */
[----:B------:R-:W-:-:S02]  /*24b20*/  MOV R14, R5 ;  /* 0x00000005000e7202 */ /* 0x000fc40000000f00 */
[----:B------:R-:W-:Y:S01]  /*24b30*/  MOV R12, R7 ;  /* 0x00000007000c7202 */ /* 0x000fe20000000f00 */
[----:B------:R-:W-:Y:S04]  /*24b40*/  STL.64 [R1+0x31f8], R8 ;  /* 0x0031f80801007387 */ /* 0x000fe80000100a00 */
[----:B------:R-:W0:Y:S02]  /*24b50*/  LDSM.16.MT88.4 R8, [R3+0x8080] ;  /* 0x008080000308783b */ /* 0x000e240000004200 */
[----:B0-----:R-:W-:Y:S01]  /*24b60*/  MOV R21, R8 ;  /* 0x0000000800157202 */ /* 0x001fe20000000f00 */
[----:B------:R-:W-:Y:S01]  /*24b70*/  IMAD.MOV.U32 R20, RZ, RZ, R9 ;  /* 0x000000ffff147224 */ /* 0x000fe200078e0009 */
[----:B--2---:R-:W0:Y:S04]  /*24b80*/  LDSM.16.M88.4 R4, [R23+0x20100] ;  /* 0x020100001704783b */ /* 0x004e280000000200 */
[----:B0-----:R0:W-:Y:S04]  /*24b90*/  STL [R1+0x30fc], R6 ;  /* 0x0030fc0601007387 */ /* 0x0011e80000100800 */
[----:B------:R1:W-:Y:S01]  /*24ba0*/  STL [R1+0x30f8], R7 ;  /* 0x0030f80701007387 */ /* 0x0003e20000100800 */
[----:B0-----:R-:W-:-:S02]  /*24bb0*/  MOV R6, R11 ;  /* 0x0000000b00067202 */ /* 0x001fc40000000f00 */
[----:B-1----:R-:W-:Y:S02]  /*24bc0*/  MOV R7, R10 ;  /* 0x0000000a00077202 */ /* 0x002fe40000000f00 */
[----:B----4-:R-:W0:Y:S04]  /*24bd0*/  LDSM.16.MT88.4 R8, [R2+0x8000] ;  /* 0x008000000208783b */ /* 0x010e280000004200 */
[----:B------:R1:W-:Y:S01]  /*24be0*/  STL [R1+0x3140], R3 ;  /* 0x0031400301007387 */ /* 0x0003e20000100800 */
[----:B0-----:R-:W-:Y:S01]  /*24bf0*/  MOV R25, R8 ;  /* 0x0000000800197202 */ /* 0x001fe20000000f00 */
[----:B------:R-:W-:Y:S01]  /*24c00*/  IMAD.MOV.U32 R22, RZ, RZ, R10 ;  /* 0x000000ffff167224 */ /* 0x000fe200078e000a */
[----:B------:R-:W-:Y:S02]  /*24c10*/  MOV R24, R9 ;  /* 0x0000000900187202 */ /* 0x000fe40000000f00 */
[----:B-1----:R-:W-:-:S02]  /*24c20*/  MOV R3, R11 ;  /* 0x0000000b00037202 */ /* 0x002fc40000000f00 */
[----:B------:R-:W0:Y:S01]  /*24c30*/  LDSM.16.MT88.4 R8, [R2+0x8080] ;  /* 0x008080000208783b */ /* 0x000e220000004200 */
[----:B------:R-:W-:Y:S01]  /*24c40*/  IMAD.MOV.U32 R23, RZ, RZ, R16 ;  /* 0x000000ffff177224 */ /* 0x000fe200078e0010 */
[----:B------:R-:W-:Y:S02]  /*24c50*/  MOV R16, R17 ;  /* 0x0000001100107202 */ /* 0x000fe40000000f00 */
[----:B------:R-:W-:Y:S01]  /*24c60*/  MOV R17, R18 ;  /* 0x0000001200117202 */ /* 0x000fe20000000f00 */
[----:B------:R-:W-:Y:S01]  /*24c70*/  IMAD.MOV.U32 R18, RZ, RZ, R0 ;  /* 0x000000ffff127224 */ /* 0x000fe200078e0000 */
[----:B0-----:R-:W-:Y:S01]  /*24c80*/  MOV R27, R10 ;  /* 0x0000000a001b7202 */ /* 0x001fe20000000f00 */
[----:B------:R-:W-:Y:S01]  /*24c90*/  IMAD.MOV.U32 R2, RZ, RZ, R9 ;  /* 0x000000ffff027224 */ /* 0x000fe200078e0009 */
[----:B------:R-:W-:Y:S02]  /*24ca0*/  MOV R26, R11 ;  /* 0x0000000b001a7202 */ /* 0x000fe40000000f00 */
        /* <DEDUP_REMOVED lines=13> */
[----:B------:R-:W-:Y:S01]  /*24d80*/  IMAD.MOV.U32 R10, RZ, RZ, R29 ;  /* 0x000000ffff0a7224 */ /* 0x000fe200078e001d */
[----:B------:R-:W-:-:S02]  /*24d90*/  MOV R11, R28 ;  /* 0x0000001c000b7202 */ /* 0x000fc40000000f00 */
[----:B------:R-:W3:Y:S04]  /*24da0*/  LDL.LU R29, [R1+0x31f0] ;  /* 0x0031f000011d7983 */ /* 0x000ee80000300800 */
[----:B------:R-:W4:Y:S04]  /*24db0*/  LDL.LU R28, [R1+0x31ec] ;  /* 0x0031ec00011c7983 */ /* 0x000f280000300800 */
[----:B------:R-:W-:Y:S04]  /*24dc0*/  STL.64 [R1+0x3160], R10 ;  /* 0x0031600a01007387 */ /* 0x000fe80000100a00 */
[----:B--2---:R0:W-:Y:S02]  /*24dd0*/  STL.64 [R1+0x3158], R8 ;  /* 0x0031580801007387 */ /* 0x0041e40000100a00 */
[----:B0-----:R-:W-:Y:S01]  /*24de0*/  MOV R8, R0 ;  /* 0x0000000000087202 */ /* 0x001fe20000000f00 */
[----:B------:R-:W-:Y:S01]  /*24df0*/  IMAD.MOV.U32 R9, RZ, RZ, R2 ;  /* 0x000000ffff097224 */ /* 0x000fe200078e0002 */
[----:B------:R-:W2:Y:S04]  /*24e00*/  LDL.LU R0, [R1+0x31e8] ;  /* 0x0031e80001007983 */ /* 0x000ea80000300800 */
[----:B------:R-:W5:Y:S01]  /*24e10*/  LDL.LU R2, [R1+0x31e4] ;  /* 0x0031e40001027983 */ /* 0x000f620000300800 */
[----:B------:R-:W-:-:S02]  /*24e20*/  MOV R10, R27 ;  /* 0x0000001b000a7202 */ /* 0x000fc40000000f00 */
[----:B------:R-:W-:-:S05]  /*24e30*/  MOV R11, R26 ;  /* 0x0000001a000b7202 */ /* 0x000fca0000000f00 */
        /* <DEDUP_REMOVED lines=18> */
[----:B-----5:R-:W0:Y:S04]  /*24f60*/  LDSM.16.MT88.4 R12, [R2+0x8000] ;  /* 0x00800000020c783b */ /* 0x020e280000004200 */
[----:B0-----:R0:W-:Y:S04]  /*24f70*/  STL.64 [R1+0x3170], R14 ;  /* 0x0031700e01007387 */ /* 0x0011e80000100a00 */
[----:B------:R1:W-:Y:S01]  /*24f80*/  STL.64 [R1+0x3168], R12 ;  /* 0x0031680c01007387 */ /* 0x0003e20000100a00 */
[----:B0-----:R-:W-:Y:S01]  /*24f90*/  MOV R14, R17 ;  /* 0x00000011000e7202 */ /* 0x001fe20000000f00 */
[----:B------:R-:W-:-:S02]  /*24fa0*/  IMAD.MOV.U32 R15, RZ, RZ, R18 ;  /* 0x000000ffff0f7224 */ /* 0x000fc400078e0012 */
[----:B-1----:R-:W-:Y:S01]  /*24fb0*/  IMAD.MOV.U32 R12, RZ, RZ, R23 ;  /* 0x000000ffff0c7224 */ /* 0x002fe200078e0017 */
[----:B------:R-:W-:Y:S02]  /*24fc0*/  MOV R13, R16 ;  /* 0x00000010000d7202 */ /* 0x000fe40000000f00 */
[----:B------:R-:W-:Y:S04]  /*24fd0*/  STL.64 [R1+0x3190], R14 ;  /* 0x0031900e01007387 */ /* 0x000fe80000100a00 */
[----:B------:R0:W-:Y:S04]  /*24fe0*/  STL.64 [R1+0x3188], R12 ;  /* 0x0031880c01007387 */ /* 0x0001e80000100a00 */
[----:B0-----:R-:W5:Y:S01]  /*24ff0*/  LDL.LU R12, [R1+0x80] ;  /* 0x00008000010c7983 */ /* 0x001f620000300800 */
[----:B---3--:R-:W-:Y:S01]  /*25000*/  MOV R14, R29 ;  /* 0x0000001d000e7202 */ /* 0x008fe20000000f00 */
[----:B------:R-:W-:Y:S01]  /*25010*/  IMAD.MOV.U32 R15, RZ, RZ, R19 ;  /* 0x000000ffff0f7224 */ /* 0x000fe200078e0013 */
[----:B----4-:R-:W-:Y:S01]  /*25020*/  MOV R13, R28 ;  /* 0x0000001c000d7202 */ /* 0x010fe20000000f00 */
[----:B------:R-:W0:Y:S04]  /*25030*/  LDSM.16.MT88.4 R16, [R2+0x8080] ;  /* 0x008080000210783b */ /* 0x000e280000004200 */
[----:B------:R-:W3:Y:S04]  /*25040*/  LDL.LU R28, [R1+0x31e0] ;  /* 0x0031e000011c7983 */ /* 0x000ee80000300800 */
[----:B------:R-:W4:Y:S04]  /*25050*/  LDL.LU R29, [R1+0x31dc] ;  /* 0x0031dc00011d7983 */ /* 0x000f280000300800 */
[----:B------:R-:W-:Y:S04]  /*25060*/  STL.64 [R1+0x31b0], R14 ;  /* 0x0031b00e01007387 */ /* 0x000fe80000100a00 */
[----:B-----5:R1:W-:Y:S04]  /*25070*/  STL.64 [R1+0x31a8], R12 ;  /* 0x0031a80c01007387 */ /* 0x0203e80000100a00 */
[----:B-1----:R-:W5:Y:S04]  /*25080*/  LDL.LU R12, [R1+0x90] ;  /* 0x00009000010c7983 */ /* 0x002f680000300800 */
[----:B------:R-:W5:Y:S04]  /*25090*/  LDL.LU R13, [R1+0x94] ;  /* 0x00009400010d7983 */ /* 0x000f680000300800 */
[----:B------:R-:W3:Y:S01]  /*250a0*/  LDL.LU R14, [R1+0x98] ;  /* 0x00009800010e7983 */ /* 0x000ee20000300800 */
[----:B--2---:R-:W-:-:S03]  /*250b0*/  MOV R15, R0 ;  /* 0x00000000000f7202 */ /* 0x004fc60000000f00 */
[----:B------:R-:W2:Y:S04]  /*250c0*/  LDL.LU R0, [R1+0x31d8] ;  /* 0x0031d80001007983 */ /* 0x000ea80000300800 */
[----:B---3--:R-:W-:Y:S04]  /*250d0*/  STL.64 [R1+0x31d0], R14 ;  /* 0x0031d00e01007387 */ /* 0x008fe80000100a00 */
[----:B-----5:R1:W-:Y:S04]  /*250e0*/  STL.64 [R1+0x31c8], R12 ;  /* 0x0031c80c01007387 */ /* 0x0203e80000100a00 */
[----:B--2---:R-:W2:Y:S04]  /*250f0*/  LDSM.16.MT88.4 R20, [R0+0x8000] ;  /* 0x008000000014783b */ /* 0x004ea80000004200 */
[----:B------:R-:W3:Y:S04]  /*25100*/  LDSM.16.MT88.4 R24, [R0+0x8080] ;  /* 0x008080000018783b */ /* 0x000ee80000004200 */
[----:B-1----:R-:W5:Y:S04]  /*25110*/  LDL.LU R12, [R1+0xa0] ;  /* 0x0000a000010c7983 */ /* 0x002f680000300800 */
[----:B------:R-:W5:Y:S01]  /*25120*/  LDL.LU R13, [R1+0xa4] ;  /* 0x0000a400010d7983 */ /* 0x000f620000300800 */
[----:B----4-:R-:W-:Y:S01]  /*25130*/  MOV R14, R29 ;  /* 0x0000001d000e7202 */ /* 0x010fe20000000f00 */
[----:B------:R-:W-:-:S02]  /*25140*/  IMAD.MOV.U32 R15, RZ, RZ, R28 ;  /* 0x000000ffff0f7224 */ /* 0x000fc400078e001c */
[----:B------:R-:W-:Y:S04]  /*25150*/  STL [R1+0x3118], R2 ;  /* 0x0031180201007387 */ /* 0x000fe80000100800 */
[----:B------:R-:W-:Y:S01]  /*25160*/  STL [R1+0x3100], R0 ;  /* 0x0031000001007387 */ /* 0x000fe20000100800 */
[-C--:B-----5:R-:W-:Y:S03]  /*25170*/  HMMA.16816.F32 R8, R8, R4.reuse, R12 ;  /* 0x000000040808723c */ /* 0x0a0fe6000000180c */
[----:B------:R-:W4:Y:S04]  /*25180*/  LDL.LU.64 R14, [R1+0x31d0] ;  /* 0x0031d000010e7983 */ /* 0x000f280000300a00 */
[----:B------:R-:W4:Y:S11]  /*25190*/  LDL.LU.64 R12, [R1+0x31c8] ;  /* 0x0031c800010c7983 */ /* 0x000f360000300a00 */
[----:B------:R-:W-:Y:S05]  /*251a0*/  @!UPT UIADD3 URZ, URZ, URZ, URZ ;  /* 0x0000003f3f3ff290 */ /* 0x000fea000fffe03f */
[----:B------:R1:W-:Y:S01]  /*251b0*/  STL.64 [R1+0xa0], R8 ;  /* 0x0000a00801007387 */ /* 0x0003e20000100a00 */
[----:B------:R-:W-:Y:S02]  /*251c0*/  MOV R29, R10 ;  /* 0x0000000a001d7202 */ /* 0x000fe40000000f00 */
[----:B------:R-:W-:Y:S02]  /*251d0*/  MOV R28, R11 ;  /* 0x0000000b001c7202 */ /* 0x000fe40000000f00 */
[----:B------:R-:W4:Y:S04]  /*251e0*/  LDL.LU.64 R10, [R1+0x31c0] ;  /* 0x0031c000010a7983 */ /* 0x000f280000300a00 */
[----:B-1----:R-:W4:Y:S04]  /*251f0*/  LDL.LU.64 R8, [R1+0x31b8] ;  /* 0x0031b80001087983 */ /* 0x002f280000300a00 */
[----:B------:R-:W-:Y:S04]  /*25200*/  STL [R1+0x3108], R28 ;  /* 0x0031081c01007387 */ /* 0x000fe80000100800 */
[----:B------:R-:W-:Y:S01]  /*25210*/  STL [R1+0x3104], R29 ;  /* 0x0031041d01007387 */ /* 0x000fe20000100800 */
[-C--:B----4-:R-:W-:Y:S03]  /*25220*/  HMMA.16816.F32 R8, R8, R4.reuse, R12 ;  /* 0x000000040808723c */ /* 0x090fe6000000180c */
[----:B------:R-:W4:Y:S04]  /*25230*/  LDL.LU.64 R14, [R1+0x31b0] ;  /* 0x0031b000010e7983 */ /* 0x000f280000300a00 */
[----:B------:R-:W4:Y:S11]  /*25240*/  LDL.LU.64 R12, [R1+0x31a8] ;  /* 0x0031a800010c7983 */ /* 0x000f360000300a00 */
[----:B------:R-:W-:Y:S05]  /*25250*/  @!UPT UIADD3 URZ, URZ, URZ, URZ ;  /* 0x0000003f3f3ff290 */ /* 0x000fea000fffe03f */
[----:B------:R1:W-:Y:S01]  /*25260*/  STL [R1+0x90], R8 ;  /* 0x0000900801007387 */ /* 0x0003e20000100800 */
[----:B------:R-:W-:Y:S01]  /*25270*/  MOV R6, R10 ;  /* 0x0000000a00067202 */ /* 0x000fe20000000f00 */
[----:B------:R-:W-:Y:S01]  /*25280*/  IMAD.MOV.U32 R0, RZ, RZ, R9 ;  /* 0x000000ffff007224 */ /* 0x000fe200078e0009 */
[----:B------:R-:W-:Y:S02]  /*25290*/  MOV R7, R11 ;  /* 0x0000000b00077202 */ /* 0x000fe40000000f00 */
[----:B------:R-:W4:Y:S04]  /*252a0*/  LDL.LU.64 R10, [R1+0x31a0] ;  /* 0x0031a000010a7983 */ /* 0x000f280000300a00 */
[----:B-1----:R-:W4:Y:S04]  /*252b0*/  LDL.LU.64 R8, [R1+0x3198] ;  /* 0x0031980001087983 */ /* 0x002f280000300a00 */
        /* <DEDUP_REMOVED lines=8> */
[----:B------:R-:W-:Y:S01]  /*25340*/  IMAD.MOV.U32 R28, RZ, RZ, R10 ;  /* 0x000000ffff1c7224 */ /* 0x000fe200078e000a */
[----:B------:R-:W-:Y:S02]  /*25350*/  MOV R29, R11 ;  /* 0x0000000b001d7202 */ /* 0x000fe40000000f00 */
[----:B------:R-:W4:Y:S04]  /*25360*/  LDL.LU.64 R10, [R1+0x3180] ;  /* 0x00318000010a7983 */ /* 0x000f280000300a00 */
[----:B-1----:R-:W4:Y:S02]  /*25370*/  LDL.LU.64 R8, [R1+0x3178] ;  /* 0x0031780001087983 */ /* 0x002f240000300a00 */
        /* <DEDUP_REMOVED lines=15> */
[----:B------:R-:W-:Y:S01]  /*25470*/  MOV R14, R9 ;  /* 0x00000009000e7202 */ /* 0x000fe20000000f00 */
[----:B------:R-:W-:Y:S01]  /*25480*/  IMAD.MOV.U32 R2, RZ, RZ, R8 ;  /* 0x000000ffff027224 */ /* 0x000fe200078e0008 */
[----:B------:R-:W0:Y:S04]  /*25490*/  LDL.LU.64 R10, [R1+0x3150] ;  /* 0x00315000010a7983 */ /* 0x000e280000300a00 */
[----:B------:R-:W0:Y:S01]  /*254a0*/  LDL.LU.64 R8, [R1+0x3148] ;  /* 0x0031480001087983 */ /* 0x000e220000300a00 */
[----:B------:R-:W-:-:S03]  /*254b0*/  MOV R15, R3 ;  /* 0x00000003000f7202 */ /* 0x000fc60000000f00 */
[----:B------:R-:W4:Y:S01]  /*254c0*/  LDL.LU R3, [R1+0x3140] ;  /* 0x0031400001037983 */ /* 0x000f220000300800 */
[-C--:B0-----:R-:W-:Y:S11]  /*254d0*/  HMMA.16816.F32 R8, R16, R4.reuse, R8 ;  /* 0x000000041008723c */ /* 0x081ff60000001808 */
[----:B------:R-:W-:Y:S11]  /*254e0*/  @!UPT UIADD3 URZ, URZ, URZ, URZ ;  /* 0x0000003f3f3ff290 */ /* 0x000ff6000fffe03f */
[----:B------:R-:W-:Y:S02]  /*254f0*/  @!UPT UIADD3 URZ, URZ, URZ, URZ ;  /* 0x0000003f3f3ff290 */ /* 0x000fe4000fffe03f */
[----:B------:R-:W-:Y:S01]  /*25500*/  MOV R17, R10 ;  /* 0x0000000a00117202 */ /* 0x000fe20000000f00 */
[----:B------:R-:W-:Y:S01]  /*25510*/  IMAD.MOV.U32 R18, RZ, RZ, R9 ;  /* 0x000000ffff127224 */ /* 0x000fe200078e0009 */
[----:B------:R-:W-:Y:S02]  /*25520*/  MOV R16, R11 ;  /* 0x0000000b00107202 */ /* 0x000fe40000000f00 */
[----:B------:R-:W-:Y:S01]  /*25530*/  MOV R19, R8 ;  /* 0x0000000800137202 */ /* 0x000fe20000000f00 */
[----:B------:R-:W2:Y:S04]  /*25540*/  LDL.LU.64 R10, [R1+0x3138] ;  /* 0x00313800010a7983 */ /* 0x000ea80000300a00 */
        /* <DEDUP_REMOVED lines=20> */
[----:B------:R-:W3:Y:S01]  /*25690*/  LDL.LU R2, [R1+0x3118] ;  /* 0x0031180001027983 */ /* 0x000ee20000300800 */
[----:B------:R-:W-:Y:S01]  /*256a0*/  IMAD.MOV.U32 R10, RZ, RZ, R13 ;  /* 0x000000ffff0a7224 */ /* 0x000fe200078e000d */
[----:B------:R-:W-:Y:S02]  /*256b0*/  MOV R11, R12 ;  /* 0x0000000c000b7202 */ /* 0x000fe40000000f00 */
[----:B------:R-:W-:-:S03]  /*256c0*/  MOV R9, R14 ;  /* 0x0000000e00097202 */ /* 0x000fc60000000f00 */
[----:B------:R-:W-:Y:S04]  /*256d0*/  STL.64 [R1+0x3080], R10 ;  /* 0x0030800a01007387 */ /* 0x000fe80000100a00 */
[----:B------:R-:W-:Y:S04]  /*256e0*/  STL.64 [R1+0x3078], R8 ;  /* 0x0030780801007387 */ /* 0x000fe80000100a00 */
[----:B------:R-:W0:Y:S01]  /*256f0*/  LDSM.16.MT88.4 R8, [R3+0x9080] ;  /* 0x009080000308783b */ /* 0x000e220000004200 */
[----:B------:R-:W-:Y:S02]  /*25700*/  MOV R19, R15 ;  /* 0x0000000f00137202 */ /* 0x000fe40000000f00 */
[----:B0-----:R-:W-:Y:S01]  /*25710*/  MOV R17, R8 ;  /* 0x0000000800117202 */ /* 0x001fe20000000f00 */
[----:B------:R-:W-:Y:S01]  /*25720*/  IMAD.MOV.U32 R15, RZ, RZ, R10 ;  /* 0x000000ffff0f7224 */ /* 0x000fe200078e000a */
[----:B------:R-:W-:-:S02]  /*25730*/  MOV R16, R9 ;  /* 0x0000000900107202 */ /* 0x000fc40000000f00 */
[----:B------:R-:W-:Y:S02]  /*25740*/  MOV R14, R11 ;  /* 0x0000000b000e7202 */ /* 0x000fe40000000f00 */
[----:B--2---:R-:W0:Y:S02]  /*25750*/  LDSM.16.MT88.4 R8, [R23+0x9000] ;  /* 0x009000001708783b */ /* 0x004e240000004200 */
[----:B0-----:R-:W-:Y:S01]  /*25760*/  MOV R22, R8 ;  /* 0x0000000800167202 */ /* 0x001fe20000000f00 */
[----:B------:R-:W-:Y:S01]  /*25770*/  IMAD.MOV.U32 R21, RZ, RZ, R9 ;  /* 0x000000ffff157224 */ /* 0x000fe200078e0009 */
[----:B------:R-:W-:Y:S02]  /*25780*/  MOV R20, R10 ;  /* 0x0000000a00147202 */ /* 0x000fe40000000f00 */
[----:B------:R-:W-:Y:S02]  /*25790*/  MOV R18, R11 ;  /* 0x0000000b00127202 */ /* 0x000fe40000000f00 */
[----:B------:R-:W0:Y:S01]  /*257a0*/  LDSM.16.MT88.4 R8, [R23+0x9080] ;  /* 0x009080001708783b */ /* 0x000e220000004200 */
[----:B------:R-:W-:Y:S01]  /*257b0*/  IMAD.MOV.U32 R13, RZ, RZ, R24 ;  /* 0x000000ffff0d7224 */ /* 0x000fe200078e0018 */
[----:B------:R-:W-:-:S02]  /*257c0*/  MOV R12, R25 ;  /* 0x00000019000c7202 */ /* 0x000fc40000000f00 */
        /* <DEDUP_REMOVED lines=15> */
[----:B------:R-:W-:-:S02]  /*258c0*/  IMAD.MOV.U32 R9, RZ, RZ, R12 ;  /* 0x000000ffff097224 */ /* 0x000fc400078e000c */
[----:B---3--:R-:W0:Y:S04]  /*258d0*/  LDSM.16.MT88.4 R12, [R2+0x9000] ;  /* 0x00900000020c783b */ /* 0x008e280000004200 */
[----:B0-----:R0:W-:Y:S04]  /*258e0*/  STL.64 [R1+0x3090], R14 ;  /* 0x0030900e01007387 */ /* 0x0011e80000100a00 */
[----:B------:R1:W-:Y:S01]  /*258f0*/  STL.64 [R1+0x3088], R12 ;  /* 0x0030880c01007387 */ /* 0x0003e20000100a00 */
[----:B0-----:R-:W-:Y:S01]  /*25900*/  MOV R14, R0 ;  /* 0x00000000000e7202 */ /* 0x001fe20000000f00 */
[----:B------:R-:W-:Y:S01]  /*25910*/  IMAD.MOV.U32 R15, RZ, RZ, R19 ;  /* 0x000000ffff0f7224 */ /* 0x000fe200078e0013 */
[----:B------:R-:W-:Y:S01]  /*25920*/  MOV R5, R26 ;  /* 0x0000001a00057202 */ /* 0x000fe20000000f00 */
[----:B------:R-:W-:Y:S01]  /*25930*/  IMAD.MOV.U32 R4, RZ, RZ, R27 ;  /* 0x000000ffff047224 */ /* 0x000fe200078e001b */
[----:B-1----:R-:W-:Y:S01]  /*25940*/  MOV R13, R6 ;  /* 0x00000006000d7202 */ /* 0x002fe20000000f00 */
[----:B------:R-:W-:Y:S01]  /*25950*/  IMAD.MOV.U32 R12, RZ, RZ, R7 ;  /* 0x000000ffff0c7224 */ /* 0x000fe200078e0007 */
[----:B------:R-:W0:Y:S04]  /*25960*/  LDSM.16.MT88.4 R16, [R2+0x9080] ;  /* 0x009080000210783b */ /* 0x000e280000004200 */
[----:B------:R-:W2:Y:S04]  /*25970*/  LDL.LU R7, [R1+0x3114] ;  /* 0x0031140001077983 */ /* 0x000ea80000300800 */
[----:B------:R-:W3:Y:S04]  /*25980*/  LDL.LU R6, [R1+0x3110] ;  /* 0x0031100001067983 */ /* 0x000ee80000300800 */
[----:B------:R-:W4:Y:S04]  /*25990*/  LDL.LU R0, [R1+0x310c] ;  /* 0x00310c0001007983 */ /* 0x000f280000300800 */
[----:B------:R-:W-:Y:S04]  /*259a0*/  STL.64 [R1+0x30b0], R14 ;  /* 0x0030b00e01007387 */ /* 0x000fe80000100a00 */
[----:B------:R1:W-:Y:S04]  /*259b0*/  STL.64 [R1+0x30a8], R12 ;  /* 0x0030a80c01007387 */ /* 0x0003e80000100a00 */
[----:B-1----:R-:W5:Y:S04]  /*259c0*/  LDL.LU R12, [R1+0x80] ;  /* 0x00008000010c7983 */ /* 0x002f680000300800 */
[----:B------:R-:W5:Y:S01]  /*259d0*/  LDL.LU R13, [R1+0x84] ;  /* 0x00008400010d7983 */ /* 0x000f620000300800 */
[----:B------:R-:W-:-:S02]  /*259e0*/  MOV R14, R28 ;  /* 0x0000001c000e7202 */ /* 0x000fc40000000f00 */
[----:B------:R-:W-:Y:S01]  /*259f0*/  MOV R15, R29 ;  /* 0x0000001d000f7202 */ /* 0x000fe20000000f00 */
[----:B------:R-:W2:Y:S04]  /*25a00*/  LDL.LU R28, [R1+0x3108] ;  /* 0x00310800011c7983 */ /* 0x000ea80000300800 */
[----:B------:R-:W2:Y:S04]  /*25a10*/  LDL.LU R29, [R1+0x3104] ;  /* 0x00310400011d7983 */ /* 0x000ea80000300800 */
[----:B------:R-:W-:Y:S04]  /*25a20*/  STL.64 [R1+0x30d0], R14 ;  /* 0x0030d00e01007387 */ /* 0x000fe80000100a00 */
[----:B-----5:R1:W-:Y:S04]  /*25a30*/  STL.64 [R1+0x30c8], R12 ;  /* 0x0030c80c01007387 */ /* 0x0203e80000100a00 */
[----:B-1----:R-:W5:Y:S01]  /*25a40*/  LDL.LU R12, [R1+0x90] ;  /* 0x00009000010c7983 */ /* 0x002f620000300800 */
[----:B---3--:R-:W-:Y:S01]  /*25a50*/  MOV R14, R6 ;  /* 0x00000006000e7202 */ /* 0x008fe20000000f00 */
[----:B----4-:R-:W-:Y:S01]  /*25a60*/  IMAD.MOV.U32 R13, RZ, RZ, R0 ;  /* 0x000000ffff0d7224 */ /* 0x010fe200078e0000 */
[----:B--2---:R-:W-:Y:S01]  /*25a70*/  MOV R15, R7 ;  /* 0x00000007000f7202 */ /* 0x004fe20000000f00 */
[----:B------:R-:W2:Y:S04]  /*25a80*/  LDL.LU R0, [R1+0x3100] ;  /* 0x0031000001007983 */ /* 0x000ea80000300800 */
[----:B------:R-:W3:Y:S04]  /*25a90*/  LDL.LU R6, [R1+0x30fc] ;  /* 0x0030fc0001067983 */ /* 0x000ee80000300800 */
[----:B------:R-:W3:Y:S04]  /*25aa0*/  LDL.LU R7, [R1+0x30f8] ;  /* 0x0030f80001077983 */ /* 0x000ee80000300800 */
[----:B------:R-:W-:Y:S04]  /*25ab0*/  STL.64 [R1+0x30f0], R14 ;  /* 0x0030f00e01007387 */ /* 0x000fe80000100a00 */
[----:B-----5:R1:W-:Y:S01]  /*25ac0*/  STL.64 [R1+0x30e8], R12 ;  /* 0x0030e80c01007387 */ /* 0x0203e20000100a00 */
[----:B------:R-:W-:-:S02]  /*25ad0*/  MOV R10, R5 ;  /* 0x00000005000a7202 */ /* 0x000fc40000000f00 */
[----:B------:R-:W-:Y:S01]  /*25ae0*/  MOV R11, R4 ;  /* 0x00000004000b7202 */ /* 0x000fe20000000f00 */
[----:B--2---:R-:W2:Y:S04]  /*25af0*/  LDSM.16.MT88.4 R20, [R0+0x9000] ;  /* 0x009000000014783b */ /* 0x004ea80000004200 */
[----:B------:R-:W4:Y:S04]  /*25b00*/  LDSM.16.MT88.4 R24, [R0+0x9080] ;  /* 0x009080000018783b */ /* 0x000f280000004200 */
[----:B-1----:R-:W3:Y:S04]  /*25b10*/  LDL.LU R12, [R1+0xa0] ;  /* 0x0000a000010c7983 */ /* 0x002ee80000300800 */
[----:B------:R-:W3:Y:S01]  /*25b20*/  LDL.LU R13, [R1+0xa4] ;  /* 0x0000a400010d7983 */ /* 0x000ee20000300800 */
[----:B------:R-:W-:Y:S01]  /*25b30*/  IMAD.MOV.U32 R14, RZ, RZ, R29 ;  /* 0x000000ffff0e7224 */ /* 0x000fe200078e001d */
[----:B------:R-:W-:-:S02]  /*25b40*/  MOV R15, R28 ;  /* 0x0000001c000f7202 */ /* 0x000fc40000000f00 */
[----:B------:R-:W-:Y:S05]  /*25b50*/  STL [R1+0x3050], R0 ;  /* 0x0030500001007387 */ /* 0x000fea0000100800 */
[-C--:B---3--:R-:W-:Y:S01]  /*25b60*/  HMMA.16816.F32 R8, R8, R6.reuse, R12 ;  /* 0x000000060808723c */ /* 0x088fe2000000180c */
[----:B------:R-:W3:Y:S04]  /*25b70*/  LDL.LU.64 R14, [R1+0x30f0] ;  /* 0x0030f000010e7983 */ /* 0x000ee80000300a00 */
[----:B------:R-:W3:Y:S11]  /*25b80*/  LDL.LU.64 R12, [R1+0x30e8] ;  /* 0x0030e800010c7983 */ /* 0x000ef60000300a00 */
[----:B------:R-:W-:Y:S07]  /*25b90*/  @!UPT UIADD3 URZ, URZ, URZ, URZ ;  /* 0x0000003f3f3ff290 */ /* 0x000fee000fffe03f */
[----:B------:R-:W-:Y:S04]  /*25ba0*/  STL.64 [R1+0xa0], R8 ;  /* 0x0000a00801007387 */ /* 0x000fe80000100a00 */
[----:B------:R1:W-:Y:S04]  /*25bb0*/  STL.64 [R1+0xa8], R10 ;  /* 0x0000a80a01007387 */ /* 0x0003e80000100a00 */
[----:B-1----:R-:W3:Y:S04]  /*25bc0*/  LDL.LU.64 R10, [R1+0x30e0] ;  /* 0x0030e000010a7983 */ /* 0x002ee80000300a00 */
[----:B------:R-:W3:Y:S02]  /*25bd0*/  LDL.LU.64 R8, [R1+0x30d8] ;  /* 0x0030d80001087983 */ /* 0x000ee40000300a00 */
[-C--:B---3--:R-:W-:Y:S02]  /*25be0*/  HMMA.16816.F32 R8, R8, R6.reuse, R12 ;  /* 0x000000060808723c */ /* 0x088fe4000000180c */
[----:B------:R-:W3:Y:S04]  /*25bf0*/  LDL.LU.64 R14, [R1+0x30d0] ;  /* 0x0030d000010e7983 */ /* 0x000ee80000300a00 */
[----:B------:R-:W3:Y:S11]  /*25c00*/  LDL.LU.64 R12, [R1+0x30c8] ;  /* 0x0030c800010c7983 */ /* 0x000ef60000300a00 */
[----:B------:R-:W-:Y:S06]  /*25c10*/  @!UPT UIADD3 URZ, URZ, URZ, URZ ;  /* 0x0000003f3f3ff290 */ /* 0x000fec000fffe03f */
        /* <DEDUP_REMOVED lines=20> */
[----:B---3--:R-:W-:Y:S02]  /*25d60*/  HMMA.16816.F32 R12, R12, R6, R8 ;  /* 0x000000060c0c723c */ /* 0x008fe40000001808 */
[----:B------:R-:W0:Y:S04]  /*25d70*/  LDL.LU.64 R10, [R1+0x3070] ;  /* 0x00307000010a7983 */ /* 0x000e280000300a00 */
[----:B------:R-:W0:Y:S11]  /*25d80*/  LDL.LU.64 R8, [R1+0x3068] ;  /* 0x0030680001087983 */ /* 0x000e360000300a00 */
[----:B------:R-:W-:Y:S06]  /*25d90*/  @!UPT UIADD3 URZ, URZ, URZ, URZ ;  /* 0x0000003f3f3ff290 */ /* 0x000fec000fffe03f */
[----:B------:R-:W-:Y:S01]  /*25da0*/  STL.64 [R1+0x60], R12 ;  /* 0x0000600c01007387 */ /* 0x000fe20000100a00 */
[----:B------:R-:W-:-:S03]  /*25db0*/  MOV R0, R15 ;  /* 0x0000000f00007202 */ /* 0x000fc60000000f00 */
[----:B------:R1:W-:Y:S04]  /*25dc0*/  STL [R1+0x68], R14 ;  /* 0x0000680e01007387 */ /* 0x0003e80000100800 */
[----:B------:R-:W3:Y:S04]  /*25dd0*/  LDL R15, [R1+0xa28] ;  /* 0x000a2800010f7983 */ /* 0x000ee80000100800 */
[----:B-1----:R-:W5:Y:S01]  /*25de0*/  LDL R14, [R1+0xcfc] ;  /* 0x000cfc00010e7983 */ /* 0x002f620000100800 */
[-C--:B0-----:R-:W-:Y:S03]  /*25df0*/  HMMA.16816.F32 R16, R16, R6.reuse, R8 ;  /* 0x000000061010723c */ /* 0x081fe60000001808 */
[----:B------:R-:W4:Y:S04]  /*25e00*/  LDL.LU.64 R10, [R1+0x3060] ;  /* 0x00306000010a7983 */ /* 0x000f280000300a00 */
[----:B------:R-:W4:Y:S11]  /*25e10*/  LDL.LU.64 R8, [R1+0x3058] ;  /* 0x0030580001087983 */ /* 0x000f360000300a00 */
        /* <DEDUP_REMOVED lines=20> */
[----:B0-----:R-:W-:Y:S01]  /*25f60*/  IMAD.MOV.U32 R16, RZ, RZ, R23 ;  /* 0x000000ffff107224 */ /* 0x001fe200078e0017 */
[----:B------:R-:W-:-:S02]  /*25f70*/  MOV R23, R12 ;  /* 0x0000000c00177202 */ /* 0x000fc40000000f00 */
[----:B------:R-:W0:Y:S04]  /*25f80*/  LDSM.16.MT88.4 R4, [R3+0xa080] ;  /* 0x00a080000304783b */ /* 0x000e280000004200 */
[----:B------:R-:W3:Y:S01]  /*25f90*/  LDSM.16.MT88.4 R12, [R15+0xa080] ;  /* 0x00a080000f0c783b */ /* 0x000ee20000004200 */
[----:B--2---:R-:W-:-:S03]  /*25fa0*/  IMAD.MOV.U32 R19, RZ, RZ, R20 ;  /* 0x000000ffff137224 */ /* 0x004fc600078e0014 */
[----:B-1----:R-:W-:Y:S01]  /*25fb0*/  STL [R1+0x2f6c], R10 ;  /* 0x002f6c0a01007387 */ /* 0x002fe20000100800 */
[----:B------:R-:W-:-:S03]  /*25fc0*/  MOV R17, R22 ;  /* 0x0000001600117202 */ /* 0x000fc60000000f00 */
[----:B------:R1:W-:Y:S01]  /*25fd0*/  STL [R1+0x2f68], R11 ;  /* 0x002f680b01007387 */ /* 0x0003e20000100800 */
[----:B0-----:R-:W-:Y:S01]  /*25fe0*/  IMAD.MOV.U32 R20, RZ, RZ, R5 ;  /* 0x000000ffff147224 */ /* 0x001fe200078e0005 */
[----:B-1----:R-:W-:Y:S01]  /*25ff0*/  MOV R11, R6 ;  /* 0x00000006000b7202 */ /* 0x002fe20000000f00 */
[----:B------:R-:W-:Y:S01]  /*26000*/  IMAD.MOV.U32 R6, RZ, RZ, R24 ;  /* 0x000000ffff067224 */ /* 0x000fe200078e0018 */
[----:B------:R-:W-:Y:S01]  /*26010*/  MOV R10, R7 ;  /* 0x00000007000a7202 */ /* 0x000fe20000000f00 */
[----:B---3--:R-:W-:Y:S01]  /*26020*/  IMAD.MOV.U32 R22, RZ, RZ, R14 ;  /* 0x000000ffff167224 */ /* 0x008fe200078e000e */
[----:B------:R-:W-:Y:S02]  /*26030*/  MOV R5, R25 ;  /* 0x0000001900057202 */ /* 0x000fe40000000f00 */
[----:B------:R-:W-:Y:S02]  /*26040*/  MOV R25, R12 ;  /* 0x0000000c00197202 */ /* 0x000fe40000000f00 */
[----:B------:R-:W-:-:S02]  /*26050*/  MOV R24, R13 ;  /* 0x0000000d00187202 */ /* 0x000fc40000000f00 */
[----:B------:R-:W-:Y:S02]  /*26060*/  MOV R7, R15 ;  /* 0x0000000f00077202 */ /* 0x000fe40000000f00 */
[----:B------:R-:W0:Y:S01]  /*26070*/  LDSM.16.MT88.4 R12, [R2+0xa000] ;  /* 0x00a00000020c783b */ /* 0x000e220000004200 */
[----:B------:R-:W-:-:S03]  /*26080*/  MOV R18, R21 ;  /* 0x0000001500127202 */ /* 0x000fc60000000f00 */
[----:B------:R1:W-:Y:S01]  /*26090*/  STL [R1+0x2fa8], R3 ;  /* 0x002fa80301007387 */ /* 0x0003e20000100800 */
[----:B------:R-:W-:Y:S02]  /*260a0*/  MOV R21, R4 ;  /* 0x0000000400157202 */ /* 0x000fe40000000f00 */
[----:B------:R-:W-:Y:S01]  /*260b0*/  MOV R4, R26 ;  /* 0x0000001a00047202 */ /* 0x000fe20000000f00 */
[----:B-1----:R-:W-:Y:S01]  /*260c0*/  IMAD.MOV.U32 R3, RZ, RZ, R27 ;  /* 0x000000ffff037224 */ /* 0x002fe200078e001b */
[----:B0-----:R0:W-:Y:S04]  /*260d0*/  STL.64 [R1+0x2fd8], R14 ;  /* 0x002fd80e01007387 */ /* 0x0011e80000100a00 */
[----:B------:R1:W-:Y:S01]  /*260e0*/  STL.64 [R1+0x2fd0], R12 ;  /* 0x002fd00c01007387 */ /* 0x0003e20000100a00 */
[----:B0-----:R-:W-:-:S02]  /*260f0*/  MOV R14, R22 ;  /* 0x00000016000e7202 */ /* 0x001fc40000000f00 */
[----:B------:R-:W-:Y:S02]  /*26100*/  MOV R15, R7 ;  /* 0x00000007000f7202 */ /* 0x000fe40000000f00 */
[----:B-1----:R-:W-:Y:S01]  /*26110*/  MOV R12, R25 ;  /* 0x00000019000c7202 */ /* 0x002fe20000000f00 */
[----:B------:R-:W-:Y:S02]  /*26120*/  IMAD.MOV.U32 R13, RZ, RZ, R24 ;  /* 0x000000ffff0d7224 */ /* 0x000fe400078e0018 */
[----:B------:R0:W-:Y:S04]  /*26130*/  STL.64 [R1+0x2ff8], R14 ;  /* 0x002ff80e01007387 */ /* 0x0001e80000100a00 */
[----:B------:R1:W-:Y:S01]  /*26140*/  STL.64 [R1+0x2ff0], R12 ;  /* 0x002ff00c01007387 */ /* 0x0003e20000100a00 */
[----:B0-----:R-:W-:Y:S01]  /*26150*/  MOV R14, R4 ;  /* 0x00000004000e7202 */ /* 0x001fe20000000f00 */
[----:B------:R-:W-:-:S02]  /*26160*/  IMAD.MOV.U32 R15, RZ, RZ, R3 ;  /* 0x000000ffff0f7224 */ /* 0x000fc400078e0003 */
[----:B-1----:R-:W-:Y:S01]  /*26170*/  IMAD.MOV.U32 R12, RZ, RZ, R6 ;  /* 0x000000ffff0c7224 */ /* 0x002fe200078e0006 */
[----:B------:R-:W-:Y:S02]  /*26180*/  MOV R13, R5 ;  /* 0x00000005000d7202 */ /* 0x000fe40000000f00 */
[----:B------:R0:W-:Y:S04]  /*26190*/  STL.64 [R1+0x3018], R14 ;  /* 0x0030180e01007387 */ /* 0x0001e80000100a00 */
[----:B------:R1:W-:Y:S04]  /*261a0*/  STL.64 [R1+0x3010], R12 ;  /* 0x0030100c01007387 */ /* 0x0003e80000100a00 */
[----:B------:R-:W2:Y:S04]  /*261b0*/  LDL.LU R4, [R1+0x80] ;  /* 0x0000800001047983 */ /* 0x000ea80000300800 */
[----:B------:R-:W2:Y:S04]  /*261c0*/  LDL.LU R5, [R1+0x84] ;  /* 0x0000840001057983 */ /* 0x000ea80000300800 */
[----:B------:R-:W3:Y:S04]  /*261d0*/  LDL.LU R6, [R1+0x88] ;  /* 0x0000880001067983 */ /* 0x000ee80000300800 */
[----:B------:R-:W3:Y:S01]  /*261e0*/  LDL.LU R7, [R1+0x8c] ;  /* 0x00008c0001077983 */ /* 0x000ee20000300800 */
[----:B0-----:R-:W-:Y:S01]  /*261f0*/  IMAD.MOV.U32 R14, RZ, RZ, R11 ;  /* 0x000000ffff0e7224 */ /* 0x001fe200078e000b */
[----:B------:R-:W-:-:S02]  /*26200*/  MOV R15, R10 ;  /* 0x0000000a000f7202 */ /* 0x000fc40000000f00 */
[----:B-1----:R-:W-:Y:S02]  /*26210*/  MOV R12, R21 ;  /* 0x00000015000c7202 */ /* 0x002fe40000000f00 */
[----:B------:R-:W-:Y:S01]  /*26220*/  MOV R13, R20 ;  /* 0x00000014000d7202 */ /* 0x000fe20000000f00 */
        /* <DEDUP_REMOVED lines=8> */
[----:B-1----:R-:W-:Y:S01]  /*262b0*/  IMAD.MOV.U32 R12, RZ, RZ, R19 ;  /* 0x000000ffff0c7224 */ /* 0x002fe200078e0013 */
[----:B------:R-:W-:Y:S01]  /*262c0*/  MOV R13, R18 ;  /* 0x00000012000d7202 */ /* 0x000fe20000000f00 */
[----:B------:R-:W-:Y:S01]  /*262d0*/  IMAD.MOV.U32 R15, RZ, RZ, R16 ;  /* 0x000000ffff0f7224 */ /* 0x000fe200078e0010 */
[----:B------:R-:W-:-:S02]  /*262e0*/  MOV R14, R17 ;  /* 0x00000011000e7202 */ /* 0x000fc40000000f00 */
        /* <DEDUP_REMOVED lines=9> */
[----:B0-----:R-:W-:-:S03]  /*26380*/  MOV R19, R0 ;  /* 0x0000000000137202 */ /* 0x001fc60000000f00 */
        /* <DEDUP_REMOVED lines=16> */
[----:B------:R-:W-:Y:S01]  /*26490*/  MOV R11, R12 ;  /* 0x0000000c000b7202 */ /* 0x000fe20000000f00 */
[----:B0-----:R-:W-:Y:S01]  /*264a0*/  IMAD.MOV.U32 R22, RZ, RZ, R29 ;  /* 0x000000ffff167224 */ /* 0x001fe200078e001d */
[----:B------:R-:W-:Y:S01]  /*264b0*/  MOV R23, R28 ;  /* 0x0000001c00177202 */ /* 0x000fe20000000f00 */
[----:B-1----:R-:W3:Y:S01]  /*264c0*/  LDL.LU R20, [R1+0x50] ;  /* 0x0000500001147983 */ /* 0x002ee20000300800 */
[----:B------:R-:W-:-:S03]  /*264d0*/  IMAD.MOV.U32 R29, RZ, RZ, R14 ;  /* 0x000000ffff1d7224 */ /* 0x000fc600078e000e */
[----:B------:R-:W-:Y:S01]  /*264e0*/  STL [R1+0x2f70], R0 ;  /* 0x002f700001007387 */ /* 0x000fe20000100800 */
[----:B------:R-:W-:-:S03]  /*264f0*/  MOV R28, R15 ;  /* 0x0000000f001c7202 */ /* 0x000fc60000000f00 */
        /* <DEDUP_REMOVED lines=15> */
[----:B0-----:R-:W-:Y:S01]  /*265f0*/  MOV R0, R14 ;  /* 0x0000000e00007202 */ /* 0x001fe20000000f00 */
[----:B------:R-:W-:Y:S02]  /*26600*/  IMAD.MOV.U32 R10, RZ, RZ, R15 ;  /* 0x000000ffff0a7224 */ /* 0x000fe400078e000f */
        /* <DEDUP_REMOVED lines=9> */
[----:B------:R-:W-:Y:S01]  /*266a0*/  MOV R7, R15 ;  /* 0x0000000f00077202 */ /* 0x000fe20000000f00 */
[----:B------:R-:W-:Y:S01]  /*266b0*/  IMAD.MOV.U32 R11, RZ, RZ, R13 ;  /* 0x000000ffff0b7224 */ /* 0x000fe200078e000d */
        /* <DEDUP_REMOVED lines=34> */
[----:B0-----:R-:W-:Y:S02]  /*268e0*/  MOV R19, R7 ;  /* 0x0000000700137202 */ /* 0x001fe40000000f00 */
        /* <DEDUP_REMOVED lines=8> */
[----:B------:R-:W-:Y:S01]  /*26970*/  IMAD.MOV.U32 R15, RZ, RZ, R22 ;  /* 0x000000ffff0f7224 */ /* 0x000fe200078e0016 */
[----:B------:R-:W-:Y:S01]  /*26980*/  MOV R14, R23 ;  /* 0x00000017000e7202 */ /* 0x000fe20000000f00 */
[----:B------:R-:W-:Y:S01]  /*26990*/  IMAD.MOV.U32 R12, RZ, RZ, R21 ;  /* 0x000000ffff0c7224 */ /* 0x000fe200078e0015 */
[----:B------:R-:W-:Y:S02]  /*269a0*/  MOV R13, R20 ;  /* 0x00000014000d7202 */ /* 0x000fe40000000f00 */
[----:B---3--:R-:W0:Y:S04]  /*269b0*/  LDSM.16.MT88.4 R20, [R3+0xb000] ;  /* 0x00b000000314783b */ /* 0x008e280000004200 */
[----:B------:R1:W-:Y:S04]  /*269c0*/  STL.64 [R1+0x2eb8], R6 ;  /* 0x002eb80601007387 */ /* 0x0003e80000100a00 */
[----:B------:R2:W-:Y:S01]  /*269d0*/  STL.64 [R1+0x2eb0], R4 ;  /* 0x002eb00401007387 */ /* 0x0005e20000100a00 */
[----:B-1----:R-:W-:-:S02]  /*269e0*/  MOV R6, R15 ;  /* 0x0000000f00067202 */ /* 0x002fc40000000f00 */
[----:B------:R-:W-:Y:S01]  /*269f0*/  MOV R7, R14 ;  /* 0x0000000e00077202 */ /* 0x000fe20000000f00 */
[----:B--2---:R-:W-:Y:S01]  /*26a00*/  IMAD.MOV.U32 R4, RZ, RZ, R13 ;  /* 0x000000ffff047224 */ /* 0x004fe200078e000d */
[----:B------:R-:W-:-:S03]  /*26a10*/  MOV R5, R12 ;  /* 0x0000000c00057202 */ /* 0x000fc60000000f00 */
[----:B------:R-:W-:Y:S04]  /*26a20*/  STL.64 [R1+0x2fa0], R6 ;  /* 0x002fa00601007387 */ /* 0x000fe80000100a00 */
[----:B------:R-:W-:Y:S04]  /*26a30*/  STL.64 [R1+0x2f98], R4 ;  /* 0x002f980401007387 */ /* 0x000fe80000100a00 */
[----:B------:R-:W1:Y:S01]  /*26a40*/  LDSM.16.MT88.4 R4, [R3+0xb080] ;  /* 0x00b080000304783b */ /* 0x000e620000004200 */
[----:B0-----:R-:W-:Y:S01]  /*26a50*/  MOV R13, R20 ;  /* 0x00000014000d7202 */ /* 0x001fe20000000f00 */
[----:B------:R-:W-:-:S02]  /*26a60*/  IMAD.MOV.U32 R12, RZ, RZ, R21 ;  /* 0x000000ffff0c7224 */ /* 0x000fc400078e0015 */
[----:B-1----:R-:W-:Y:S01]  /*26a70*/  IMAD.MOV.U32 R21, RZ, RZ, R4 ;  /* 0x000000ffff157224 */ /* 0x002fe200078e0004 */
[----:B------:R-:W-:Y:S01]  /*26a80*/  MOV R20, R5 ;  /* 0x0000000500147202 */ /* 0x000fe20000000f00 */
[----:B------:R-:W-:Y:S01]  /*26a90*/  IMAD.MOV.U32 R14, RZ, RZ, R7 ;  /* 0x000000ffff0e7224 */ /* 0x000fe200078e0007 */
        /* <DEDUP_REMOVED lines=8> */
[----:B------:R-:W-:Y:S02]  /*26b20*/  MOV R9, R22 ;  /* 0x0000001600097202 */ /* 0x000fe40000000f00 */
[----:B------:R-:W-:Y:S02]  /*26b30*/  MOV R8, R23 ;  /* 0x0000001700087202 */ /* 0x000fe40000000f00 */
[----:B-----5:R-:W-:Y:S01]  /*26b40*/  MOV R22, R16 ;  /* 0x0000001000167202 */ /* 0x020fe20000000f00 */
[----:B------:R-:W-:Y:S01]  /*26b50*/  IMAD.MOV.U32 R16, RZ, RZ, R28 ;  /* 0x000000ffff107224 */ /* 0x000fe200078e001c */
[----:B------:R-:W-:Y:S02]  /*26b60*/  MOV R23, R17 ;  /* 0x0000001100177202 */ /* 0x000fe40000000f00 */
[----:B------:R-:W-:-:S02]  /*26b70*/  MOV R17, R0 ;  /* 0x0000000000117202 */ /* 0x000fc40000000f00 */
[----:B0-----:R-:W-:Y:S01]  /*26b80*/  MOV R2, R6 ;  /* 0x0000000600027202 */ /* 0x001fe20000000f00 */
[----:B------:R-:W-:Y:S01]  /*26b90*/  IMAD.MOV.U32 R27, RZ, RZ, R7 ;  /* 0x000000ffff1b7224 */ /* 0x000fe200078e0007 */
[----:B------:R-:W-:Y:S01]  /*26ba0*/  MOV R28, R5 ;  /* 0x00000005001c7202 */ /* 0x000fe20000000f00 */
[----:B------:R-:W-:Y:S01]  /*26bb0*/  IMAD.MOV.U32 R0, RZ, RZ, R4 ;  /* 0x000000ffff007224 */ /* 0x000fe200078e0004 */
        /* <DEDUP_REMOVED lines=13> */
[----:B------:R-:W-:-:S02]  /*26c90*/  MOV R5, R11 ;  /* 0x0000000b00057202 */ /* 0x000fc40000000f00 */
[----:B------:R-:W3:Y:S04]  /*26ca0*/  LDL.LU R11, [R1+0x2f90] ;  /* 0x002f9000010b7983 */ /* 0x000ee80000300800 */
[----:B------:R-:W4:Y:S04]  /*26cb0*/  LDL.LU R29, [R1+0x2f8c] ;  /* 0x002f8c00011d7983 */ /* 0x000f280000300800 */
[----:B------:R-:W5:Y:S04]  /*26cc0*/  LDL.LU R10, [R1+0x2f88] ;  /* 0x002f8800010a7983 */ /* 0x000f680000300800 */
[----:B------:R0:W-:Y:S02]  /*26cd0*/  STL.64 [R1+0x2ef0], R6 ;  /* 0x002ef00601007387 */ /* 0x0001e40000100a00 */
[----:B0-----:R-:W-:-:S02]  /*26ce0*/  IMAD.MOV.U32 R6, RZ, RZ, R2 ;  /* 0x000000ffff067224 */ /* 0x001fc400078e0002 */
[----:B--2---:R0:W-:Y:S02]  /*26cf0*/  STL.64 [R1+0x2ee8], R4 ;  /* 0x002ee80401007387 */ /* 0x0041e40000100a00 */
[----:B0-----:R-:W-:Y:S02]  /*26d00*/  MOV R4, R0 ;  /* 0x0000000000047202 */ /* 0x001fe40000000f00 */
[----:B------:R-:W2:Y:S01]  /*26d10*/  LDL.LU R0, [R1+0x2f84] ;  /* 0x002f840001007983 */ /* 0x000ea20000300800 */
[----:B------:R-:W-:-:S03]  /*26d20*/  MOV R5, R28 ;  /* 0x0000001c00057202 */ /* 0x000fc60000000f00 */
[----:B------:R-:W2:Y:S04]  /*26d30*/  LDL.LU R28, [R1+0x2f80] ;  /* 0x002f8000011c7983 */ /* 0x000ea80000300800 */
[----:B------:R-:W2:Y:S01]  /*26d40*/  LDL.LU R2, [R1+0x2f7c] ;  /* 0x002f7c0001027983 */ /* 0x000ea20000300800 */
        /* <DEDUP_REMOVED lines=17> */
[----:B--2---:R-:W0:Y:S04]  /*26e60*/  LDSM.16.MT88.4 R12, [R2+0xb000] ;  /* 0x00b00000020c783b */ /* 0x004e280000004200 */
        /* <DEDUP_REMOVED lines=9> */
[----:B------:R-:W-:Y:S01]  /*26f00*/  IMAD.MOV.U32 R15, RZ, RZ, R19 ;  /* 0x000000ffff0f7224 */ /* 0x000fe200078e0013 */
[----:B------:R-:W-:Y:S01]  /*26f10*/  MOV R7, R8 ;  /* 0x0000000800077202 */ /* 0x000fe20000000f00 */
[----:B------:R-:W-:Y:S01]  /*26f20*/  IMAD.MOV.U32 R6, RZ, RZ, R9 ;  /* 0x000000ffff067224 */ /* 0x000fe200078e0009 */
[----:B---3--:R-:W-:Y:S01]  /*26f30*/  MOV R13, R11 ;  /* 0x0000000b000d7202 */ /* 0x008fe20000000f00 */
[----:B----4-:R-:W-:Y:S01]  /*26f40*/  IMAD.MOV.U32 R12, RZ, RZ, R29 ;  /* 0x000000ffff0c7224 */ /* 0x010fe200078e001d */
[----:B------:R-:W-:Y:S04]  /*26f50*/  LDSM.16.MT88.4 R16, [R2+0xb080] ;  /* 0x00b080000210783b */ /* 0x000fe80000004200 */
[----:B------:R-:W2:Y:S04]  /*26f60*/  LDL.LU R29, [R1+0x2f78] ;  /* 0x002f7800011d7983 */ /* 0x000ea80000300800 */
[----:B------:R-:W3:Y:S04]  /*26f70*/  LDL.LU R11, [R1+0x2f74] ;  /* 0x002f7400010b7983 */ /* 0x000ee80000300800 */
[----:B------:R-:W-:Y:S04]  /*26f80*/  STL.64 [R1+0x2f40], R14 ;  /* 0x002f400e01007387 */ /* 0x000fe80000100a00 */
[----:B------:R0:W-:Y:S04]  /*26f90*/  STL.64 [R1+0x2f38], R12 ;  /* 0x002f380c01007387 */ /* 0x0001e80000100a00 */
[----:B0-----:R-:W4:Y:S04]  /*26fa0*/  LDL.LU R12, [R1+0x90] ;  /* 0x00009000010c7983 */ /* 0x001f280000300800 */
[----:B------:R-:W4:Y:S01]  /*26fb0*/  LDL.LU R13, [R1+0x94] ;  /* 0x00009400010d7983 */ /* 0x000f220000300800 */
[----:B------:R-:W-:-:S03]  /*26fc0*/  MOV R14, R0 ;  /* 0x00000000000e7202 */ /* 0x000fc60000000f00 */
[----:B------:R-:W2:Y:S01]  /*26fd0*/  LDL.LU R0, [R1+0x2f70] ;  /* 0x002f700001007983 */ /* 0x000ea20000300800 */
[----:B-----5:R-:W-:-:S03]  /*26fe0*/  MOV R15, R10 ;  /* 0x0000000a000f7202 */ /* 0x020fc60000000f00 */
[----:B------:R-:W5:Y:S04]  /*26ff0*/  LDL.LU R10, [R1+0x2f6c] ;  /* 0x002f6c00010a7983 */ /* 0x000f680000300800 */
[----:B------:R-:W-:Y:S04]  /*27000*/  STL.64 [R1+0x2f60], R14 ;  /* 0x002f600e01007387 */ /* 0x000fe80000100a00 */
[----:B----4-:R3:W-:Y:S04]  /*27010*/  STL.64 [R1+0x2f58], R12 ;  /* 0x002f580c01007387 */ /* 0x0107e80000100a00 */
[----:B--2---:R-:W0:Y:S04]  /*27020*/  LDSM.16.MT88.4 R20, [R0+0xb000] ;  /* 0x00b000000014783b */ /* 0x004e280000004200 */
[----:B------:R-:W1:Y:S01]  /*27030*/  LDSM.16.MT88.4 R24, [R0+0xb080] ;  /* 0x00b080000018783b */ /* 0x000e620000004200 */
[----:B---3--:R-:W-:-:S03]  /*27040*/  IMAD.MOV.U32 R12, RZ, RZ, R11 ;  /* 0x000000ffff0c7224 */ /* 0x008fc600078e000b */
[----:B------:R-:W5:Y:S04]  /*27050*/  LDL.LU R11, [R1+0x2f68] ;  /* 0x002f6800010b7983 */ /* 0x000f680000300800 */
[----:B------:R-:W5:Y:S01]  /*27060*/  LDL.LU R13, [R1+0xa4] ;  /* 0x0000a400010d7983 */ /* 0x000f620000300800 */
[----:B------:R-:W-:Y:S02]  /*27070*/  MOV R14, R29 ;  /* 0x0000001d000e7202 */ /* 0x000fe40000000f00 */
[----:B------:R-:W-:Y:S01]  /*27080*/  MOV R15, R28 ;  /* 0x0000001c000f7202 */ /* 0x000fe20000000f00 */
        /* <DEDUP_REMOVED lines=8> */
[----:B------:R-:W-:Y:S01]  /*27110*/  IMAD.MOV.U32 R29, RZ, RZ, R6 ;  /* 0x000000ffff1d7224 */ /* 0x000fe200078e0006 */
        /* <DEDUP_REMOVED lines=30> */
[----:B0-----:R-:W-:Y:S01]  /*27300*/  IMAD.MOV.U32 R29, RZ, RZ, R6 ;  /* 0x000000ffff1d7224 */ /* 0x001fe200078e0006 */
        /* <DEDUP_REMOVED lines=9> */
[----:B---3--:R-:W-:Y:S01]  /*273a0*/  IMAD.MOV.U32 R28, RZ, RZ, R12 ;  /* 0x000000ffff1c7224 */ /* 0x008fe200078e000c */
[----:B------:R-:W-:Y:S02]  /*273b0*/  MOV R12, R23 ;  /* 0x00000017000c7202 */ /* 0x000fe40000000f00 */
[----:B------:R-:W3:Y:S01]  /*273c0*/  LDL.LU R23, [R1+0x2ed0] ;  /* 0x002ed00001177983 */ /* 0x000ee20000300800 */
[----:B--2---:R-:W-:Y:S11]  /*273d0*/  HMMA.16816.F32 R4, R16, R10, R4 ;  /* 0x0000000a1004723c */ /* 0x004ff60000001804 */
[----:B------:R-:W-:Y:S11]  /*273e0*/  @!UPT UIADD3 URZ, URZ, URZ, URZ ;  /* 0x0000003f3f3ff290 */ /* 0x000ff6000fffe03f */
[----:B------:R-:W-:Y:S02]  /*273f0*/  @!UPT UIADD3 URZ, URZ, URZ, URZ ;  /* 0x0000003f3f3ff290 */ /* 0x000fe4000fffe03f */
[----:B------:R-:W-:Y:S01]  /*27400*/  MOV R17, R6 ;  /* 0x0000000600117202 */ /* 0x000fe20000000f00 */
[----:B------:R-:W-:Y:S01]  /*27410*/  IMAD.MOV.U32 R18, RZ, RZ, R5 ;  /* 0x000000ffff127224 */ /* 0x000fe200078e0005 */
[----:B------:R-:W-:Y:S02]  /*27420*/  MOV R16, R7 ;  /* 0x0000000700107202 */ /* 0x000fe40000000f00 */
[----:B------:R-:W-:Y:S01]  /*27430*/  MOV R19, R4 ;  /* 0x0000000400137202 */ /* 0x000fe20000000f00 */
[----:B------:R-:W3:Y:S04]  /*27440*/  LDL.LU.64 R6, [R1+0x2ec8] ;  /* 0x002ec80001067983 */ /* 0x000ee80000300a00 */
[----:B------:R-:W3:Y:S01]  /*27450*/  LDL.LU.64 R4, [R1+0x2ec0] ;  /* 0x002ec00001047983 */ /* 0x000ee20000300a00 */
[----:B------:R-:W-:-:S02]  /*27460*/  MOV R3, R13 ;  /* 0x0000000d00037202 */ /* 0x000fc40000000f00 */
[----:B------:R-:W-:Y:S01]  /*27470*/  MOV R13, R29 ;  /* 0x0000001d000d7202 */ /* 0x000fe20000000f00 */
[-C--:B---3--:R-:W-:Y:S11]  /*27480*/  HMMA.16816.F32 R4, R20, R10.reuse, R4 ;  /* 0x0000000a1404723c */ /* 0x088ff60000001804 */
[----:B------:R-:W-:Y:S11]  /*27490*/  @!UPT UIADD3 URZ, URZ, URZ, URZ ;  /* 0x0000003f3f3ff290 */ /* 0x000ff6000fffe03f */
[----:B------:R-:W-:Y:S02]  /*274a0*/  @!UPT UIADD3 URZ, URZ, URZ, URZ ;  /* 0x0000003f3f3ff290 */ /* 0x000fe4000fffe03f */
[----:B------:R-:W-:Y:S01]  /*274b0*/  MOV R21, R6 ;  /* 0x0000000600157202 */ /* 0x000fe20000000f00 */
[----:B------:R-:W-:Y:S01]  /*274c0*/  IMAD.MOV.U32 R20, RZ, RZ, R7 ;  /* 0x000000ffff147224 */ /* 0x000fe200078e0007 */
[----:B------:R-:W-:Y:S01]  /*274d0*/  MOV R22, R5 ;  /* 0x0000000500167202 */ /* 0x000fe20000000f00 */
[----:B------:R-:W-:Y:S01]  /*274e0*/  IMAD.MOV.U32 R29, RZ, RZ, R4 ;  /* 0x000000ffff1d7224 */ /* 0x000fe200078e0004 */
[----:B------:R-:W1:Y:S04]  /*274f0*/  LDL.LU.64 R6, [R1+0x2eb8] ;  /* 0x002eb80001067983 */ /* 0x000e680000300a00 */
[----:B------:R-:W1:Y:S01]  /*27500*/  LDL.LU.64 R4, [R1+0x2eb0] ;  /* 0x002eb00001047983 */ /* 0x000e620000300a00 */
[----:B------:R-:W-:Y:S01]  /*27510*/  MOV R0, R14 ;  /* 0x0000000e00007202 */ /* 0x000fe20000000f00 */
[----:B------:R-:W-:Y:S01]  /*27520*/  IMAD.MOV.U32 R2, RZ, RZ, R15 ;  /* 0x000000ffff027224 */ /* 0x000fe200078e000f */
[----:B------:R-:W-:Y:S01]  /*27530*/  MOV R15, R8 ;  /* 0x00000008000f7202 */ /* 0x000fe20000000f00 */
[----:B------:R-:W-:Y:S01]  /*27540*/  IMAD.MOV.U32 R14, RZ, RZ, R9 ;  /* 0x000000ffff0e7224 */ /* 0x000fe200078e0009 */
[----:B------:R-:W2:Y:S01]  /*27550*/  LDL R23, [R1+0x8f0] ;  /* 0x0008f00001177983 */ /* 0x000ea20000100800 */
[----:B-1----:R-:W-:Y:S11]  /*27560*/  HMMA.16816.F32 R8, R24, R10, R4 ;  /* 0x0000000a1808723c */ /* 0x002ff60000001804 */
[----:B------:R-:W-:Y:S11]  /*27570*/  @!UPT UIADD3 URZ, URZ, URZ, URZ ;  /* 0x0000003f3f3ff290 */ /* 0x000ff6000fffe03f */
[----:B------:R-:W-:Y:S01]  /*27580*/  @!UPT UIADD3 URZ, URZ, URZ, URZ ;  /* 0x0000003f3f3ff290 */ /* 0x000fe2000fffe03f */
[----:B------:R0:W-:Y:S04]  /*27590*/  STL.64 [R1+0x2de8], R10 ;  /* 0x002de80a01007387 */ /* 0x0001e80000100a00 */
[----:B------:R1:W-:Y:S01]  /*275a0*/  STL.64 [R1+0x2de0], R8 ;  /* 0x002de00801007387 */ /* 0x0003e20000100a00 */
[----:B0-----:R-:W-:Y:S01]  /*275b0*/  IMAD.MOV.U32 R10, RZ, RZ, R21 ;  /* 0x000000ffff0a7224 */ /* 0x001fe200078e0015 */
[----:B------:R-:W-:Y:S02]  /*275c0*/  MOV R11, R20 ;  /* 0x00000014000b7202 */ /* 0x000fe40000000f00 */
[----:B-1----:R-:W-:Y:S02]  /*275d0*/  MOV R8, R29 ;  /* 0x0000001d00087202 */ /* 0x002fe40000000f00 */
[----:B------:R-:W-:Y:S01]  /*275e0*/  MOV R9, R22 ;  /* 0x0000001600097202 */ /* 0x000fe20000000f00 */
[----:B------:R-:W3:Y:S04]  /*275f0*/  LDL.LU R29, [R1+0x2eac] ;  /* 0x002eac00011d7983 */ /* 0x000ee80000300800 */
[----:B------:R-:W4:Y:S04]  /*27600*/  LDL R27, [R1+0xa28] ;  /* 0x000a2800011b7983 */ /* 0x000f280000100800 */
        /* <DEDUP_REMOVED lines=9> */
[----:B------:R-:W-:Y:S01]  /*276a0*/  MOV R9, R3 ;  /* 0x0000000300097202 */ /* 0x000fe20000000f00 */
[----:B------:R-:W5:Y:S04]  /*276b0*/  LDL.LU R28, [R1+0x2ea8] ;  /* 0x002ea800011c7983 */ /* 0x000f680000300800 */
[----:B------:R-:W2:Y:S01]  /*276c0*/  LDL.LU R3, [R1+0x2ea4] ;  /* 0x002ea40001037983 */ /* 0x000ea20000300800 */
[----:B------:R-:W-:Y:S01]  /*276d0*/  MOV R10, R0 ;  /* 0x00000000000a7202 */ /* 0x000fe20000000f00 */
[----:B------:R-:W-:-:S02]  /*276e0*/  IMAD.MOV.U32 R11, RZ, RZ, R2 ;  /* 0x000000ffff0b7224 */ /* 0x000fc400078e0002 */
[----:B------:R-:W3:Y:S04]  /*276f0*/  LDL.LU R0, [R1+0x2ea0] ;  /* 0x002ea00001007983 */ /* 0x000ee80000300800 */
[----:B------:R-:W3:Y:S01]  /*27700*/  LDL.LU R2, [R1+0x2e9c] ;  /* 0x002e9c0001027983 */ /* 0x000ee20000300800 */
[----:B------:R-:W-:Y:S01]  /*27710*/  MOV R17, R12 ;  /* 0x0000000c00117202 */ /* 0x000fe20000000f00 */
[----:B------:R-:W-:Y:S01]  /*27720*/  IMAD.MOV.U32 R19, RZ, RZ, R14 ;  /* 0x000000ffff137224 */ /* 0x000fe200078e000e */
[----:B------:R-:W-:Y:S02]  /*27730*/  MOV R18, R13 ;  /* 0x0000000d00127202 */ /* 0x000fe40000000f00 */
        /* <DEDUP_REMOVED lines=10> */
[----:B-1----:R-:W-:Y:S01]  /*277e0*/  IMAD.MOV.U32 R21, RZ, RZ, R8 ;  /* 0x000000ffff157224 */ /* 0x002fe200078e0008 */
[----:B------:R-:W-:Y:S02]  /*277f0*/  MOV R20, R9 ;  /* 0x0000000900147202 */ /* 0x000fe40000000f00 */
[----:B0-----:R0:W-:Y:S04]  /*27800*/  STL [R1+0x2dd4], R6 ;  /* 0x002dd40601007387 */ /* 0x0011e80000100800 */
[----:B------:R1:W-:Y:S01]  /*27810*/  STL [R1+0x2dd0], R7 ;  /* 0x002dd00701007387 */ /* 0x0003e20000100800 */
[----:B0-----:R-:W-:Y:S01]  /*27820*/  IMAD.MOV.U32 R6, RZ, RZ, R11 ;  /* 0x000000ffff067224 */ /* 0x001fe200078e000b */
[----:B-1----:R-:W-:-:S02]  /*27830*/  MOV R7, R10 ;  /* 0x0000000a00077202 */ /* 0x002fc40000000f00 */
[----:B----4-:R-:W0:Y:S02]  /*27840*/  LDSM.16.MT88.4 R8, [R27+0xc000] ;  /* 0x00c000001b08783b */ /* 0x010e240000004200 */
[----:B0-----:R-:W-:Y:S01]  /*27850*/  MOV R25, R8 ;  /* 0x0000000800197202 */ /* 0x001fe20000000f00 */
[----:B------:R-:W-:Y:S01]  /*27860*/  IMAD.MOV.U32 R23, RZ, RZ, R10 ;  /* 0x000000ffff177224 */ /* 0x000fe200078e000a */
[----:B------:R-:W-:Y:S02]  /*27870*/  MOV R24, R9 ;  /* 0x0000000900187202 */ /* 0x000fe40000000f00 */
[----:B------:R-:W-:Y:S02]  /*27880*/  MOV R22, R11 ;  /* 0x0000000b00167202 */ /* 0x000fe40000000f00 */
[----:B------:R-:W0:Y:S04]  /*27890*/  LDSM.16.MT88.4 R8, [R27+0xc080] ;  /* 0x00c080001b08783b */ /* 0x000e280000004200 */
        /* <DEDUP_REMOVED lines=13> */
[----:B------:R1:W-:Y:S01]  /*27970*/  STL.64 [R1+0x2e70], R8 ;  /* 0x002e700801007387 */ /* 0x0003e20000100a00 */
[----:B0-----:R-:W-:Y:S01]  /*27980*/  IMAD.MOV.U32 R10, RZ, RZ, R13 ;  /* 0x000000ffff0a7224 */ /* 0x001fe200078e000d */
[----:B------:R-:W-:Y:S02]  /*27990*/  MOV R11, R12 ;  /* 0x0000000c000b7202 */ /* 0x000fe40000000f00 */
[----:B-1----:R-:W-:-:S02]  /*279a0*/  MOV R8, R15 ;  /* 0x0000000f00087202 */ /* 0x002fc40000000f00 */
[----:B------:R-:W-:Y:S02]  /*279b0*/  MOV R9, R14 ;  /* 0x0000000e00097202 */ /* 0x000fe40000000f00 */
[----:B---3--:R-:W0:Y:S04]  /*279c0*/  LDSM.16.MT88.4 R12, [R2+0xc000] ;  /* 0x00c00000020c783b */ /* 0x008e280000004200 */
[----:B0-----:R0:W-:Y:S04]  /*279d0*/  STL.64 [R1+0x2e28], R14 ;  /* 0x002e280e01007387 */ /* 0x0011e80000100a00 */
[----:B------:R1:W-:Y:S01]  /*279e0*/  STL.64 [R1+0x2e20], R12 ;  /* 0x002e200c01007387 */ /* 0x0003e20000100a00 */
[----:B0-----:R-:W-:-:S02]  /*279f0*/  MOV R14, R18 ;  /* 0x00000012000e7202 */ /* 0x001fc40000000f00 */
[----:B------:R-:W-:Y:S02]  /*27a00*/  MOV R15, R19 ;  /* 0x00000013000f7202 */ /* 0x000fe40000000f00 */
[----:B-1----:R-:W-:Y:S01]  /*27a10*/  MOV R12, R16 ;  /* 0x00000010000c7202 */ /* 0x002fe20000000f00 */
[----:B------:R-:W-:Y:S02]  /*27a20*/  IMAD.MOV.U32 R13, RZ, RZ, R17 ;  /* 0x000000ffff0d7224 */ /* 0x000fe400078e0011 */
[----:B------:R-:W-:Y:S04]  /*27a30*/  STL.64 [R1+0x2e48], R14 ;  /* 0x002e480e01007387 */ /* 0x000fe80000100a00 */
[----:B------:R0:W-:Y:S04]  /*27a40*/  STL.64 [R1+0x2e40], R12 ;  /* 0x002e400c01007387 */ /* 0x0001e80000100a00 */
[----:B------:R-:W1:Y:S04]  /*27a50*/  LDSM.16.MT88.4 R16, [R2+0xc080] ;  /* 0x00c080000210783b */ /* 0x000e680000004200 */
[----:B0-----:R-:W2:Y:S04]  /*27a60*/  LDL.LU R12, [R1+0x80] ;  /* 0x00008000010c7983 */ /* 0x001ea80000300800 */
[----:B------:R-:W2:Y:S01]  /*27a70*/  LDL.LU R13, [R1+0x84] ;  /* 0x00008400010d7983 */ /* 0x000ea20000300800 */
[----:B-----5:R-:W-:Y:S01]  /*27a80*/  IMAD.MOV.U32 R14, RZ, RZ, R28 ;  /* 0x000000ffff0e7224 */ /* 0x020fe200078e001c */
[----:B------:R-:W-:-:S02]  /*27a90*/  MOV R15, R29 ;  /* 0x0000001d000f7202 */ /* 0x000fc40000000f00 */
        /* <DEDUP_REMOVED lines=15> */
[----:B----4-:R-:W-:Y:S01]  /*27b90*/  IMAD.MOV.U32 R14, RZ, RZ, R29 ;  /* 0x000000ffff0e7224 */ /* 0x010fe200078e001d */
[----:B---3--:R-:W-:-:S02]  /*27ba0*/  MOV R15, R28 ;  /* 0x0000001c000f7202 */ /* 0x008fc40000000f00 */
        /* <DEDUP_REMOVED lines=30> */
[----:B------:R-:W-:Y:S01]  /*27d90*/  MOV R6, R10 ;  /* 0x0000000a00067202 */ /* 0x000fe20000000f00 */
[----:B------:R-:W-:Y:S02]  /*27da0*/  IMAD.MOV.U32 R7, RZ, RZ, R11 ;  /* 0x000000ffff077224 */ /* 0x000fe400078e000b */
[----:B------:R-:W2:Y:S04]  /*27db0*/  LDL.LU.64 R10, [R1+0x2e18] ;  /* 0x002e1800010a7983 */ /* 0x000ea80000300a00 */
[----:B---3--:R-:W2:Y:S02]  /*27dc0*/  LDL.LU.64 R8, [R1+0x2e10] ;  /* 0x002e100001087983 */ /* 0x008ea40000300a00 */
[----:B--2---:R-:W-:Y:S02]  /*27dd0*/  HMMA.16816.F32 R12, R12, R4, R8 ;  /* 0x000000040c0c723c */ /* 0x004fe40000001808 */
[----:B------:R-:W1:Y:S04]  /*27de0*/  LDL.LU.64 R10, [R1+0x2e08] ;  /* 0x002e0800010a7983 */ /* 0x000e680000300a00 */
[----:B------:R-:W1:Y:S11]  /*27df0*/  LDL.LU.64 R8, [R1+0x2e00] ;  /* 0x002e000001087983 */ /* 0x000e760000300a00 */
[----:B------:R-:W-:Y:S06]  /*27e00*/  @!UPT UIADD3 URZ, URZ, URZ, URZ ;  /* 0x0000003f3f3ff290 */ /* 0x000fec000fffe03f */
[----:B------:R-:W-:Y:S01]  /*27e10*/  STL.64 [R1+0x60], R12 ;  /* 0x0000600c01007387 */ /* 0x000fe20000100a00 */
[----:B------:R-:W-:-:S03]  /*27e20*/  MOV R0, R15 ;  /* 0x0000000f00007202 */ /* 0x000fc60000000f00 */
[----:B------:R-:W-:Y:S04]  /*27e30*/  STL [R1+0x68], R14 ;  /* 0x0000680e01007387 */ /* 0x000fe80000100800 */
[----:B------:R-:W2:Y:S01]  /*27e40*/  LDL R15, [R1+0xa28] ;  /* 0x000a2800010f7983 */ /* 0x000ea20000100800 */
[-C--:B-1----:R-:W-:Y:S11]  /*27e50*/  HMMA.16816.F32 R8, R16, R4.reuse, R8 ;  /* 0x000000041008723c */ /* 0x082ff60000001808 */
[----:B------:R-:W-:Y:S11]  /*27e60*/  @!UPT UIADD3 URZ, URZ, URZ, URZ ;  /* 0x0000003f3f3ff290 */ /* 0x000ff6000fffe03f */
[----:B------:R-:W-:Y:S02]  /*27e70*/  @!UPT UIADD3 URZ, URZ, URZ, URZ ;  /* 0x0000003f3f3ff290 */ /* 0x000fe4000fffe03f */
[----:B------:R-:W-:Y:S01]  /*27e80*/  MOV R29, R10 ;  /* 0x0000000a001d7202 */ /* 0x000fe20000000f00 */
[----:B------:R-:W-:Y:S01]  /*27e90*/  IMAD.MOV.U32 R16, RZ, RZ, R9 ;  /* 0x000000ffff107224 */ /* 0x000fe200078e0009 */
[----:B------:R-:W-:Y:S02]  /*27ea0*/  MOV R28, R11 ;  /* 0x0000000b001c7202 */ /* 0x000fe40000000f00 */
[----:B------:R-:W-:Y:S01]  /*27eb0*/  MOV R17, R8 ;  /* 0x0000000800117202 */ /* 0x000fe20000000f00 */
[----:B------:R-:W0:Y:S04]  /*27ec0*/  LDL.LU.64 R10, [R1+0x2df8] ;  /* 0x002df800010a7983 */ /* 0x000e280000300a00 */
        /* <DEDUP_REMOVED lines=12> */
[----:B------:R-:W-:Y:S04]  /*27f90*/  STL [R1+0x2d88], R10 ;  /* 0x002d880a01007387 */ /* 0x000fe80000100800 */
[----:B------:R0:W-:Y:S02]  /*27fa0*/  STL.64 [R1+0x2d80], R8 ;  /* 0x002d800801007387 */ /* 0x0001e40000100a00 */
[----:B0-----:R-:W-:Y:S01]  /*27fb0*/  IMAD.MOV.U32 R9, RZ, RZ, R20 ;  /* 0x000000ffff097224 */ /* 0x001fe200078e0014 */
[----:B------:R-:W-:Y:S01]  /*27fc0*/  MOV R8, R21 ;  /* 0x0000001500087202 */ /* 0x000fe20000000f00 */
[----:B------:R-:W-:Y:S01]  /*27fd0*/  IMAD.MOV.U32 R4, RZ, RZ, R23 ;  /* 0x000000ffff047224 */ /* 0x000fe200078e0017 */
[----:B------:R-:W-:-:S02]  /*27fe0*/  MOV R5, R22 ;  /* 0x0000001600057202 */ /* 0x000fc40000000f00 */
[----:B------:R-:W0:Y:S02]  /*27ff0*/  LDSM.16.MT88.4 R20, [R3+0xd080] ;  /* 0x00d080000314783b */ /* 0x000e240000004200 */
[----:B0-----:R-:W-:Y:S01]  /*28000*/  MOV R19, R20 ;  /* 0x0000001400137202 */ /* 0x001fe20000000f00 */
[----:B------:R-:W-:Y:S01]  /*28010*/  IMAD.MOV.U32 R11, RZ, RZ, R22 ;  /* 0x000000ffff0b7224 */ /* 0x000fe200078e0016 */
        /* <DEDUP_REMOVED lines=9> */
[----:B------:R-:W0:Y:S04]  /*280b0*/  LDSM.16.MT88.4 R12, [R2+0xd000] ;  /* 0x00d00000020c783b */ /* 0x000e280000004200 */
[----:B------:R1:W-:Y:S02]  /*280c0*/  STL [R1+0x2d28], R3 ;  /* 0x002d280301007387 */ /* 0x0003e40000100800 */
[----:B-1----:R-:W-:Y:S02]  /*280d0*/  MOV R3, R27 ;  /* 0x0000001b00037202 */ /* 0x002fe40000000f00 */
        /* <DEDUP_REMOVED lines=18> */
[----:B------:R-:W-:Y:S04]  /*28200*/  STL.64 [R1+0x2db8], R14 ;  /* 0x002db80e01007387 */ /* 0x000fe80000100a00 */
[----:B------:R0:W-:Y:S02]  /*28210*/  STL.64 [R1+0x2db0], R12 ;  /* 0x002db00c01007387 */ /* 0x0001e40000100a00 */
[----:B0-----:R-:W-:Y:S02]  /*28220*/  MOV R13, R8 ;  /* 0x00000008000d7202 */ /* 0x001fe40000000f00 */
[----:B------:R-:W-:Y:S01]  /*28230*/  MOV R12, R9 ;  /* 0x00000009000c7202 */ /* 0x000fe20000000f00 */
[----:B------:R-:W2:Y:S04]  /*28240*/  LDL.LU R8, [R1+0x80] ;  /* 0x0000800001087983 */ /* 0x000ea80000300800 */
[----:B------:R-:W2:Y:S04]  /*28250*/  LDL.LU R9, [R1+0x84] ;  /* 0x0000840001097983 */ /* 0x000ea80000300800 */
[----:B------:R-:W3:Y:S04]  /*28260*/  LDL.LU R10, [R1+0x88] ;  /* 0x00008800010a7983 */ /* 0x000ee80000300800 */
[----:B------:R-:W3:Y:S01]  /*28270*/  LDL.LU R11, [R1+0x8c] ;  /* 0x00008c00010b7983 */ /* 0x000ee20000300800 */
[----:B------:R-:W-:Y:S01]  /*28280*/  IMAD.MOV.U32 R14, RZ, RZ, R5 ;  /* 0x000000ffff0e7224 */ /* 0x000fe200078e0005 */
        /* <DEDUP_REMOVED lines=21> */
[----:B------:R-:W-:-:S03]  /*283e0*/  MOV R19, R0 ;  /* 0x0000000000137202 */ /* 0x000fc60000000f00 */
[----:B------:R-:W5:Y:S04]  /*283f0*/  LDL.LU R0, [R1+0x2dd8] ;  /* 0x002dd80001007983 */ /* 0x000f680000300800 */
[----:B----4-:R0:W-:Y:S04]  /*28400*/  STL.64 [R1+0x2d68], R18 ;  /* 0x002d681201007387 */ /* 0x0101e80000100a00 */
[----:B---3--:R1:W-:Y:S04]  /*28410*/  STL.64 [R1+0x2d60], R16 ;  /* 0x002d601001007387 */ /* 0x0083e80000100a00 */
[----:B-----5:R-:W3:Y:S01]  /*28420*/  LDSM.16.MT88.4 R20, [R0+0xd000] ;  /* 0x00d000000014783b */ /* 0x020ee20000004200 */
[----:B0-----:R-:W-:Y:S01]  /*28430*/  MOV R18, R6 ;  /* 0x0000000600127202 */ /* 0x001fe20000000f00 */
[----:B------:R-:W-:-:S02]  /*28440*/  IMAD.MOV.U32 R19, RZ, RZ, R7 ;  /* 0x000000ffff137224 */ /* 0x000fc400078e0007 */
[----:B------:R-:W0:Y:S04]  /*28450*/  LDSM.16.MT88.4 R24, [R0+0xd080] ;  /* 0x00d080000018783b */ /* 0x000e280000004200 */
        /* <DEDUP_REMOVED lines=8> */
[----:B-1----:R-:W-:Y:S01]  /*284e0*/  IMAD.MOV.U32 R22, RZ, RZ, R29 ;  /* 0x000000ffff167224 */ /* 0x002fe200078e001d */
[----:B------:R-:W-:Y:S01]  /*284f0*/  MOV R23, R28 ;  /* 0x0000001c00177202 */ /* 0x000fe20000000f00 */
[-C--:B--2---:R-:W-:Y:S01]  /*28500*/  HMMA.16816.F32 R12, R12, R6.reuse, R8 ;  /* 0x000000060c0c723c */ /* 0x084fe20000001808 */
[----:B------:R-:W2:Y:S04]  /*28510*/  LDL.LU.64 R10, [R1+0x2dc8] ;  /* 0x002dc800010a7983 */ /* 0x000ea80000300a00 */
[----:B------:R-:W2:Y:S11]  /*28520*/  LDL.LU.64 R8, [R1+0x2dc0] ;  /* 0x002dc00001087983 */ /* 0x000eb60000300a00 */
[----:B------:R-:W-:Y:S07]  /*28530*/  @!UPT UIADD3 URZ, URZ, URZ, URZ ;  /* 0x0000003f3f3ff290 */ /* 0x000fee000fffe03f */
[----:B------:R1:W-:Y:S01]  /*28540*/  STL.64 [R1+0xa0], R12 ;  /* 0x0000a00c01007387 */ /* 0x0003e20000100a00 */
[----:B------:R-:W-:Y:S01]  /*28550*/  MOV R29, R14 ;  /* 0x0000000e001d7202 */ /* 0x000fe20000000f00 */
[----:B------:R-:W-:Y:S02]  /*28560*/  IMAD.MOV.U32 R28, RZ, RZ, R15 ;  /* 0x000000ffff1c7224 */ /* 0x000fe400078e000f */
        /* <DEDUP_REMOVED lines=21> */
[----:B------:R-:W-:Y:S02]  /*286c0*/  MOV R29, R14 ;  /* 0x0000000e001d7202 */ /* 0x000fe40000000f00 */
[----:B------:R-:W4:Y:S04]  /*286d0*/  LDL.LU.64 R14, [R1+0x2d78] ;  /* 0x002d7800010e7983 */ /* 0x000f280000300a00 */
[----:B-1----:R-:W4:Y:S01]  /*286e0*/  LDL.LU.64 R12, [R1+0x2d70] ;  /* 0x002d7000010c7983 */ /* 0x002f220000300a00 */
[----:B------:R-:W-:-:S03]  /*286f0*/  MOV R20, R4 ;  /* 0x0000000400147202 */ /* 0x000fc60000000f00 */
[----:B------:R1:W-:Y:S01]  /*28700*/  STL [R1+0x2d10], R29 ;  /* 0x002d101d01007387 */ /* 0x0003e20000100800 */
[----:B------:R-:W-:-:S03]  /*28710*/  MOV R21, R5 ;  /* 0x0000000500157202 */ /* 0x000fc60000000f00 */
[----:B------:R2:W-:Y:S01]  /*28720*/  STL [R1+0x2d0c], R28 ;  /* 0x002d0c1c01007387 */ /* 0x0005e20000100800 */
[-C--:B----4-:R-:W-:Y:S03]  /*28730*/  HMMA.16816.F32 R12, R12, R6.reuse, R16 ;  /* 0x000000060c0c723c */ /* 0x090fe60000001810 */
[----:B------:R-:W3:Y:S04]  /*28740*/  LDL.LU.64 R18, [R1+0x2d68] ;  /* 0x002d680001127983 */ /* 0x000ee80000300a00 */
[----:B------:R-:W3:Y:S11]  /*28750*/  LDL.LU.64 R16, [R1+0x2d60] ;  /* 0x002d600001107983 */ /* 0x000ef60000300a00 */
[----:B------:R-:W-:Y:S06]  /*28760*/  @!UPT UIADD3 URZ, URZ, URZ, URZ ;  /* 0x0000003f3f3ff290 */ /* 0x000fec000fffe03f */
[----:B------:R-:W-:Y:S01]  /*28770*/  MOV R4, R14 ;  /* 0x0000000e00047202 */ /* 0x000fe20000000f00 */
[----:B------:R-:W-:Y:S01]  /*28780*/  IMAD.MOV.U32 R5, RZ, RZ, R13 ;  /* 0x000000ffff057224 */ /* 0x000fe200078e000d */
[----:B------:R-:W-:Y:S02]  /*28790*/  MOV R0, R15 ;  /* 0x0000000f00007202 */ /* 0x000fe40000000f00 */
[----:B------:R-:W-:Y:S01]  /*287a0*/  MOV R3, R12 ;  /* 0x0000000c00037202 */ /* 0x000fe20000000f00 */
[----:B------:R-:W3:Y:S04]  /*287b0*/  LDL.LU.64 R14, [R1+0x2d58] ;  /* 0x002d5800010e7983 */ /* 0x000ee80000300a00 */
[----:B------:R-:W3:Y:S02]  /*287c0*/  LDL.LU.64 R12, [R1+0x2d50] ;  /* 0x002d5000010c7983 */ /* 0x000ee40000300a00 */
[-C--:B---3--:R-:W-:Y:S02]  /*287d0*/  HMMA.16816.F32 R12, R12, R6.reuse, R16 ;  /* 0x000000060c0c723c */ /* 0x088fe40000001810 */
[----:B------:R-:W3:Y:S04]  /*287e0*/  LDL.LU.64 R18, [R1+0x2d48] ;  /* 0x002d480001127983 */ /* 0x000ee80000300a00 */
[----:B------:R-:W3:Y:S11]  /*287f0*/  LDL.LU.64 R16, [R1+0x2d40] ;  /* 0x002d400001107983 */ /* 0x000ef60000300a00 */
[----:B------:R-:W-:Y:S06]  /*28800*/  @!UPT UIADD3 URZ, URZ, URZ, URZ ;  /* 0x0000003f3f3ff290 */ /* 0x000fec000fffe03f */
[----:B------:R4:W-:Y:S01]  /*28810*/  STL.64 [R1+0x60], R12 ;  /* 0x0000600c01007387 */ /* 0x0009e20000100a00 */
[----:B-1----:R-:W-:Y:S01]  /*28820*/  IMAD.MOV.U32 R29, RZ, RZ, R14 ;  /* 0x000000ffff1d7224 */ /* 0x002fe200078e000e */
[----:B--2---:R-:W-:Y:S02]  /*28830*/  MOV R28, R15 ;  /* 0x0000000f001c7202 */ /* 0x004fe40000000f00 */
        /* <DEDUP_REMOVED lines=11> */
[----:B-1----:R-:W-:Y:S01]  /*288f0*/  IMAD.MOV.U32 R16, RZ, RZ, R3 ;  /* 0x000000ffff107224 */ /* 0x002fe200078e0003 */
[----:B---3--:R-:W-:Y:S02]  /*28900*/  MOV R19, R11 ;  /* 0x0000000b00137202 */ /* 0x008fe40000000f00 */
[----:B------:R-:W0:Y:S04]  /*28910*/  LDL.LU R11, [R1+0x2d2c] ;  /* 0x002d2c00010b7983 */ /* 0x000e280000300800 */
[----:B------:R-:W3:Y:S01]  /*28920*/  LDL.LU R3, [R1+0x2d28] ;  /* 0x002d280001037983 */ /* 0x000ee20000300800 */
[-C--:B--2---:R-:W-:Y:S11]  /*28930*/  HMMA.16816.F32 R20, R20, R6.reuse, R12 ;  /* 0x000000061414723c */ /* 0x084ff6000000180c */
[----:B------:R-:W-:Y:S11]  /*28940*/  @!UPT UIADD3 URZ, URZ, URZ, URZ ;  /* 0x0000003f3f3ff290 */ /* 0x000ff6000fffe03f */
[----:B------:R-:W-:Y:S02]  /*28950*/  @!UPT UIADD3 URZ, URZ, URZ, URZ ;  /* 0x0000003f3f3ff290 */ /* 0x000fe4000fffe03f */
[----:B------:R-:W-:Y:S02]  /*28960*/  MOV R14, R23 ;  /* 0x00000017000e7202 */ /* 0x000fe40000000f00 */
[----:B------:R-:W2:Y:S01]  /*28970*/  LDL R23, [R1+0xcfc] ;  /* 0x000cfc0001177983 */ /* 0x000ea20000100800 */
[----:B------:R-:W-:Y:S02]  /*28980*/  MOV R17, R5 ;  /* 0x0000000500117202 */ /* 0x000fe40000000f00 */
[----:B------:R-:W-:Y:S02]  /*28990*/  MOV R18, R4 ;  /* 0x0000000400127202 */ /* 0x000fe40000000f00 */
[----:B0-----:R-:W-:Y:S01]  /*289a0*/  HMMA.16816.F32 R4, R24, R6, R8 ;  /* 0x000000061804723c */ /* 0x001fe20000001808 */
[----:B---3--:R-:W0:Y:S01]  /*289b0*/  LDSM.16.MT88.4 R8, [R3+0xe000] ;  /* 0x00e000000308783b */ /* 0x008e220000004200 */
[----:B------:R-:W-:Y:S01]  /*289c0*/  IMAD.MOV.U32 R15, RZ, RZ, R22 ;  /* 0x000000ffff0f7224 */ /* 0x000fe200078e0016 */
[----:B------:R-:W-:Y:S01]  /*289d0*/  MOV R13, R20 ;  /* 0x00000014000d7202 */ /* 0x000fe20000000f00 */
[----:B------:R-:W-:Y:S11]  /*289e0*/  IMAD.MOV.U32 R12, RZ, RZ, R21 ;  /* 0x000000ffff0c7224 */ /* 0x000ff600078e0015 */
[----:B------:R-:W-:Y:S08]  /*289f0*/  @!UPT UIADD3 URZ, URZ, URZ, URZ ;  /* 0x0000003f3f3ff290 */ /* 0x000ff0000fffe03f */
[----:B------:R1:W-:Y:S04]  /*28a00*/  STL.64 [R1+0x2c48], R6 ;  /* 0x002c480601007387 */ /* 0x0003e80000100a00 */
[----:B------:R3:W-:Y:S01]  /*28a10*/  STL.64 [R1+0x2c40], R4 ;  /* 0x002c400401007387 */ /* 0x0007e20000100a00 */
[----:B-1----:R-:W-:Y:S02]  /*28a20*/  MOV R6, R15 ;  /* 0x0000000f00067202 */ /* 0x002fe40000000f00 */
[----:B------:R-:W-:Y:S01]  /*28a30*/  MOV R7, R14 ;  /* 0x0000000e00077202 */ /* 0x000fe20000000f00 */
[----:B---3--:R-:W-:Y:S01]  /*28a40*/  IMAD.MOV.U32 R4, RZ, RZ, R13 ;  /* 0x000000ffff047224 */ /* 0x008fe200078e000d */
[----:B------:R-:W-:-:S03]  /*28a50*/  MOV R5, R12 ;  /* 0x0000000c00057202 */ /* 0x000fc60000000f00 */
[----:B------:R-:W-:Y:S01]  /*28a60*/  STL.64 [R1+0x2d20], R6 ;  /* 0x002d200601007387 */ /* 0x000fe20000100a00 */
[----:B0-----:R-:W-:Y:S01]  /*28a70*/  MOV R15, R8 ;  /* 0x00000008000f7202 */ /* 0x001fe20000000f00 */
[----:B------:R-:W-:Y:S01]  /*28a80*/  IMAD.MOV.U32 R14, RZ, RZ, R9 ;  /* 0x000000ffff0e7224 */ /* 0x000fe200078e0009 */
[----:B------:R-:W-:Y:S02]  /*28a90*/  MOV R13, R10 ;  /* 0x0000000a000d7202 */ /* 0x000fe40000000f00 */
[----:B------:R-:W-:Y:S01]  /*28aa0*/  MOV R12, R11 ;  /* 0x0000000b000c7202 */ /* 0x000fe20000000f00 */
[----:B------:R-:W-:Y:S04]  /*28ab0*/  STL.64 [R1+0x2d18], R4 ;  /* 0x002d180401007387 */ /* 0x000fe80000100a00 */
[----:B------:R-:W0:Y:S02]  /*28ac0*/  LDSM.16.MT88.4 R4, [R3+0xe080] ;  /* 0x00e080000304783b */ /* 0x000e240000004200 */
[----:B0-----:R-:W-:Y:S01]  /*28ad0*/  IMAD.MOV.U32 R21, RZ, RZ, R4 ;  /* 0x000000ffff157224 */ /* 0x001fe200078e0004 */
[----:B------:R-:W-:Y:S01]  /*28ae0*/  MOV R20, R5 ;  /* 0x0000000500147202 */ /* 0x000fe20000000f00 */
[----:B--2---:R-:W0:Y:S04]  /*28af0*/  LDSM.16.M88.4 R8, [R23+0x20180] ;  /* 0x020180001708783b */ /* 0x004e280000000200 */
[----:B0-----:R0:W-:Y:S04]  /*28b00*/  STL [R1+0x2c1c], R10 ;  /* 0x002c1c0a01007387 */ /* 0x0011e80000100800 */
[----:B------:R1:W-:Y:S01]  /*28b10*/  STL [R1+0x2c18], R11 ;  /* 0x002c180b01007387 */ /* 0x0003e20000100800 */
[----:B0-----:R-:W-:Y:S01]  /*28b20*/  IMAD.MOV.U32 R10, RZ, RZ, R7 ;  /* 0x000000ffff0a7224 */ /* 0x001fe200078e0007 */
[----:B-1----:R-:W-:-:S02]  /*28b30*/  MOV R11, R6 ;  /* 0x00000006000b7202 */ /* 0x002fc40000000f00 */
[----:B----4-:R-:W0:Y:S04]  /*28b40*/  LDSM.16.MT88.4 R4, [R2+0xe000] ;  /* 0x00e000000204783b */ /* 0x010e280000004200 */
[----:B------:R1:W-:Y:S01]  /*28b50*/  STL [R1+0x2c60], R3 ;  /* 0x002c600301007387 */ /* 0x0003e20000100800 */
[----:B0-----:R-:W-:Y:S01]  /*28b60*/  MOV R25, R4 ;  /* 0x0000000400197202 */ /* 0x001fe20000000f00 */
[----:B------:R-:W-:Y:S01]  /*28b70*/  IMAD.MOV.U32 R24, RZ, RZ, R5 ;  /* 0x000000ffff187224 */ /* 0x000fe200078e0005 */
[----:B------:R-:W-:Y:S02]  /*28b80*/  MOV R22, R6 ;  /* 0x0000000600167202 */ /* 0x000fe40000000f00 */
[----:B-1----:R-:W-:Y:S02]  /*28b90*/  MOV R3, R7 ;  /* 0x0000000700037202 */ /* 0x002fe40000000f00 */
[----:B------:R-:W0:Y:S01]  /*28ba0*/  LDSM.16.MT88.4 R4, [R2+0xe080] ;  /* 0x00e080000204783b */ /* 0x000e220000004200 */
[----:B------:R-:W-:-:S02]  /*28bb0*/  MOV R23, R16 ;  /* 0x0000001000177202 */ /* 0x000fc40000000f00 */
[----:B------:R-:W-:Y:S01]  /*28bc0*/  MOV R16, R17 ;  /* 0x0000001100107202 */ /* 0x000fe20000000f00 */
[----:B------:R-:W-:Y:S01]  /*28bd0*/  IMAD.MOV.U32 R17, RZ, RZ, R18 ;  /* 0x000000ffff117224 */ /* 0x000fe200078e0012 */
[----:B------:R-:W-:Y:S02]  /*28be0*/  MOV R18, R0 ;  /* 0x0000000000127202 */ /* 0x000fe40000000f00 */
        /* <DEDUP_REMOVED lines=16> */
[----:B------:R-:W-:-:S02]  /*28cf0*/  MOV R6, R29 ;  /* 0x0000001d00067202 */ /* 0x000fc40000000f00 */
[----:B------:R-:W-:Y:S01]  /*28d00*/  MOV R7, R28 ;  /* 0x0000001c00077202 */ /* 0x000fe20000000f00 */
[----:B------:R-:W3:Y:S04]  /*28d10*/  LDL.LU R29, [R1+0x2d10] ;  /* 0x002d1000011d7983 */ /* 0x000ee80000300800 */
[----:B------:R-:W4:Y:S04]  /*28d20*/  LDL.LU R28, [R1+0x2d0c] ;  /* 0x002d0c00011c7983 */ /* 0x000f280000300800 */
[----:B------:R-:W-:Y:S04]  /*28d30*/  STL.64 [R1+0x2c80], R6 ;  /* 0x002c800601007387 */ /* 0x000fe80000100a00 */
[----:B--2---:R0:W-:Y:S02]  /*28d40*/  STL.64 [R1+0x2c78], R4 ;  /* 0x002c780401007387 */ /* 0x0041e40000100a00 */
[----:B0-----:R-:W-:Y:S01]  /*28d50*/  IMAD.MOV.U32 R4, RZ, RZ, R0 ;  /* 0x000000ffff047224 */ /* 0x001fe200078e0000 */
[----:B------:R-:W-:Y:S01]  /*28d60*/  MOV R5, R2 ;  /* 0x0000000200057202 */ /* 0x000fe20000000f00 */
[----:B------:R-:W2:Y:S04]  /*28d70*/  LDL.LU R0, [R1+0x2d08] ;  /* 0x002d080001007983 */ /* 0x000ea80000300800 */
[----:B------:R-:W5:Y:S01]  /*28d80*/  LDL.LU R2, [R1+0x2d04] ;  /* 0x002d040001027983 */ /* 0x000f620000300800 */
[----:B------:R-:W-:Y:S01]  /*28d90*/  MOV R6, R27 ;  /* 0x0000001b00067202 */ /* 0x000fe20000000f00 */
        /* <DEDUP_REMOVED lines=19> */
[----:B-----5:R-:W0:Y:S04]  /*28ed0*/  LDSM.16.MT88.4 R12, [R2+0xe000] ;  /* 0x00e00000020c783b */ /* 0x020e280000004200 */
        /* <DEDUP_REMOVED lines=8> */
[----:B0-----:R-:W5:Y:S01]  /*28f60*/  LDL.LU R12, [R1+0x80] ;  /* 0x00008000010c7983 */ /* 0x001f620000300800 */
[----:B---3--:R-:W-:Y:S01]  /*28f70*/  IMAD.MOV.U32 R14, RZ, RZ, R29 ;  /* 0x000000ffff0e7224 */ /* 0x008fe200078e001d */
[----:B------:R-:W-:-:S02]  /*28f80*/  MOV R15, R19 ;  /* 0x00000013000f7202 */ /* 0x000fc40000000f00 */
        /* <DEDUP_REMOVED lines=17> */
[----:B----4-:R-:W-:Y:S01]  /*290a0*/  IMAD.MOV.U32 R14, RZ, RZ, R29 ;  /* 0x000000ffff0e7224 */ /* 0x010fe200078e001d */
[----:B------:R-:W-:-:S02]  /*290b0*/  MOV R15, R28 ;  /* 0x0000001c000f7202 */ /* 0x000fc40000000f00 */
[----:B------:R-:W-:Y:S04]  /*290c0*/  STL [R1+0x2c38], R2 ;  /* 0x002c380201007387 */ /* 0x000fe80000100800 */
[----:B------:R-:W-:Y:S01]  /*290d0*/  STL [R1+0x2c20], R0 ;  /* 0x002c200001007387 */ /* 0x000fe20000100800 */
[-C--:B-----5:R-:W-:Y:S03]  /*290e0*/  HMMA.16816.F32 R4, R4, R8.reuse, R12 ;  /* 0x000000080404723c */ /* 0x0a0fe6000000180c */
[----:B------:R-:W4:Y:S04]  /*290f0*/  LDL.LU.64 R14, [R1+0x2cf0] ;  /* 0x002cf000010e7983 */ /* 0x000f280000300a00 */
[----:B------:R-:W4:Y:S11]  /*29100*/  LDL.LU.64 R12, [R1+0x2ce8] ;  /* 0x002ce800010c7983 */ /* 0x000f360000300a00 */
[----:B------:R-:W-:Y:S05]  /*29110*/  @!UPT UIADD3 URZ, URZ, URZ, URZ ;  /* 0x0000003f3f3ff290 */ /* 0x000fea000fffe03f */
[----:B------:R1:W-:Y:S01]  /*29120*/  STL.64 [R1+0xa0], R4 ;  /* 0x0000a00401007387 */ /* 0x0003e20000100a00 */
[----:B------:R-:W-:Y:S01]  /*29130*/  MOV R29, R6 ;  /* 0x00000006001d7202 */ /* 0x000fe20000000f00 */
[----:B------:R-:W-:Y:S02]  /*29140*/  IMAD.MOV.U32 R28, RZ, RZ, R7 ;  /* 0x000000ffff1c7224 */ /* 0x000fe400078e0007 */
        /* <DEDUP_REMOVED lines=11> */
[----:B------:R-:W-:Y:S01]  /*29200*/  MOV R0, R5 ;  /* 0x0000000500007202 */ /* 0x000fe20000000f00 */
        /* <DEDUP_REMOVED lines=10> */
[----:B------:R-:W-:Y:S02]  /*292b0*/  MOV R28, R6 ;  /* 0x00000006001c7202 */ /* 0x000fe40000000f00 */
[----:B------:R-:W-:Y:S02]  /*292c0*/  MOV R29, R7 ;  /* 0x00000007001d7202 */ /* 0x000fe40000000f00 */
[----:B------:R-:W4:Y:S04]  /*292d0*/  LDL.LU.64 R6, [R1+0x2ca0] ;  /* 0x002ca00001067983 */ /* 0x000f280000300a00 */
[----:B-1----:R-:W4:Y:S02]  /*292e0*/  LDL.LU.64 R4, [R1+0x2c98] ;  /* 0x002c980001047983 */ /* 0x002f240000300a00 */
[-C--:B----4-:R-:W-:Y:S02]  /*292f0*/  HMMA.16816.F32 R4, R4, R8.reuse, R12 ;  /* 0x000000080404723c */ /* 0x090fe4000000180c */
[----:B------:R-:W4:Y:S04]  /*29300*/  LDL.LU.64 R14, [R1+0x2c90] ;  /* 0x002c9000010e7983 */ /* 0x000f280000300a00 */
[----:B------:R-:W4:Y:S11]  /*29310*/  LDL.LU.64 R12, [R1+0x2c88] ;  /* 0x002c8800010c7983 */ /* 0x000f360000300a00 */
[----:B------:R-:W-:Y:S07]  /*29320*/  @!UPT UIADD3 URZ, URZ, URZ, URZ ;  /* 0x0000003f3f3ff290 */ /* 0x000fee000fffe03f */
[----:B------:R-:W-:Y:S01]  /*29330*/  IMAD.MOV.U32 R3, RZ, RZ, R7 ;  /* 0x000000ffff037224 */ /* 0x000fe200078e0007 */
[----:B------:R-:W-:Y:S01]  /*29340*/  MOV R11, R4 ;  /* 0x00000004000b7202 */ /* 0x000fe20000000f00 */
[----:B------:R-:W-:Y:S01]  /*29350*/  IMAD.MOV.U32 R0, RZ, RZ, R6 ;  /* 0x000000ffff007224 */ /* 0x000fe200078e0006 */
[----:B------:R-:W-:Y:S01]  /*29360*/  MOV R10, R5 ;  /* 0x00000005000a7202 */ /* 0x000fe20000000f00 */
[----:B------:R-:W4:Y:S04]  /*29370*/  LDL.LU.64 R6, [R1+0x2c80] ;  /* 0x002c800001067983 */ /* 0x000f280000300a00 */
[----:B------:R-:W4:Y:S02]  /*29380*/  LDL.LU.64 R4, [R1+0x2c78] ;  /* 0x002c780001047983 */ /* 0x000f240000300a00 */
[----:B----4-:R-:W-:Y:S11]  /*29390*/  HMMA.16816.F32 R4, R12, R8, R4 ;  /* 0x000000080c04723c */ /* 0x010ff60000001804 */
[----:B------:R-:W-:Y:S11]  /*293a0*/  @!UPT UIADD3 URZ, URZ, URZ, URZ ;  /* 0x0000003f3f3ff290 */ /* 0x000ff6000fffe03f */
[----:B------:R-:W-:Y:S02]  /*293b0*/  @!UPT UIADD3 URZ, URZ, URZ, URZ ;  /* 0x0000003f3f3ff290 */ /* 0x000fe4000fffe03f */
[----:B------:R-:W-:Y:S01]  /*293c0*/  IMAD.MOV.U32 R13, RZ, RZ, R6 ;  /* 0x000000ffff0d7224 */ /* 0x000fe200078e0006 */
[----:B------:R-:W-:Y:S02]  /*293d0*/  MOV R12, R7 ;  /* 0x00000007000c7202 */ /* 0x000fe40000000f00 */
[----:B------:R-:W-:Y:S01]  /*293e0*/  MOV R2, R4 ;  /* 0x0000000400027202 */ /* 0x000fe20000000f00 */
[----:B------:R-:W0:Y:S01]  /*293f0*/  LDL.LU.64 R6, [R1+0x2c70] ;  /* 0x002c700001067983 */ /* 0x000e220000300a00 */
[----:B------:R-:W-:-:S03]  /*29400*/  MOV R14, R5 ;  /* 0x00000005000e7202 */ /* 0x000fc60000000f00 */
        /* <DEDUP_REMOVED lines=8> */
[----:B------:R-:W-:Y:S01]  /*29490*/  MOV R18, R5 ;  /* 0x0000000500127202 */ /* 0x000fe20000000f00 */
[----:B------:R-:W-:Y:S01]  /*294a0*/  IMAD.MOV.U32 R19, RZ, RZ, R4 ;  /* 0x000000ffff137224 */ /* 0x000fe200078e0004 */
        /* <DEDUP_REMOVED lines=14> */
[----:B0-----:R-:W-:Y:S01]  /*29590*/  IMAD.MOV.U32 R6, RZ, RZ, R17 ;  /* 0x000000ffff067224 */ /* 0x001fe200078e0011 */
[----:B------:R-:W-:Y:S02]  /*295a0*/  MOV R7, R16 ;  /* 0x0000001000077202 */ /* 0x000fe40000000f00 */
[----:B-1----:R-:W-:Y:S02]  /*295b0*/  MOV R4, R19 ;  /* 0x0000001300047202 */ /* 0x002fe40000000f00 */
[----:B------:R-:W-:Y:S01]  /*295c0*/  MOV R5, R18 ;  /* 0x0000001200057202 */ /* 0x000fe20000000f00 */
[----:B------:R-:W-:Y:S04]  /*295d0*/  STL.64 [R1+0x2b90], R6 ;  /* 0x002b900601007387 */ /* 0x000fe80000100a00 */
[----:B------:R0:W-:Y:S02]  /*295e0*/  STL.64 [R1+0x2b88], R4 ;  /* 0x002b880401007387 */ /* 0x0001e40000100a00 */
[----:B0-----:R-:W-:-:S02]  /*295f0*/  MOV R4, R2 ;  /* 0x0000000200047202 */ /* 0x001fc40000000f00 */
[----:B------:R-:W3:Y:S01]  /*29600*/  LDL.LU R2, [R1+0x2c38] ;  /* 0x002c380001027983 */ /* 0x000ee20000300800 */
[----:B------:R-:W-:Y:S01]  /*29610*/  MOV R6, R13 ;  /* 0x0000000d00067202 */ /* 0x000fe20000000f00 */
[----:B------:R-:W-:Y:S01]  /*29620*/  IMAD.MOV.U32 R5, RZ, RZ, R14 ;  /* 0x000000ffff057224 */ /* 0x000fe200078e000e */
[----:B------:R-:W-:-:S05]  /*29630*/  MOV R7, R12 ;  /* 0x0000000c00077202 */ /* 0x000fca0000000f00 */
[----:B------:R-:W-:Y:S04]  /*29640*/  STL.64 [R1+0x2ba0], R6 ;  /* 0x002ba00601007387 */ /* 0x000fe80000100a00 */
[----:B------:R-:W-:Y:S04]  /*29650*/  STL.64 [R1+0x2b98], R4 ;  /* 0x002b980401007387 */ /* 0x000fe80000100a00 */
[----:B------:R-:W0:Y:S01]  /*29660*/  LDSM.16.MT88.4 R4, [R3+0xf080] ;  /* 0x00f080000304783b */ /* 0x000e220000004200 */
[----:B------:R-:W-:Y:S01]  /*29670*/  IMAD.MOV.U32 R19, RZ, RZ, R15 ;  /* 0x000000ffff137224 */ /* 0x000fe200078e000f */
[----:B0-----:R-:W-:Y:S01]  /*29680*/  MOV R17, R4 ;  /* 0x0000000400117202 */ /* 0x001fe20000000f00 */
[----:B------:R-:W-:Y:S01]  /*29690*/  IMAD.MOV.U32 R16, RZ, RZ, R5 ;  /* 0x000000ffff107224 */ /* 0x000fe200078e0005 */
[----:B------:R-:W-:-:S02]  /*296a0*/  MOV R15, R6 ;  /* 0x00000006000f7202 */ /* 0x000fc40000000f00 */
[----:B------:R-:W-:Y:S02]  /*296b0*/  MOV R14, R7 ;  /* 0x00000007000e7202 */ /* 0x000fe40000000f00 */
[----:B--2---:R-:W0:Y:S02]  /*296c0*/  LDSM.16.MT88.4 R4, [R23+0xf000] ;  /* 0x00f000001704783b */ /* 0x004e240000004200 */
[----:B0-----:R-:W-:Y:S01]  /*296d0*/  IMAD.MOV.U32 R22, RZ, RZ, R4 ;  /* 0x000000ffff167224 */ /* 0x001fe200078e0004 */
[----:B------:R-:W-:Y:S01]  /*296e0*/  MOV R21, R5 ;  /* 0x0000000500157202 */ /* 0x000fe20000000f00 */
[----:B------:R-:W-:Y:S01]  /*296f0*/  IMAD.MOV.U32 R18, RZ, RZ, R7 ;  /* 0x000000ffff127224 */ /* 0x000fe200078e0007 */
[----:B------:R-:W-:Y:S02]  /*29700*/  MOV R20, R6 ;  /* 0x0000000600147202 */ /* 0x000fe40000000f00 */
[----:B------:R-:W0:Y:S01]  /*29710*/  LDSM.16.MT88.4 R4, [R23+0xf080] ;  /* 0x00f080001704783b */ /* 0x000e220000004200 */
[----:B------:R-:W-:-:S02]  /*29720*/  MOV R13, R24 ;  /* 0x00000018000d7202 */ /* 0x000fc40000000f00 */
[----:B------:R-:W-:Y:S01]  /*29730*/  MOV R12, R25 ;  /* 0x00000019000c7202 */ /* 0x000fe20000000f00 */
[----:B0-----:R0:W-:Y:S04]  /*29740*/  STL.64 [R1+0x2bc0], R6 ;  /* 0x002bc00601007387 */ /* 0x0011e80000100a00 */
        /* <DEDUP_REMOVED lines=15> */
[----:B---3--:R-:W0:Y:S04]  /*29840*/  LDSM.16.MT88.4 R12, [R2+0xf000] ;  /* 0x00f00000020c783b */ /* 0x008e280000004200 */
[----:B0-----:R0:W-:Y:S04]  /*29850*/  STL.64 [R1+0x2bb0], R14 ;  /* 0x002bb00e01007387 */ /* 0x0011e80000100a00 */
[----:B------:R1:W-:Y:S01]  /*29860*/  STL.64 [R1+0x2ba8], R12 ;  /* 0x002ba80c01007387 */ /* 0x0003e20000100a00 */
[----:B0-----:R-:W-:Y:S01]  /*29870*/  IMAD.MOV.U32 R14, RZ, RZ, R0 ;  /* 0x000000ffff0e7224 */ /* 0x001fe200078e0000 */
[----:B------:R-:W-:Y:S01]  /*29880*/  MOV R15, R19 ;  /* 0x00000013000f7202 */ /* 0x000fe20000000f00 */
[----:B------:R-:W-:Y:S01]  /*29890*/  IMAD.MOV.U32 R9, RZ, RZ, R26 ;  /* 0x000000ffff097224 */ /* 0x000fe200078e001a */
[----:B------:R-:W-:Y:S01]  /*298a0*/  MOV R8, R27 ;  /* 0x0000001b00087202 */ /* 0x000fe20000000f00 */
[----:B------:R-:W0:Y:S01]  /*298b0*/  LDSM.16.MT88.4 R16, [R2+0xf080] ;  /* 0x00f080000210783b */ /* 0x000e220000004200 */
[----:B-1----:R-:W-:-:S02]  /*298c0*/  MOV R12, R11 ;  /* 0x0000000b000c7202 */ /* 0x002fc40000000f00 */
[----:B------:R-:W-:Y:S01]  /*298d0*/  MOV R13, R10 ;  /* 0x0000000a000d7202 */ /* 0x000fe20000000f00 */
[----:B------:R-:W2:Y:S04]  /*298e0*/  LDL.LU R11, [R1+0x2c34] ;  /* 0x002c3400010b7983 */ /* 0x000ea80000300800 */
[----:B------:R-:W3:Y:S04]  /*298f0*/  LDL.LU R10, [R1+0x2c30] ;  /* 0x002c3000010a7983 */ /* 0x000ee80000300800 */
[----:B------:R-:W4:Y:S04]  /*29900*/  LDL.LU R0, [R1+0x2c2c] ;  /* 0x002c2c0001007983 */ /* 0x000f280000300800 */
[----:B------:R-:W-:Y:S04]  /*29910*/  STL.64 [R1+0x2bd0], R14 ;  /* 0x002bd00e01007387 */ /* 0x000fe80000100a00 */
[----:B------:R1:W-:Y:S04]  /*29920*/  STL.64 [R1+0x2bc8], R12 ;  /* 0x002bc80c01007387 */ /* 0x0003e80000100a00 */
[----:B-1----:R-:W5:Y:S04]  /*29930*/  LDL.LU R12, [R1+0x80] ;  /* 0x00008000010c7983 */ /* 0x002f680000300800 */
[----:B------:R-:W5:Y:S01]  /*29940*/  LDL.LU R13, [R1+0x84] ;  /* 0x00008400010d7983 */ /* 0x000f620000300800 */
[----:B------:R-:W-:Y:S01]  /*29950*/  MOV R14, R28 ;  /* 0x0000001c000e7202 */ /* 0x000fe20000000f00 */
[----:B------:R-:W-:-:S02]  /*29960*/  IMAD.MOV.U32 R15, RZ, RZ, R29 ;  /* 0x000000ffff0f7224 */ /* 0x000fc400078e001d */
[----:B------:R-:W2:Y:S04]  /*29970*/  LDL.LU R28, [R1+0x2c28] ;  /* 0x002c2800011c7983 */ /* 0x000ea80000300800 */
[----:B------:R-:W2:Y:S04]  /*29980*/  LDL.LU R29, [R1+0x2c24] ;  /* 0x002c2400011d7983 */ /* 0x000ea80000300800 */
[----:B------:R-:W-:Y:S04]  /*29990*/  STL.64 [R1+0x2bf0], R14 ;  /* 0x002bf00e01007387 */ /* 0x000fe80000100a00 */
[----:B-----5:R1:W-:Y:S04]  /*299a0*/  STL.64 [R1+0x2be8], R12 ;  /* 0x002be80c01007387 */ /* 0x0203e80000100a00 */
[----:B-1----:R-:W5:Y:S01]  /*299b0*/  LDL.LU R12, [R1+0x90] ;  /* 0x00009000010c7983 */ /* 0x002f620000300800 */
[----:B---3--:R-:W-:Y:S01]  /*299c0*/  MOV R14, R10 ;  /* 0x0000000a000e7202 */ /* 0x008fe20000000f00 */
[----:B--2---:R-:W-:Y:S01]  /*299d0*/  IMAD.MOV.U32 R15, RZ, RZ, R11 ;  /* 0x000000ffff0f7224 */ /* 0x004fe200078e000b */
[----:B----4-:R-:W-:-:S02]  /*299e0*/  MOV R13, R0 ;  /* 0x00000000000d7202 */ /* 0x010fc40000000f00 */
[----:B------:R-:W2:Y:S04]  /*299f0*/  LDL.LU R0, [R1+0x2c20] ;  /* 0x002c200001007983 */ /* 0x000ea80000300800 */
[----:B------:R-:W3:Y:S04]  /*29a00*/  LDL.LU R10, [R1+0x2c1c] ;  /* 0x002c1c00010a7983 */ /* 0x000ee80000300800 */
[----:B------:R-:W3:Y:S04]  /*29a10*/  LDL.LU R11, [R1+0x2c18] ;  /* 0x002c1800010b7983 */ /* 0x000ee80000300800 */
[----:B------:R-:W-:Y:S04]  /*29a20*/  STL.64 [R1+0x2c10], R14 ;  /* 0x002c100e01007387 */ /* 0x000fe80000100a00 */
[----:B-----5:R1:W-:Y:S01]  /*29a30*/  STL.64 [R1+0x2c08], R12 ;  /* 0x002c080c01007387 */ /* 0x0203e20000100a00 */
[----:B------:R-:W-:Y:S01]  /*29a40*/  MOV R6, R9 ;  /* 0x0000000900067202 */ /* 0x000fe20000000f00 */
[----:B------:R-:W-:-:S02]  /*29a50*/  IMAD.MOV.U32 R7, RZ, RZ, R8 ;  /* 0x000000ffff077224 */ /* 0x000fc400078e0008 */
[----:B--2---:R-:W2:Y:S04]  /*29a60*/  LDSM.16.MT88.4 R20, [R0+0xf000] ;  /* 0x00f000000014783b */ /* 0x004ea80000004200 */
[----:B------:R-:W4:Y:S04]  /*29a70*/  LDSM.16.MT88.4 R24, [R0+0xf080] ;  /* 0x00f080000018783b */ /* 0x000f280000004200 */
[----:B-1----:R-:W3:Y:S04]  /*29a80*/  LDL.LU R12, [R1+0xa0] ;  /* 0x0000a000010c7983 */ /* 0x002ee80000300800 */
[----:B------:R-:W3:Y:S01]  /*29a90*/  LDL.LU R13, [R1+0xa4] ;  /* 0x0000a400010d7983 */ /* 0x000ee20000300800 */
[----:B------:R-:W-:-:S02]  /*29aa0*/  MOV R14, R29 ;  /* 0x0000001d000e7202 */ /* 0x000fc40000000f00 */
[----:B------:R-:W-:Y:S01]  /*29ab0*/  MOV R15, R28 ;  /* 0x0000001c000f7202 */ /* 0x000fe20000000f00 */
[----:B------:R-:W-:Y:S06]  /*29ac0*/  STL [R1+0x2b70], R0 ;  /* 0x002b700001007387 */ /* 0x000fec0000100800 */
        /* <DEDUP_REMOVED lines=37> */
[----:B------:R-:W-:-:S03]  /*29d20*/  IMAD.MOV.U32 R0, RZ, RZ, R15 ;  /* 0x000000ffff007224 */ /* 0x000fc600078e000f */
        /* <DEDUP_REMOVED lines=26> */
[----:B0-----:R-:W-:-:S02]  /*29ed0*/  MOV R16, R23 ;  /* 0x0000001700107202 */ /* 0x001fc40000000f00 */
[----:B------:R-:W-:Y:S01]  /*29ee0*/  MOV R23, R12 ;  /* 0x0000000c00177202 */ /* 0x000fe20000000f00 */
[----:B------:R-:W0:Y:S04]  /*29ef0*/  LDSM.16.MT88.4 R8, [R3+0x10080] ;  /* 0x010080000308783b */ /* 0x000e280000004200 */
[----:B------:R-:W3:Y:S01]  /*29f00*/  LDSM.16.MT88.4 R12, [R15+0x10080] ;  /* 0x010080000f0c783b */ /* 0x000ee20000004200 */
[----:B--2---:R-:W-:-:S03]  /*29f10*/  MOV R19, R20 ;  /* 0x0000001400137202 */ /* 0x004fc60000000f00 */
[----:B-1----:R1:W-:Y:S01]  /*29f20*/  STL [R1+0x2a8c], R6 ;  /* 0x002a8c0601007387 */ /* 0x0023e20000100800 */
[----:B------:R-:W-:-:S03]  /*29f30*/  IMAD.MOV.U32 R17, RZ, RZ, R22 ;  /* 0x000000ffff117224 */ /* 0x000fc600078e0016 */
[----:B------:R2:W-:Y:S01]  /*29f40*/  STL [R1+0x2a88], R7 ;  /* 0x002a880701007387 */ /* 0x0005e20000100800 */
[----:B0-----:R-:W-:Y:S01]  /*29f50*/  MOV R20, R9 ;  /* 0x0000000900147202 */ /* 0x001fe20000000f00 */
[----:B-1----:R-:W-:Y:S01]  /*29f60*/  IMAD.MOV.U32 R6, RZ, RZ, R11 ;  /* 0x000000ffff067224 */ /* 0x002fe200078e000b */
[----:B--2---:R-:W-:Y:S02]  /*29f70*/  MOV R7, R10 ;  /* 0x0000000a00077202 */ /* 0x004fe40000000f00 */
        /* <DEDUP_REMOVED lines=9> */
[----:B------:R-:W-:Y:S02]  /*2a010*/  IMAD.MOV.U32 R21, RZ, RZ, R8 ;  /* 0x000000ffff157224 */ /* 0x000fe400078e0008 */
[----:B------:R-:W-:Y:S01]  /*2a020*/  IMAD.MOV.U32 R8, RZ, RZ, R26 ;  /* 0x000000ffff087224 */ /* 0x000fe200078e001a */
[----:B-1----:R-:W-:Y:S01]  /*2a030*/  MOV R3, R27 ;  /* 0x0000001b00037202 */ /* 0x002fe20000000f00 */
[----:B0-----:R0:W-:Y:S04]  /*2a040*/  STL.64 [R1+0x2af8], R14 ;  /* 0x002af80e01007387 */ /* 0x0011e80000100a00 */
        /* <DEDUP_REMOVED lines=10> */
[----:B------:R-:W-:Y:S01]  /*2a0f0*/  MOV R13, R9 ;  /* 0x00000009000d7202 */ /* 0x000fe20000000f00 */
[----:B------:R0:W-:Y:S04]  /*2a100*/  STL.64 [R1+0x2b38], R14 ;  /* 0x002b380e01007387 */ /* 0x0001e80000100a00 */
[----:B------:R1:W-:Y:S04]  /*2a110*/  STL.64 [R1+0x2b30], R12 ;  /* 0x002b300c01007387 */ /* 0x0003e80000100a00 */
[----:B------:R-:W2:Y:S04]  /*2a120*/  LDL.LU R8, [R1+0x80] ;  /* 0x0000800001087983 */ /* 0x000ea80000300800 */
[----:B------:R-:W2:Y:S04]  /*2a130*/  LDL.LU R9, [R1+0x84] ;  /* 0x0000840001097983 */ /* 0x000ea80000300800 */
[----:B------:R-:W3:Y:S04]  /*2a140*/  LDL.LU R10, [R1+0x88] ;  /* 0x00008800010a7983 */ /* 0x000ee80000300800 */
[----:B------:R-:W3:Y:S01]  /*2a150*/  LDL.LU R11, [R1+0x8c] ;  /* 0x00008c00010b7983 */ /* 0x000ee20000300800 */
[----:B0-----:R-:W-:Y:S01]  /*2a160*/  MOV R14, R7 ;  /* 0x00000007000e7202 */ /* 0x001fe20000000f00 */
[----:B-1----:R-:W-:Y:S01]  /*2a170*/  IMAD.MOV.U32 R13, RZ, RZ, R20 ;  /* 0x000000ffff0d7224 */ /* 0x002fe200078e0014 */
[----:B------:R-:W-:-:S02]  /*2a180*/  MOV R15, R6 ;  /* 0x00000006000f7202 */ /* 0x000fc40000000f00 */
        /* <DEDUP_REMOVED lines=27> */
[----:B------:R-:W-:Y:S01]  /*2a340*/  IMAD.MOV.U32 R27, RZ, RZ, R23 ;  /* 0x000000ffff1b7224 */ /* 0x000fe200078e0017 */
        /* <DEDUP_REMOVED lines=11> */
[----:B------:R-:W-:Y:S01]  /*2a400*/  IMAD.MOV.U32 R7, RZ, RZ, R12 ;  /* 0x000000ffff077224 */ /* 0x000fe200078e000c */
[----:B0-----:R-:W-:-:S02]  /*2a410*/  MOV R22, R29 ;  /* 0x0000001d00167202 */ /* 0x001fc40000000f00 */
[----:B-1----:R-:W3:Y:S01]  /*2a420*/  LDL.LU R20, [R1+0x50] ;  /* 0x0000500001147983 */ /* 0x002ee20000300800 */
[----:B------:R-:W-:-:S03]  /*2a430*/  MOV R23, R28 ;  /* 0x0000001c00177202 */ /* 0x000fc60000000f00 */
[----:B------:R-:W-:Y:S01]  /*2a440*/  STL [R1+0x2a90], R0 ;  /* 0x002a900001007387 */ /* 0x000fe20000100800 */
[----:B------:R-:W-:-:S03]  /*2a450*/  MOV R29, R14 ;  /* 0x0000000e001d7202 */ /* 0x000fc60000000f00 */
[----:B------:R-:W4:Y:S01]  /*2a460*/  LDL.LU.64 R10, [R1+0x2b68] ;  /* 0x002b6800010a7983 */ /* 0x000f220000300a00 */
[----:B------:R-:W-:-:S03]  /*2a470*/  MOV R28, R15 ;  /* 0x0000000f001c7202 */ /* 0x000fc60000000f00 */
[----:B------:R-:W4:Y:S04]  /*2a480*/  LDL.LU.64 R8, [R1+0x2b60] ;  /* 0x002b600001087983 */ /* 0x000f280000300a00 */
[----:B------:R0:W-:Y:S04]  /*2a490*/  STL [R1+0xa4], R13 ;  /* 0x0000a40d01007387 */ /* 0x0001e80000100800 */
[----:B------:R-:W4:Y:S04]  /*2a4a0*/  LDL.LU.64 R14, [R1+0x2b58] ;  /* 0x002b5800010e7983 */ /* 0x000f280000300a00 */
[----:B0-----:R-:W4:Y:S01]  /*2a4b0*/  LDL.LU.64 R12, [R1+0x2b50] ;  /* 0x002b5000010c7983 */ /* 0x001f220000300a00 */
[----:B------:R-:W-:-:S03]  /*2a4c0*/  IMAD.MOV.U32 R21, RZ, RZ, R27 ;  /* 0x000000ffff157224 */ /* 0x000fc600078e001b */
        /* <DEDUP_REMOVED lines=9> */
[----:B0-----:R-:W-:Y:S01]  /*2a560*/  IMAD.MOV.U32 R0, RZ, RZ, R14 ;  /* 0x000000ffff007224 */ /* 0x001fe200078e000e */
        /* <DEDUP_REMOVED lines=22> */
[----:B------:R-:W-:Y:S01]  /*2a6d0*/  IMAD.MOV.U32 R28, RZ, RZ, R14 ;  /* 0x000000ffff1c7224 */ /* 0x000fe200078e000e */
[----:B------:R-:W-:Y:S02]  /*2a6e0*/  MOV R0, R15 ;  /* 0x0000000f00007202 */ /* 0x000fe40000000f00 */
        /* <DEDUP_REMOVED lines=24> */
[----:B------:R-:W-:-:S03]  /*2a870*/  IMAD.MOV.U32 R17, RZ, RZ, R3 ;  /* 0x000000ffff117224 */ /* 0x000fc600078e0003 */
        /* <DEDUP_REMOVED lines=13> */
[----:B-1----:R-:W-:Y:S01]  /*2a950*/  MOV R10, R15 ;  /* 0x0000000f000a7202 */ /* 0x002fe20000000f00 */
[----:B------:R-:W-:Y:S01]  /*2a960*/  IMAD.MOV.U32 R11, RZ, RZ, R14 ;  /* 0x000000ffff0b7224 */ /* 0x000fe200078e000e */
[----:B--2---:R-:W-:-:S02]  /*2a970*/  MOV R8, R13 ;  /* 0x0000000d00087202 */ /* 0x004fc40000000f00 */
[----:B------:R-:W-:Y:S02]  /*2a980*/  MOV R9, R12 ;  /* 0x0000000c00097202 */ /* 0x000fe40000000f00 */
[----:B------:R-:W-:Y:S04]  /*2a990*/  STL.64 [R1+0x2ac0], R10 ;  /* 0x002ac00a01007387 */ /* 0x000fe80000100a00 */
[----:B------:R-:W-:Y:S04]  /*2a9a0*/  STL.64 [R1+0x2ab8], R8 ;  /* 0x002ab80801007387 */ /* 0x000fe80000100a00 */
[----:B------:R-:W1:Y:S01]  /*2a9b0*/  LDSM.16.MT88.4 R8, [R3+0x11080] ;  /* 0x011080000308783b */ /* 0x000e620000004200 */
[----:B0-----:R-:W-:Y:S01]  /*2a9c0*/  IMAD.MOV.U32 R13, RZ, RZ, R20 ;  /* 0x000000ffff0d7224 */ /* 0x001fe200078e0014 */
[----:B------:R-:W-:-:S02]  /*2a9d0*/  MOV R12, R21 ;  /* 0x00000015000c7202 */ /* 0x000fc40000000f00 */
[----:B-1----:R-:W-:Y:S01]  /*2a9e0*/  MOV R21, R8 ;  /* 0x0000000800157202 */ /* 0x002fe20000000f00 */
[----:B------:R-:W-:Y:S01]  /*2a9f0*/  IMAD.MOV.U32 R15, RZ, RZ, R10 ;  /* 0x000000ffff0f7224 */ /* 0x000fe200078e000a */
[----:B------:R-:W-:Y:S02]  /*2aa00*/  MOV R20, R9 ;  /* 0x0000000900147202 */ /* 0x000fe40000000f00 */
[----:B------:R-:W-:Y:S02]  /*2aa10*/  MOV R14, R11 ;  /* 0x0000000b000e7202 */ /* 0x000fe40000000f00 */
[----:B----4-:R-:W0:Y:S04]  /*2aa20*/  LDSM.16.MT88.4 R8, [R2+0x11000] ;  /* 0x011000000208783b */ /* 0x010e280000004200 */
[----:B------:R1:W-:Y:S01]  /*2aa30*/  STL [R1+0x29c4], R3 ;  /* 0x0029c40301007387 */ /* 0x0003e20000100800 */
[----:B0-----:R-:W-:Y:S01]  /*2aa40*/  IMAD.MOV.U32 R26, RZ, RZ, R8 ;  /* 0x000000ffff1a7224 */ /* 0x001fe200078e0008 */
[----:B------:R-:W-:Y:S01]  /*2aa50*/  MOV R25, R9 ;  /* 0x0000000900197202 */ /* 0x000fe20000000f00 */
[----:B-1----:R-:W-:Y:S01]  /*2aa60*/  IMAD.MOV.U32 R3, RZ, RZ, R11 ;  /* 0x000000ffff037224 */ /* 0x002fe200078e000b */
[----:B------:R-:W-:-:S02]  /*2aa70*/  MOV R24, R10 ;  /* 0x0000000a00187202 */ /* 0x000fc40000000f00 */
[----:B------:R-:W0:Y:S01]  /*2aa80*/  LDSM.16.MT88.4 R8, [R2+0x11080] ;  /* 0x011080000208783b */ /* 0x000e220000004200 */
[----:B------:R-:W-:Y:S01]  /*2aa90*/  MOV R5, R22 ;  /* 0x0000001600057202 */ /* 0x000fe20000000f00 */
[----:B------:R-:W-:Y:S01]  /*2aaa0*/  IMAD.MOV.U32 R4, RZ, RZ, R23 ;  /* 0x000000ffff047224 */ /* 0x000fe200078e0017 */
[----:B-----5:R-:W-:Y:S01]  /*2aab0*/  MOV R22, R16 ;  /* 0x0000001000167202 */ /* 0x020fe20000000f00 */
[----:B------:R-:W-:Y:S01]  /*2aac0*/  IMAD.MOV.U32 R23, RZ, RZ, R17 ;  /* 0x000000ffff177224 */ /* 0x000fe200078e0011 */
[----:B------:R-:W-:Y:S02]  /*2aad0*/  MOV R16, R28 ;  /* 0x0000001c00107202 */ /* 0x000fe40000000f00 */
[----:B------:R-:W-:Y:S01]  /*2aae0*/  MOV R17, R0 ;  /* 0x0000000000117202 */ /* 0x000fe20000000f00 */
[----:B0-----:R-:W-:Y:S01]  /*2aaf0*/  IMAD.MOV.U32 R2, RZ, RZ, R10 ;  /* 0x000000ffff027224 */ /* 0x001fe200078e000a */
[----:B------:R-:W-:Y:S02]  /*2ab00*/  MOV R27, R11 ;  /* 0x0000000b001b7202 */ /* 0x000fe40000000f00 */
        /* <DEDUP_REMOVED lines=13> */
[----:B------:R-:W-:Y:S01]  /*2abe0*/  IMAD.MOV.U32 R10, RZ, RZ, R29 ;  /* 0x000000ffff0a7224 */ /* 0x000fe200078e001d */
[----:B------:R-:W-:-:S02]  /*2abf0*/  MOV R11, R6 ;  /* 0x00000006000b7202 */ /* 0x000fc40000000f00 */
[----:B------:R-:W-:Y:S02]  /*2ac00*/  MOV R9, R7 ;  /* 0x0000000700097202 */ /* 0x000fe40000000f00 */
[----:B------:R-:W3:Y:S04]  /*2ac10*/  LDL.LU R7, [R1+0x2ab0] ;  /* 0x002ab00001077983 */ /* 0x000ee80000300800 */
[----:B------:R-:W4:Y:S04]  /*2ac20*/  LDL.LU R29, [R1+0x2aac] ;  /* 0x002aac00011d7983 */ /* 0x000f280000300800 */
[----:B------:R-:W5:Y:S04]  /*2ac30*/  LDL.LU R6, [R1+0x2aa8] ;  /* 0x002aa80001067983 */ /* 0x000f680000300800 */
[----:B------:R0:W-:Y:S02]  /*2ac40*/  STL.64 [R1+0x2a10], R10 ;  /* 0x002a100a01007387 */ /* 0x0001e40000100a00 */
[----:B0-----:R-:W-:-:S02]  /*2ac50*/  MOV R10, R2 ;  /* 0x00000002000a7202 */ /* 0x001fc40000000f00 */
[----:B--2---:R0:W-:Y:S02]  /*2ac60*/  STL.64 [R1+0x2a08], R8 ;  /* 0x002a080801007387 */ /* 0x0041e40000100a00 */
[----:B0-----:R-:W-:Y:S01]  /*2ac70*/  MOV R8, R0 ;  /* 0x0000000000087202 */ /* 0x001fe20000000f00 */
[----:B------:R-:W-:Y:S01]  /*2ac80*/  IMAD.MOV.U32 R9, RZ, RZ, R28 ;  /* 0x000000ffff097224 */ /* 0x000fe200078e001c */
[----:B------:R-:W2:Y:S04]  /*2ac90*/  LDL.LU R0, [R1+0x2aa4] ;  /* 0x002aa40001007983 */ /* 0x000ea80000300800 */
[----:B------:R-:W2:Y:S04]  /*2aca0*/  LDL.LU R28, [R1+0x2aa0] ;  /* 0x002aa000011c7983 */ /* 0x000ea80000300800 */
[----:B------:R-:W2:Y:S01]  /*2acb0*/  LDL.LU R2, [R1+0x2a9c] ;  /* 0x002a9c0001027983 */ /* 0x000ea20000300800 */
        /* <DEDUP_REMOVED lines=17> */
[----:B--2---:R-:W0:Y:S04]  /*2add0*/  LDSM.16.MT88.4 R12, [R2+0x11000] ;  /* 0x01100000020c783b */ /* 0x004e280000004200 */
        /* <DEDUP_REMOVED lines=10> */
[----:B------:R-:W-:Y:S01]  /*2ae80*/  MOV R10, R5 ;  /* 0x00000005000a7202 */ /* 0x000fe20000000f00 */
[----:B------:R-:W-:Y:S01]  /*2ae90*/  LDSM.16.MT88.4 R16, [R2+0x11080] ;  /* 0x011080000210783b */ /* 0x000fe20000004200 */
[----:B----4-:R-:W-:-:S02]  /*2aea0*/  MOV R12, R29 ;  /* 0x0000001d000c7202 */ /* 0x010fc40000000f00 */
[----:B---3--:R-:W-:Y:S01]  /*2aeb0*/  MOV R13, R7 ;  /* 0x00000007000d7202 */ /* 0x008fe20000000f00 */
        /* <DEDUP_REMOVED lines=8> */
[----:B-----5:R-:W-:-:S03]  /*2af40*/  IMAD.MOV.U32 R15, RZ, RZ, R6 ;  /* 0x000000ffff0f7224 */ /* 0x020fc600078e0006 */
[----:B------:R-:W5:Y:S04]  /*2af50*/  LDL.LU R6, [R1+0x2a8c] ;  /* 0x002a8c0001067983 */ /* 0x000f680000300800 */
[----:B------:R-:W-:Y:S04]  /*2af60*/  STL.64 [R1+0x2a80], R14 ;  /* 0x002a800e01007387 */ /* 0x000fe80000100a00 */
[----:B----4-:R3:W-:Y:S04]  /*2af70*/  STL.64 [R1+0x2a78], R12 ;  /* 0x002a780c01007387 */ /* 0x0107e80000100a00 */
[----:B--2---:R-:W0:Y:S01]  /*2af80*/  LDSM.16.MT88.4 R20, [R0+0x11000] ;  /* 0x011000000014783b */ /* 0x004e220000004200 */
[----:B------:R-:W-:-:S03]  /*2af90*/  MOV R11, R4 ;  /* 0x00000004000b7202 */ /* 0x000fc60000000f00 */
[----:B------:R-:W1:Y:S01]  /*2afa0*/  LDSM.16.MT88.4 R24, [R0+0x11080] ;  /* 0x011080000018783b */ /* 0x000e620000004200 */
[----:B---3--:R-:W-:-:S03]  /*2afb0*/  MOV R12, R7 ;  /* 0x00000007000c7202 */ /* 0x008fc60000000f00 */
[----:B------:R-:W5:Y:S04]  /*2afc0*/  LDL.LU R7, [R1+0x2a88] ;  /* 0x002a880001077983 */ /* 0x000f680000300800 */
[----:B------:R-:W5:Y:S01]  /*2afd0*/  LDL.LU R13, [R1+0xa4] ;  /* 0x0000a400010d7983 */ /* 0x000f620000300800 */
[----:B------:R-:W-:Y:S01]  /*2afe0*/  MOV R14, R29 ;  /* 0x0000001d000e7202 */ /* 0x000fe20000000f00 */
[----:B------:R-:W-:Y:S02]  /*2aff0*/  IMAD.MOV.U32 R15, RZ, RZ, R28 ;  /* 0x000000ffff0f7224 */ /* 0x000fe400078e001c */
        /* <DEDUP_REMOVED lines=33> */
[----:B------:R0:W-:Y:S04]  /*2b210*/  STL [R1+0x29cc], R29 ;  /* 0x0029cc1d01007387 */ /* 0x0001e80000100800 */
[----:B------:R3:W-:Y:S01]  /*2b220*/  STL [R1+0x29c8], R28 ;  /* 0x0029c81c01007387 */ /* 0x0007e20000100800 */
[-C--:B--2---:R-:W-:Y:S03]  /*2b230*/  HMMA.16816.F32 R8, R8, R6.reuse, R12 ;  /* 0x000000060808723c */ /* 0x084fe6000000180c */
[----:B------:R-:W2:Y:S04]  /*2b240*/  LDL.LU.64 R14, [R1+0x2a20] ;  /* 0x002a2000010e7983 */ /* 0x000ea80000300a00 */
[----:B------:R-:W2:Y:S11]  /*2b250*/  LDL.LU.64 R12, [R1+0x2a18] ;  /* 0x002a1800010c7983 */ /* 0x000eb60000300a00 */
[----:B------:R-:W-:Y:S06]  /*2b260*/  @!UPT UIADD3 URZ, URZ, URZ, URZ ;  /* 0x0000003f3f3ff290 */ /* 0x000fec000fffe03f */
[----:B0-----:R-:W-:Y:S01]  /*2b270*/  MOV R29, R10 ;  /* 0x0000000a001d7202 */ /* 0x001fe20000000f00 */
[----:B------:R-:W-:Y:S01]  /*2b280*/  IMAD.MOV.U32 R23, RZ, RZ, R9 ;  /* 0x000000ffff177224 */ /* 0x000fe200078e0009 */
[----:B------:R-:W-:Y:S01]  /*2b290*/  MOV R5, R11 ;  /* 0x0000000b00057202 */ /* 0x000fe20000000f00 */
[----:B------:R-:W-:Y:S01]  /*2b2a0*/  IMAD.MOV.U32 R4, RZ, RZ, R8 ;  /* 0x000000ffff047224 */ /* 0x000fe200078e0008 */
[----:B------:R-:W2:Y:S04]  /*2b2b0*/  LDL.LU.64 R10, [R1+0x2a10] ;  /* 0x002a1000010a7983 */ /* 0x000ea80000300a00 */
[----:B------:R-:W2:Y:S02]  /*2b2c0*/  LDL.LU.64 R8, [R1+0x2a08] ;  /* 0x002a080001087983 */ /* 0x000ea40000300a00 */
[-C--:B--2---:R-:W-:Y:S02]  /*2b2d0*/  HMMA.16816.F32 R12, R12, R6.reuse, R8 ;  /* 0x000000060c0c723c */ /* 0x084fe40000001808 */
[----:B------:R-:W2:Y:S04]  /*2b2e0*/  LDL.LU.64 R10, [R1+0x2a00] ;  /* 0x002a0000010a7983 */ /* 0x000ea80000300a00 */
[----:B------:R-:W2:Y:S11]  /*2b2f0*/  LDL.LU.64 R8, [R1+0x29f8] ;  /* 0x0029f80001087983 */ /* 0x000eb60000300a00 */
[----:B------:R-:W-:Y:S07]  /*2b300*/  @!UPT UIADD3 URZ, URZ, URZ, URZ ;  /* 0x0000003f3f3ff290 */ /* 0x000fee000fffe03f */
[----:B---3--:R-:W-:Y:S02]  /*2b310*/  MOV R28, R12 ;  /* 0x0000000c001c7202 */ /* 0x008fe40000000f00 */
[----:B------:R-:W-:Y:S02]  /*2b320*/  MOV R12, R23 ;  /* 0x00000017000c7202 */ /* 0x000fe40000000f00 */
[----:B------:R-:W3:Y:S01]  /*2b330*/  LDL.LU R23, [R1+0x29f0] ;  /* 0x0029f00001177983 */ /* 0x000ee20000300800 */
[-C--:B--2---:R-:W-:Y:S11]  /*2b340*/  HMMA.16816.F32 R8, R16, R6.reuse, R8 ;  /* 0x000000061008723c */ /* 0x084ff60000001808 */
[----:B------:R-:W-:Y:S11]  /*2b350*/  @!UPT UIADD3 URZ, URZ, URZ, URZ ;  /* 0x0000003f3f3ff290 */ /* 0x000ff6000fffe03f */
[----:B------:R-:W-:Y:S02]  /*2b360*/  @!UPT UIADD3 URZ, URZ, URZ, URZ ;  /* 0x0000003f3f3ff290 */ /* 0x000fe4000fffe03f */
[----:B------:R-:W-:Y:S01]  /*2b370*/  MOV R17, R10 ;  /* 0x0000000a00117202 */ /* 0x000fe20000000f00 */
[----:B------:R-:W-:Y:S01]  /*2b380*/  IMAD.MOV.U32 R16, RZ, RZ, R11 ;  /* 0x000000ffff107224 */ /* 0x000fe200078e000b */
[----:B------:R-:W-:Y:S01]  /*2b390*/  MOV R18, R9 ;  /* 0x0000000900127202 */ /* 0x000fe20000000f00 */
[----:B------:R-:W-:Y:S01]  /*2b3a0*/  IMAD.MOV.U32 R19, RZ, RZ, R8 ;  /* 0x000000ffff137224 */ /* 0x000fe200078e0008 */
[----:B------:R-:W3:Y:S04]  /*2b3b0*/  LDL.LU.64 R10, [R1+0x29e8] ;  /* 0x0029e800010a7983 */ /* 0x000ee80000300a00 */
[----:B------:R-:W3:Y:S01]  /*2b3c0*/  LDL.LU.64 R8, [R1+0x29e0] ;  /* 0x0029e00001087983 */ /* 0x000ee20000300a00 */
[----:B------:R-:W-:Y:S01]  /*2b3d0*/  MOV R3, R13 ;  /* 0x0000000d00037202 */ /* 0x000fe20000000f00 */
[----:B------:R-:W-:Y:S01]  /*2b3e0*/  IMAD.MOV.U32 R13, RZ, RZ, R29 ;  /* 0x000000ffff0d7224 */ /* 0x000fe200078e001d */
[----:B---3--:R-:W-:Y:S11]  /*2b3f0*/  HMMA.16816.F32 R8, R20, R6, R8 ;  /* 0x000000061408723c */ /* 0x008ff60000001808 */
[----:B------:R-:W-:Y:S11]  /*2b400*/  @!UPT UIADD3 URZ, URZ, URZ, URZ ;  /* 0x0000003f3f3ff290 */ /* 0x000ff6000fffe03f */
[----:B------:R-:W-:Y:S02]  /*2b410*/  @!UPT UIADD3 URZ, URZ, URZ, URZ ;  /* 0x0000003f3f3ff290 */ /* 0x000fe4000fffe03f */
[----:B------:R-:W-:Y:S01]  /*2b420*/  IMAD.MOV.U32 R21, RZ, RZ, R10 ;  /* 0x000000ffff157224 */ /* 0x000fe200078e000a */
[----:B------:R-:W-:Y:S02]  /*2b430*/  MOV R20, R11 ;  /* 0x0000000b00147202 */ /* 0x000fe40000000f00 */
[----:B------:R-:W-:Y:S01]  /*2b440*/  MOV R29, R8 ;  /* 0x00000008001d7202 */ /* 0x000fe20000000f00 */
[----:B------:R-:W1:Y:S01]  /*2b450*/  LDL.LU.64 R10, [R1+0x29d8] ;  /* 0x0029d800010a7983 */ /* 0x000e620000300a00 */
[----:B------:R-:W-:-:S03]  /*2b460*/  MOV R22, R9 ;  /* 0x0000000900167202 */ /* 0x000fc60000000f00 */
[----:B------:R-:W1:Y:S01]  /*2b470*/  LDL.LU.64 R8, [R1+0x29d0] ;  /* 0x0029d00001087983 */ /* 0x000e620000300a00 */
[----:B------:R-:W-:Y:S01]  /*2b480*/  IMAD.MOV.U32 R0, RZ, RZ, R14 ;  /* 0x000000ffff007224 */ /* 0x000fe200078e000e */
[----:B------:R-:W-:Y:S02]  /*2b490*/  MOV R2, R15 ;  /* 0x0000000f00027202 */ /* 0x000fe40000000f00 */
[----:B------:R-:W-:Y:S01]  /*2b4a0*/  MOV R14, R5 ;  /* 0x00000005000e7202 */ /* 0x000fe20000000f00 */
[----:B------:R-:W2:Y:S01]  /*2b4b0*/  LDL R23, [R1+0xcfc] ;  /* 0x000cfc0001177983 */ /* 0x000ea20000100800 */
[----:B------:R-:W-:Y:S02]  /*2b4c0*/  MOV R15, R4 ;  /* 0x00000004000f7202 */ /* 0x000fe40000000f00 */
[----:B-1----:R-:W-:Y:S11]  /*2b4d0*/  HMMA.16816.F32 R4, R24, R6, R8 ;  /* 0x000000061804723c */ /* 0x002ff60000001808 */
[----:B------:R-:W-:Y:S11]  /*2b4e0*/  @!UPT UIADD3 URZ, URZ, URZ, URZ ;  /* 0x0000003f3f3ff290 */ /* 0x000ff6000fffe03f */
[----:B------:R-:W-:Y:S01]  /*2b4f0*/  @!UPT UIADD3 URZ, URZ, URZ, URZ ;  /* 0x0000003f3f3ff290 */ /* 0x000fe2000fffe03f */
[----:B------:R0:W-:Y:S04]  /*2b500*/  STL.64 [R1+0x2908], R6 ;  /* 0x0029080601007387 */ /* 0x0001e80000100a00 */
[----:B------:R1:W-:Y:S01]  /*2b510*/  STL.64 [R1+0x2900], R4 ;  /* 0x0029000401007387 */ /* 0x0003e20000100a00 */
[----:B0-----:R-:W-:Y:S02]  /*2b520*/  MOV R6, R21 ;  /* 0x0000001500067202 */ /* 0x001fe40000000f00 */
[----:B------:R-:W-:Y:S02]  /*2b530*/  MOV R7, R20 ;  /* 0x0000001400077202 */ /* 0x000fe40000000f00 */
[----:B-1----:R-:W-:Y:S01]  /*2b540*/  MOV R4, R29 ;  /* 0x0000001d00047202 */ /* 0x002fe20000000f00 */
[----:B------:R-:W-:Y:S01]  /*2b550*/  IMAD.MOV.U32 R5, RZ, RZ, R22 ;  /* 0x000000ffff057224 */ /* 0x000fe200078e0016 */
[----:B------:R-:W3:Y:S04]  /*2b560*/  LDL.LU R29, [R1+0x29cc] ;  /* 0x0029cc00011d7983 */ /* 0x000ee80000300800 */
[----:B------:R-:W4:Y:S04]  /*2b570*/  LDL R27, [R1+0xa28] ;  /* 0x000a2800011b7983 */ /* 0x000f280000100800 */
[----:B------:R0:W-:Y:S04]  /*2b580*/  STL.64 [R1+0x2918], R6 ;  /* 0x0029180601007387 */ /* 0x0001e80000100a00 */
[----:B------:R1:W-:Y:S01]  /*2b590*/  STL.64 [R1+0x2910], R4 ;  /* 0x0029100401007387 */ /* 0x0003e20000100a00 */
[----:B0-----:R-:W-:Y:S01]  /*2b5a0*/  MOV R6, R17 ;  /* 0x0000001100067202 */ /* 0x001fe20000000f00 */
[----:B------:R-:W-:-:S02]  /*2b5b0*/  IMAD.MOV.U32 R7, RZ, RZ, R16 ;  /* 0x000000ffff077224 */ /* 0x000fc400078e0010 */
[----:B-1----:R-:W-:Y:S01]  /*2b5c0*/  IMAD.MOV.U32 R4, RZ, RZ, R19 ;  /* 0x000000ffff047224 */ /* 0x002fe200078e0013 */
[----:B------:R-:W-:Y:S02]  /*2b5d0*/  MOV R5, R18 ;  /* 0x0000001200057202 */ /* 0x000fe40000000f00 */
[----:B------:R-:W-:Y:S04]  /*2b5e0*/  STL.64 [R1+0x2928], R6 ;  /* 0x0029280601007387 */ /* 0x000fe80000100a00 */
[----:B------:R0:W-:Y:S02]  /*2b5f0*/  STL.64 [R1+0x2920], R4 ;  /* 0x0029200401007387 */ /* 0x0001e40000100a00 */
[----:B0-----:R-:W-:Y:S02]  /*2b600*/  MOV R4, R28 ;  /* 0x0000001c00047202 */ /* 0x001fe40000000f00 */
[----:B------:R-:W5:Y:S01]  /*2b610*/  LDL.LU R28, [R1+0x29c8] ;  /* 0x0029c800011c7983 */ /* 0x000f620000300800 */
[----:B------:R-:W-:-:S03]  /*2b620*/  MOV R5, R3 ;  /* 0x0000000300057202 */ /* 0x000fc60000000f00 */
[----:B------:R-:W2:Y:S01]  /*2b630*/  LDL.LU R3, [R1+0x29c4] ;  /* 0x0029c40001037983 */ /* 0x000ea20000300800 */
[----:B------:R-:W-:Y:S01]  /*2b640*/  IMAD.MOV.U32 R6, RZ, RZ, R0 ;  /* 0x000000ffff067224 */ /* 0x000fe200078e0000 */
[----:B------:R-:W-:Y:S02]  /*2b650*/  MOV R7, R2 ;  /* 0x0000000200077202 */ /* 0x000fe40000000f00 */
[----:B------:R-:W3:Y:S04]  /*2b660*/  LDL.LU R0, [R1+0x29c0] ;  /* 0x0029c00001007983 */ /* 0x000ee80000300800 */
[----:B------:R-:W3:Y:S01]  /*2b670*/  LDL.LU R2, [R1+0x29bc] ;  /* 0x0029bc0001027983 */ /* 0x000ee20000300800 */
[----:B------:R-:W-:Y:S01]  /*2b680*/  MOV R17, R12 ;  /* 0x0000000c00117202 */ /* 0x000fe20000000f00 */
[----:B------:R-:W-:Y:S01]  /*2b690*/  IMAD.MOV.U32 R18, RZ, RZ, R13 ;  /* 0x000000ffff127224 */ /* 0x000fe200078e000d */
[----:B------:R-:W-:-:S02]  /*2b6a0*/  MOV R19, R14 ;  /* 0x0000000e00137202 */ /* 0x000fc40000000f00 */
[----:B------:R-:W-:Y:S01]  /*2b6b0*/  MOV R16, R15 ;  /* 0x0000000f00107202 */ /* 0x000fe20000000f00 */
[----:B------:R-:W-:Y:S04]  /*2b6c0*/  STL.64 [R1+0x2938], R6 ;  /* 0x0029380601007387 */ /* 0x000fe80000100a00 */
[----:B------:R-:W-:Y:S04]  /*2b6d0*/  STL.64 [R1+0x2930], R4 ;  /* 0x0029300401007387 */ /* 0x000fe80000100a00 */
[----:B--2---:R-:W0:Y:S04]  /*2b6e0*/  LDSM.16.MT88.4 R8, [R3+0x12000] ;  /* 0x012000000308783b */ /* 0x004e280000004200 */
[----:B------:R-:W1:Y:S01]  /*2b6f0*/  LDSM.16.MT88.4 R4, [R3+0x12080] ;  /* 0x012080000304783b */ /* 0x000e620000004200 */
[----:B0-----:R-:W-:Y:S01]  /*2b700*/  IMAD.MOV.U32 R15, RZ, RZ, R8 ;  /* 0x000000ffff0f7224 */ /* 0x001fe200078e0008 */
[----:B------:R-:W-:Y:S01]  /*2b710*/  MOV R14, R9 ;  /* 0x00000009000e7202 */ /* 0x000fe20000000f00 */
[----:B------:R-:W-:Y:S01]  /*2b720*/  IMAD.MOV.U32 R12, RZ, RZ, R11 ;  /* 0x000000ffff0c7224 */ /* 0x000fe200078e000b */
[----:B------:R-:W-:-:S02]  /*2b730*/  MOV R13, R10 ;  /* 0x0000000a000d7202 */ /* 0x000fc40000000f00 */
[----:B------:R-:W0:Y:S01]  /*2b740*/  LDSM.16.M88.4 R8, [R23+0x20200] ;  /* 0x020200001708783b */ /* 0x000e220000000200 */
[----:B-1----:R-:W-:Y:S02]  /*2b750*/  MOV R21, R4 ;  /* 0x0000000400157202 */ /* 0x002fe40000000f00 */
[----:B------:R-:W-:Y:S01]  /*2b760*/  MOV R20, R5 ;  /* 0x0000000500147202 */ /* 0x000fe20000000f00 */
[----:B0-----:R0:W-:Y:S04]  /*2b770*/  STL [R1+0x28f4], R10 ;  /* 0x0028f40a01007387 */ /* 0x0011e80000100800 */
[----:B------:R1:W-:Y:S01]  /*2b780*/  STL [R1+0x28f0], R11 ;  /* 0x0028f00b01007387 */ /* 0x0003e20000100800 */
[----:B0-----:R-:W-:Y:S01]  /*2b790*/  MOV R10, R7 ;  /* 0x00000007000a7202 */ /* 0x001fe20000000f00 */
[----:B-1----:R-:W-:-:S02]  /*2b7a0*/  IMAD.MOV.U32 R11, RZ, RZ, R6 ;  /* 0x000000ffff0b7224 */ /* 0x002fc400078e0006 */
        /* <DEDUP_REMOVED lines=19> */
[----:B------:R1:W-:Y:S01]  /*2b8e0*/  STL.64 [R1+0x2990], R4 ;  /* 0x0029900401007387 */ /* 0x0003e20000100a00 */
[----:B0-----:R-:W-:Y:S02]  /*2b8f0*/  MOV R6, R13 ;  /* 0x0000000d00067202 */ /* 0x001fe40000000f00 */
[----:B------:R-:W-:Y:S02]  /*2b900*/  MOV R7, R12 ;  /* 0x0000000c00077202 */ /* 0x000fe40000000f00 */
[----:B-1----:R-:W-:Y:S01]  /*2b910*/  MOV R4, R15 ;  /* 0x0000000f00047202 */ /* 0x002fe20000000f00 */
[----:B------:R-:W-:-:S02]  /*2b920*/  IMAD.MOV.U32 R5, RZ, RZ, R14 ;  /* 0x000000ffff057224 */ /* 0x000fc400078e000e */
[----:B---3--:R-:W0:Y:S04]  /*2b930*/  LDSM.16.MT88.4 R12, [R2+0x12000] ;  /* 0x01200000020c783b */ /* 0x008e280000004200 */
        /* <DEDUP_REMOVED lines=8> */
[----:B------:R-:W1:Y:S04]  /*2b9c0*/  LDSM.16.MT88.4 R16, [R2+0x12080] ;  /* 0x012080000210783b */ /* 0x000e680000004200 */
[----:B0-----:R-:W2:Y:S04]  /*2b9d0*/  LDL.LU R12, [R1+0x80] ;  /* 0x00008000010c7983 */ /* 0x001ea80000300800 */
[----:B------:R-:W2:Y:S01]  /*2b9e0*/  LDL.LU R13, [R1+0x84] ;  /* 0x00008400010d7983 */ /* 0x000ea20000300800 */
[----:B-----5:R-:W-:-:S02]  /*2b9f0*/  MOV R14, R28 ;  /* 0x0000001c000e7202 */ /* 0x020fc40000000f00 */
[----:B------:R-:W-:Y:S01]  /*2ba00*/  MOV R15, R29 ;  /* 0x0000001d000f7202 */ /* 0x000fe20000000f00 */
[----:B------:R-:W3:Y:S04]  /*2ba10*/  LDL.LU R28, [R1+0x29b8] ;  /* 0x0029b800011c7983 */ /* 0x000ee80000300800 */
[----:B------:R-:W4:Y:S04]  /*2ba20*/  LDL.LU R29, [R1+0x29b4] ;  /* 0x0029b400011d7983 */ /* 0x000f280000300800 */
[----:B------:R0:W-:Y:S02]  /*2ba30*/  STL.64 [R1+0x2988], R14 ;  /* 0x0029880e01007387 */ /* 0x0001e40000100a00 */
[----:B0-----:R-:W-:-:S02]  /*2ba40*/  IMAD.MOV.U32 R14, RZ, RZ, R0 ;  /* 0x000000ffff0e7224 */ /* 0x001fc400078e0000 */
        /* <DEDUP_REMOVED lines=11> */
[----:B----4-:R-:W-:-:S02]  /*2bb00*/  MOV R14, R29 ;  /* 0x0000001d000e7202 */ /* 0x010fc40000000f00 */
[----:B---3--:R-:W-:Y:S01]  /*2bb10*/  MOV R15, R28 ;  /* 0x0000001c000f7202 */ /* 0x008fe20000000f00 */
[----:B------:R-:W-:Y:S06]  /*2bb20*/  STL [R1+0x28f8], R0 ;  /* 0x0028f80001007387 */ /* 0x000fec0000100800 */
        /* <DEDUP_REMOVED lines=29> */
[----:B------:R-:W-:Y:S01]  /*2bd00*/  IMAD.MOV.U32 R10, RZ, RZ, R6 ;  /* 0x000000ffff0a7224 */ /* 0x000fe200078e0006 */
        /* <DEDUP_REMOVED lines=16> */
[----:B------:R-:W-:Y:S01]  /*2be10*/  MOV R16, R5 ;  /* 0x0000000500107202 */ /* 0x000fe20000000f00 */
[----:B------:R-:W-:Y:S01]  /*2be20*/  IMAD.MOV.U32 R17, RZ, RZ, R4 ;  /* 0x000000ffff117224 */ /* 0x000fe200078e0004 */
        /* <DEDUP_REMOVED lines=14> */
[----:B------:R1:W-:Y:S01]  /*2bf10*/  STL.64 [R1+0x28a0], R4 ;  /* 0x0028a00401007387 */ /* 0x0003e20000100a00 */
[----:B0-----:R-:W-:Y:S01]  /*2bf20*/  MOV R7, R20 ;  /* 0x0000001400077202 */ /* 0x001fe20000000f00 */
[----:B-1----:R-:W-:Y:S01]  /*2bf30*/  IMAD.MOV.U32 R5, RZ, RZ, R22 ;  /* 0x000000ffff057224 */ /* 0x002fe200078e0016 */
[----:B------:R-:W-:-:S02]  /*2bf40*/  MOV R6, R21 ;  /* 0x0000001500067202 */ /* 0x000fc40000000f00 */
[----:B------:R-:W-:Y:S02]  /*2bf50*/  MOV R4, R23 ;  /* 0x0000001700047202 */ /* 0x000fe40000000f00 */
[----:B------:R-:W0:Y:S02]  /*2bf60*/  LDSM.16.MT88.4 R20, [R3+0x13080] ;  /* 0x013080000314783b */ /* 0x000e240000004200 */
[----:B0-----:R-:W-:Y:S01]  /*2bf70*/  MOV R19, R20 ;  /* 0x0000001400137202 */ /* 0x001fe20000000f00 */
[----:B------:R-:W-:Y:S01]  /*2bf80*/  IMAD.MOV.U32 R18, RZ, RZ, R21 ;  /* 0x000000ffff127224 */ /* 0x000fe200078e0015 */
[----:B------:R-:W-:Y:S01]  /*2bf90*/  MOV R9, R22 ;  /* 0x0000001600097202 */ /* 0x000fe20000000f00 */
[----:B------:R-:W-:Y:S01]  /*2bfa0*/  IMAD.MOV.U32 R22, RZ, RZ, R24 ;  /* 0x000000ffff167224 */ /* 0x000fe200078e0018 */
[----:B------:R-:W-:Y:S01]  /*2bfb0*/  MOV R8, R23 ;  /* 0x0000001700087202 */ /* 0x000fe20000000f00 */
[----:B------:R-:W-:Y:S01]  /*2bfc0*/  IMAD.MOV.U32 R24, RZ, RZ, R14 ;  /* 0x000000ffff187224 */ /* 0x000fe200078e000e */
[----:B------:R-:W-:-:S02]  /*2bfd0*/  MOV R21, R25 ;  /* 0x0000001900157202 */ /* 0x000fc40000000f00 */
[----:B------:R-:W-:Y:S02]  /*2bfe0*/  MOV R20, R26 ;  /* 0x0000001a00147202 */ /* 0x000fe40000000f00 */
[----:B------:R-:W-:Y:S02]  /*2bff0*/  MOV R26, R12 ;  /* 0x0000000c001a7202 */ /* 0x000fe40000000f00 */
[----:B------:R-:W-:Y:S02]  /*2c000*/  MOV R25, R13 ;  /* 0x0000000d00197202 */ /* 0x000fe40000000f00 */
[----:B------:R-:W-:Y:S02]  /*2c010*/  MOV R23, R15 ;  /* 0x0000000f00177202 */ /* 0x000fe40000000f00 */
[----:B------:R-:W0:Y:S04]  /*2c020*/  LDSM.16.MT88.4 R12, [R2+0x13000] ;  /* 0x01300000020c783b */ /* 0x000e280000004200 */
[----:B------:R1:W-:Y:S02]  /*2c030*/  STL [R1+0x2848], R3 ;  /* 0x0028480301007387 */ /* 0x0003e40000100800 */
[----:B-1----:R-:W-:-:S02]  /*2c040*/  IMAD.MOV.U32 R3, RZ, RZ, R27 ;  /* 0x000000ffff037224 */ /* 0x002fc400078e001b */
        /* <DEDUP_REMOVED lines=21> */
[----:B------:R-:W-:Y:S01]  /*2c1a0*/  MOV R14, R5 ;  /* 0x00000005000e7202 */ /* 0x000fe20000000f00 */
[----:B------:R-:W2:Y:S01]  /*2c1b0*/  LDL.LU R4, [R1+0x80] ;  /* 0x0000800001047983 */ /* 0x000ea20000300800 */
[----:B-1----:R-:W-:Y:S01]  /*2c1c0*/  IMAD.MOV.U32 R13, RZ, RZ, R6 ;  /* 0x000000ffff0d7224 */ /* 0x002fe200078e0006 */
[----:B------:R-:W-:-:S02]  /*2c1d0*/  MOV R12, R7 ;  /* 0x00000007000c7202 */ /* 0x000fc40000000f00 */
[----:B------:R-:W2:Y:S04]  /*2c1e0*/  LDL.LU R5, [R1+0x84] ;  /* 0x0000840001057983 */ /* 0x000ea80000300800 */
[----:B------:R-:W3:Y:S04]  /*2c1f0*/  LDL.LU R6, [R1+0x88] ;  /* 0x0000880001067983 */ /* 0x000ee80000300800 */
[----:B------:R-:W3:Y:S01]  /*2c200*/  LDL.LU R7, [R1+0x8c] ;  /* 0x00008c0001077983 */ /* 0x000ee20000300800 */
        /* <DEDUP_REMOVED lines=25> */
[----:B0-----:R-:W-:Y:S01]  /*2c3a0*/  IMAD.MOV.U32 R18, RZ, RZ, R10 ;  /* 0x000000ffff127224 */ /* 0x001fe200078e000a */
[----:B------:R-:W-:-:S02]  /*2c3b0*/  MOV R19, R11 ;  /* 0x0000000b00137202 */ /* 0x000fc40000000f00 */
        /* <DEDUP_REMOVED lines=9> */
[----:B-1----:R-:W-:-:S02]  /*2c450*/  MOV R22, R29 ;  /* 0x0000001d00167202 */ /* 0x002fc40000000f00 */
[----:B------:R-:W-:Y:S01]  /*2c460*/  MOV R23, R28 ;  /* 0x0000001c00177202 */ /* 0x000fe20000000f00 */
[-C--:B--2---:R-:W-:Y:S01]  /*2c470*/  HMMA.16816.F32 R12, R12, R10.reuse, R4 ;  /* 0x0000000a0c0c723c */ /* 0x084fe20000001804 */
[----:B------:R-:W2:Y:S04]  /*2c480*/  LDL.LU.64 R6, [R1+0x28e8] ;  /* 0x0028e80001067983 */ /* 0x000ea80000300a00 */
[----:B------:R-:W2:Y:S11]  /*2c490*/  LDL.LU.64 R4, [R1+0x28e0] ;  /* 0x0028e00001047983 */ /* 0x000eb60000300a00 */
[----:B------:R-:W-:Y:S07]  /*2c4a0*/  @!UPT UIADD3 URZ, URZ, URZ, URZ ;  /* 0x0000003f3f3ff290 */ /* 0x000fee000fffe03f */
[----:B------:R1:W-:Y:S01]  /*2c4b0*/  STL.64 [R1+0xa0], R12 ;  /* 0x0000a00c01007387 */ /* 0x0003e20000100a00 */
[----:B------:R-:W-:Y:S01]  /*2c4c0*/  IMAD.MOV.U32 R29, RZ, RZ, R14 ;  /* 0x000000ffff1d7224 */ /* 0x000fe200078e000e */
        /* <DEDUP_REMOVED lines=20> */
[----:B------:R-:W-:Y:S01]  /*2c610*/  IMAD.MOV.U32 R7, RZ, RZ, R15 ;  /* 0x000000ffff077224 */ /* 0x000fe200078e000f */
[----:B------:R-:W-:Y:S02]  /*2c620*/  MOV R29, R14 ;  /* 0x0000000e001d7202 */ /* 0x000fe40000000f00 */
[----:B------:R-:W-:Y:S01]  /*2c630*/  MOV R28, R13 ;  /* 0x0000000d001c7202 */ /* 0x000fe20000000f00 */
[----:B------:R-:W4:Y:S04]  /*2c640*/  LDL.LU.64 R14, [R1+0x2898] ;  /* 0x00289800010e7983 */ /* 0x000f280000300a00 */
[----:B-1----:R-:W4:Y:S01]  /*2c650*/  LDL.LU.64 R12, [R1+0x2890] ;  /* 0x00289000010c7983 */ /* 0x002f220000300a00 */
[----:B------:R-:W-:-:S03]  /*2c660*/  MOV R20, R8 ;  /* 0x0000000800147202 */ /* 0x000fc60000000f00 */
[----:B------:R1:W-:Y:S01]  /*2c670*/  STL [R1+0x2830], R29 ;  /* 0x0028301d01007387 */ /* 0x0003e20000100800 */
[----:B------:R-:W-:-:S03]  /*2c680*/  IMAD.MOV.U32 R21, RZ, RZ, R9 ;  /* 0x000000ffff157224 */ /* 0x000fc600078e0009 */
[----:B------:R2:W-:Y:S01]  /*2c690*/  STL [R1+0x282c], R28 ;  /* 0x00282c1c01007387 */ /* 0x0005e20000100800 */
[-C--:B----4-:R-:W-:Y:S03]  /*2c6a0*/  HMMA.16816.F32 R12, R12, R10.reuse, R16 ;  /* 0x0000000a0c0c723c */ /* 0x090fe60000001810 */
[----:B------:R-:W3:Y:S04]  /*2c6b0*/  LDL.LU.64 R18, [R1+0x2888] ;  /* 0x0028880001127983 */ /* 0x000ee80000300a00 */
[----:B------:R-:W3:Y:S11]  /*2c6c0*/  LDL.LU.64 R16, [R1+0x2880] ;  /* 0x0028800001107983 */ /* 0x000ef60000300a00 */
[----:B------:R-:W-:Y:S06]  /*2c6d0*/  @!UPT UIADD3 URZ, URZ, URZ, URZ ;  /* 0x0000003f3f3ff290 */ /* 0x000fec000fffe03f */
[----:B------:R-:W-:Y:S01]  /*2c6e0*/  MOV R8, R14 ;  /* 0x0000000e00087202 */ /* 0x000fe20000000f00 */
[----:B------:R-:W-:Y:S01]  /*2c6f0*/  IMAD.MOV.U32 R0, RZ, RZ, R15 ;  /* 0x000000ffff007224 */ /* 0x000fe200078e000f */
[----:B------:R-:W-:Y:S01]  /*2c700*/  MOV R9, R13 ;  /* 0x0000000d00097202 */ /* 0x000fe20000000f00 */
[----:B------:R-:W-:Y:S01]  /*2c710*/  IMAD.MOV.U32 R3, RZ, RZ, R12 ;  /* 0x000000ffff037224 */ /* 0x000fe200078e000c */
[----:B------:R-:W3:Y:S04]  /*2c720*/  LDL.LU.64 R14, [R1+0x2878] ;  /* 0x00287800010e7983 */ /* 0x000ee80000300a00 */
[----:B------:R-:W3:Y:S02]  /*2c730*/  LDL.LU.64 R12, [R1+0x2870] ;  /* 0x00287000010c7983 */ /* 0x000ee40000300a00 */
[-C--:B---3--:R-:W-:Y:S02]  /*2c740*/  HMMA.16816.F32 R12, R12, R10.reuse, R16 ;  /* 0x0000000a0c0c723c */ /* 0x088fe40000001810 */
[----:B------:R-:W3:Y:S04]  /*2c750*/  LDL.LU.64 R18, [R1+0x2868] ;  /* 0x0028680001127983 */ /* 0x000ee80000300a00 */
[----:B------:R-:W3:Y:S11]  /*2c760*/  LDL.LU.64 R16, [R1+0x2860] ;  /* 0x0028600001107983 */ /* 0x000ef60000300a00 */
[----:B------:R-:W-:Y:S06]  /*2c770*/  @!UPT UIADD3 URZ, URZ, URZ, URZ ;  /* 0x0000003f3f3ff290 */ /* 0x000fec000fffe03f */
[----:B------:R4:W-:Y:S01]  /*2c780*/  STL.64 [R1+0x60], R12 ;  /* 0x0000600c01007387 */ /* 0x0009e20000100a00 */
[----:B-1----:R-:W-:Y:S02]  /*2c790*/  MOV R29, R14 ;  /* 0x0000000e001d7202 */ /* 0x002fe40000000f00 */
[----:B--2---:R-:W-:Y:S01]  /*2c7a0*/  MOV R28, R15 ;  /* 0x0000000f001c7202 */ /* 0x004fe20000000f00 */
        /* <DEDUP_REMOVED lines=11> */
[----:B-1----:R-:W-:Y:S01]  /*2c860*/  MOV R16, R3 ;  /* 0x0000000300107202 */ /* 0x002fe20000000f00 */
[----:B---3--:R-:W-:Y:S02]  /*2c870*/  IMAD.MOV.U32 R19, RZ, RZ, R7 ;  /* 0x000000ffff137224 */ /* 0x008fe400078e0007 */
[----:B------:R-:W0:Y:S04]  /*2c880*/  LDL.LU R7, [R1+0x284c] ;  /* 0x00284c0001077983 */ /* 0x000e280000300800 */
[----:B------:R-:W3:Y:S01]  /*2c890*/  LDL.LU R3, [R1+0x2848] ;  /* 0x0028480001037983 */ /* 0x000ee20000300800 */
[-C--:B--2---:R-:W-:Y:S11]  /*2c8a0*/  HMMA.16816.F32 R20, R20, R10.reuse, R12 ;  /* 0x0000000a1414723c */ /* 0x084ff6000000180c */
[----:B------:R-:W-:Y:S11]  /*2c8b0*/  @!UPT UIADD3 URZ, URZ, URZ, URZ ;  /* 0x0000003f3f3ff290 */ /* 0x000ff6000fffe03f */
[----:B------:R-:W-:Y:S02]  /*2c8c0*/  @!UPT UIADD3 URZ, URZ, URZ, URZ ;  /* 0x0000003f3f3ff290 */ /* 0x000fe4000fffe03f */
[----:B------:R-:W-:Y:S02]  /*2c8d0*/  MOV R14, R23 ;  /* 0x00000017000e7202 */ /* 0x000fe40000000f00 */
[----:B------:R-:W2:Y:S01]  /*2c8e0*/  LDL R23, [R1+0x8f0] ;  /* 0x0008f00001177983 */ /* 0x000ea20000100800 */
[----:B------:R-:W-:Y:S01]  /*2c8f0*/  MOV R17, R9 ;  /* 0x0000000900117202 */ /* 0x000fe20000000f00 */
[----:B------:R-:W-:Y:S02]  /*2c900*/  IMAD.MOV.U32 R18, RZ, RZ, R8 ;  /* 0x000000ffff127224 */ /* 0x000fe400078e0008 */
[----:B0-----:R-:W-:Y:S01]  /*2c910*/  HMMA.16816.F32 R8, R24, R10, R4 ;  /* 0x0000000a1808723c */ /* 0x001fe20000001804 */
[----:B---3--:R-:W0:Y:S01]  /*2c920*/  LDSM.16.MT88.4 R4, [R3+0x14000] ;  /* 0x014000000304783b */ /* 0x008e220000004200 */
[----:B------:R-:W-:Y:S01]  /*2c930*/  MOV R15, R22 ;  /* 0x00000016000f7202 */ /* 0x000fe20000000f00 */
[----:B------:R-:W-:Y:S01]  /*2c940*/  IMAD.MOV.U32 R13, RZ, RZ, R20 ;  /* 0x000000ffff0d7224 */ /* 0x000fe200078e0014 */
[----:B------:R-:W-:Y:S11]  /*2c950*/  MOV R12, R21 ;  /* 0x00000015000c7202 */ /* 0x000ff60000000f00 */
[----:B------:R-:W-:Y:S08]  /*2c960*/  @!UPT UIADD3 URZ, URZ, URZ, URZ ;  /* 0x0000003f3f3ff290 */ /* 0x000ff0000fffe03f */
[----:B------:R1:W-:Y:S04]  /*2c970*/  STL.64 [R1+0x2768], R10 ;  /* 0x0027680a01007387 */ /* 0x0003e80000100a00 */
[----:B------:R3:W-:Y:S01]  /*2c980*/  STL.64 [R1+0x2760], R8 ;  /* 0x0027600801007387 */ /* 0x0007e20000100a00 */
[----:B-1----:R-:W-:Y:S01]  /*2c990*/  MOV R10, R15 ;  /* 0x0000000f000a7202 */ /* 0x002fe20000000f00 */
[----:B------:R-:W-:Y:S01]  /*2c9a0*/  IMAD.MOV.U32 R11, RZ, RZ, R14 ;  /* 0x000000ffff0b7224 */ /* 0x000fe200078e000e */
[----:B---3--:R-:W-:Y:S02]  /*2c9b0*/  MOV R8, R13 ;  /* 0x0000000d00087202 */ /* 0x008fe40000000f00 */
[----:B------:R-:W-:Y:S02]  /*2c9c0*/  MOV R9, R12 ;  /* 0x0000000c00097202 */ /* 0x000fe40000000f00 */
[----:B------:R-:W-:Y:S01]  /*2c9d0*/  STL.64 [R1+0x2840], R10 ;  /* 0x0028400a01007387 */ /* 0x000fe20000100a00 */
[----:B0-----:R-:W-:Y:S01]  /*2c9e0*/  IMAD.MOV.U32 R15, RZ, RZ, R4 ;  /* 0x000000ffff0f7224 */ /* 0x001fe200078e0004 */
[----:B------:R-:W-:Y:S01]  /*2c9f0*/  MOV R14, R5 ;  /* 0x00000005000e7202 */ /* 0x000fe20000000f00 */
[----:B------:R-:W-:Y:S01]  /*2ca00*/  IMAD.MOV.U32 R12, RZ, RZ, R7 ;  /* 0x000000ffff0c7224 */ /* 0x000fe200078e0007 */
[----:B------:R-:W-:Y:S01]  /*2ca10*/  MOV R13, R6 ;  /* 0x00000006000d7202 */ /* 0x000fe20000000f00 */
[----:B------:R-:W-:Y:S04]  /*2ca20*/  STL.64 [R1+0x2838], R8 ;  /* 0x0028380801007387 */ /* 0x000fe80000100a00 */
[----:B------:R-:W0:Y:S02]  /*2ca30*/  LDSM.16.MT88.4 R8, [R3+0x14080] ;  /* 0x014080000308783b */ /* 0x000e240000004200 */
[----:B0-----:R-:W-:-:S02]  /*2ca40*/  MOV R21, R8 ;  /* 0x0000000800157202 */ /* 0x001fc40000000f00 */
[----:B------:R-:W-:Y:S01]  /*2ca50*/  MOV R20, R9 ;  /* 0x0000000900147202 */ /* 0x000fe20000000f00 */
[----:B--2---:R-:W0:Y:S04]  /*2ca60*/  LDSM.16.M88.4 R4, [R23+0x20280] ;  /* 0x020280001704783b */ /* 0x004e280000000200 */
[----:B0-----:R0:W-:Y:S04]  /*2ca70*/  STL [R1+0x273c], R6 ;  /* 0x00273c0601007387 */ /* 0x0011e80000100800 */
[----:B------:R1:W-:Y:S01]  /*2ca80*/  STL [R1+0x2738], R7 ;  /* 0x0027380701007387 */ /* 0x0003e20000100800 */
[----:B0-----:R-:W-:Y:S01]  /*2ca90*/  MOV R6, R11 ;  /* 0x0000000b00067202 */ /* 0x001fe20000000f00 */
[----:B-1----:R-:W-:-:S02]  /*2caa0*/  IMAD.MOV.U32 R7, RZ, RZ, R10 ;  /* 0x000000ffff077224 */ /* 0x002fc400078e000a */
[----:B----4-:R-:W0:Y:S04]  /*2cab0*/  LDSM.16.MT88.4 R8, [R2+0x14000] ;  /* 0x014000000208783b */ /* 0x010e280000004200 */
[----:B------:R1:W-:Y:S01]  /*2cac0*/  STL [R1+0x2780], R3 ;  /* 0x0027800301007387 */ /* 0x0003e20000100800 */
[----:B0-----:R-:W-:Y:S01]  /*2cad0*/  IMAD.MOV.U32 R25, RZ, RZ, R8 ;  /* 0x000000ffff197224 */ /* 0x001fe200078e0008 */
[----:B------:R-:W-:Y:S01]  /*2cae0*/  MOV R24, R9 ;  /* 0x0000000900187202 */ /* 0x000fe20000000f00 */
[----:B-1----:R-:W-:Y:S01]  /*2caf0*/  IMAD.MOV.U32 R3, RZ, RZ, R11 ;  /* 0x000000ffff037224 */ /* 0x002fe200078e000b */
[----:B------:R-:W-:Y:S02]  /*2cb00*/  MOV R22, R10 ;  /* 0x0000000a00167202 */ /* 0x000fe40000000f00 */
[----:B------:R-:W0:Y:S01]  /*2cb10*/  LDSM.16.MT88.4 R8, [R2+0x14080] ;  /* 0x014080000208783b */ /* 0x000e220000004200 */
[----:B------:R-:W-:Y:S01]  /*2cb20*/  MOV R23, R16 ;  /* 0x0000001000177202 */ /* 0x000fe20000000f00 */
[----:B------:R-:W-:Y:S01]  /*2cb30*/  IMAD.MOV.U32 R16, RZ, RZ, R17 ;  /* 0x000000ffff107224 */ /* 0x000fe200078e0011 */
[----:B------:R-:W-:-:S02]  /*2cb40*/  MOV R17, R18 ;  /* 0x0000001200117202 */ /* 0x000fc40000000f00 */
        /* <DEDUP_REMOVED lines=63> */
[----:B------:R-:W0:Y:S04]  /*2cf40*/  LDSM.16.MT88.4 R16, [R2+0x14080] ;  /* 0x014080000210783b */ /* 0x000e280000004200 */
[----:B-----5:R1:W-:Y:S04]  /*2cf50*/  STL.64 [R1+0x27e8], R12 ;  /* 0x0027e80c01007387 */ /* 0x0203e80000100a00 */
[----:B-1----:R-:W5:Y:S04]  /*2cf60*/  LDL.LU R12, [R1+0x90] ;  /* 0x00009000010c7983 */ /* 0x002f680000300800 */
        /* <DEDUP_REMOVED lines=8> */
[----:B-1----:R-:W5:Y:S04]  /*2cff0*/  LDL.LU R12, [R1+0xa0] ;  /* 0x0000a000010c7983 */ /* 0x002f680000300800 */
        /* <DEDUP_REMOVED lines=55> */
[----:B------:R-:W0:Y:S04]  /*2d370*/  LDL.LU.64 R10, [R1+0x2790] ;  /* 0x00279000010a7983 */ /* 0x000e280000300a00 */
[----:B------:R-:W0:Y:S01]  /*2d380*/  LDL.LU.64 R8, [R1+0x2788] ;  /* 0x0027880001087983 */ /* 0x000e220000300a00 */
[----:B------:R-:W-:-:S03]  /*2d390*/  IMAD.MOV.U32 R15, RZ, RZ, R3 ;  /* 0x000000ffff0f7224 */ /* 0x000fc600078e0003 */
[----:B------:R-:W4:Y:S01]  /*2d3a0*/  LDL.LU R3, [R1+0x2780] ;  /* 0x0027800001037983 */ /* 0x000f220000300800 */
[----:B0-----:R-:W-:Y:S11]  /*2d3b0*/  HMMA.16816.F32 R8, R16, R4, R8 ;  /* 0x000000041008723c */ /* 0x001ff60000001808 */
        /* <DEDUP_REMOVED lines=284> */
[----:B------:R-:W-:Y:S02]  /*2e580*/  MOV R7, R15 ;  /* 0x0000000f00077202 */ /* 0x000fe40000000f00 */
        /* <DEDUP_REMOVED lines=45> */
[----:B------:R-:W-:Y:S02]  /*2e860*/  MOV R14, R23 ;  /* 0x00000017000e7202 */ /* 0x000fe40000000f00 */
[----:B------:R-:W-:Y:S02]  /*2e870*/  MOV R13, R20 ;  /* 0x00000014000d7202 */ /* 0x000fe40000000f00 */
[----:B------:R-:W-:Y:S02]  /*2e880*/  MOV R12, R21 ;  /* 0x00000015000c7202 */ /* 0x000fe40000000f00 */
[----:B---3--:R-:W0:Y:S04]  /*2e890*/  LDSM.16.MT88.4 R20, [R3+0x17000] ;  /* 0x017000000314783b */ /* 0x008e280000004200 */
[----:B------:R1:W-:Y:S04]  /*2e8a0*/  STL.64 [R1+0x24f8], R6 ;  /* 0x0024f80601007387 */ /* 0x0003e80000100a00 */
[----:B------:R2:W-:Y:S01]  /*2e8b0*/  STL.64 [R1+0x24f0], R4 ;  /* 0x0024f00401007387 */ /* 0x0005e20000100a00 */
[----:B-1----:R-:W-:Y:S01]  /*2e8c0*/  IMAD.MOV.U32 R6, RZ, RZ, R15 ;  /* 0x000000ffff067224 */ /* 0x002fe200078e000f */
[----:B------:R-:W-:-:S02]  /*2e8d0*/  MOV R7, R14 ;  /* 0x0000000e00077202 */ /* 0x000fc40000000f00 */
[----:B--2---:R-:W-:Y:S02]  /*2e8e0*/  MOV R4, R13 ;  /* 0x0000000d00047202 */ /* 0x004fe40000000f00 */
[----:B------:R-:W-:Y:S01]  /*2e8f0*/  MOV R5, R12 ;  /* 0x0000000c00057202 */ /* 0x000fe20000000f00 */
[----:B------:R-:W-:Y:S04]  /*2e900*/  STL.64 [R1+0x25e0], R6 ;  /* 0x0025e00601007387 */ /* 0x000fe80000100a00 */
[----:B------:R-:W-:Y:S04]  /*2e910*/  STL.64 [R1+0x25d8], R4 ;  /* 0x0025d80401007387 */ /* 0x000fe80000100a00 */
[----:B------:R-:W1:Y:S01]  /*2e920*/  LDSM.16.MT88.4 R4, [R3+0x17080] ;  /* 0x017080000304783b */ /* 0x000e620000004200 */
[----:B0-----:R-:W-:Y:S01]  /*2e930*/  IMAD.MOV.U32 R13, RZ, RZ, R20 ;  /* 0x000000ffff0d7224 */ /* 0x001fe200078e0014 */
[----:B------:R-:W-:Y:S01]  /*2e940*/  MOV R12, R21 ;  /* 0x00000015000c7202 */ /* 0x000fe20000000f00 */
[----:B-1----:R-:W-:Y:S01]  /*2e950*/  IMAD.MOV.U32 R21, RZ, RZ, R4 ;  /* 0x000000ffff157224 */ /* 0x002fe200078e0004 */
[----:B------:R-:W-:-:S02]  /*2e960*/  MOV R20, R5 ;  /* 0x0000000500147202 */ /* 0x000fc40000000f00 */
[----:B------:R-:W-:Y:S02]  /*2e970*/  MOV R15, R6 ;  /* 0x00000006000f7202 */ /* 0x000fe40000000f00 */
[----:B------:R-:W-:Y:S02]  /*2e980*/  MOV R14, R7 ;  /* 0x00000007000e7202 */ /* 0x000fe40000000f00 */
[----:B----4-:R-:W0:Y:S04]  /*2e990*/  LDSM.16.MT88.4 R4, [R2+0x17000] ;  /* 0x017000000204783b */ /* 0x010e280000004200 */
[----:B------:R1:W-:Y:S01]  /*2e9a0*/  STL [R1+0x24e4], R3 ;  /* 0x0024e40301007387 */ /* 0x0003e20000100800 */
[----:B0-----:R-:W-:Y:S01]  /*2e9b0*/  IMAD.MOV.U32 R26, RZ, RZ, R4 ;  /* 0x000000ffff1a7224 */ /* 0x001fe200078e0004 */
[----:B------:R-:W-:-:S02]  /*2e9c0*/  MOV R25, R5 ;  /* 0x0000000500197202 */ /* 0x000fc40000000f00 */
[----:B------:R-:W-:Y:S02]  /*2e9d0*/  MOV R24, R6 ;  /* 0x0000000600187202 */ /* 0x000fe40000000f00 */
[----:B-1----:R-:W-:Y:S02]  /*2e9e0*/  MOV R3, R7 ;  /* 0x0000000700037202 */ /* 0x002fe40000000f00 */
[----:B------:R-:W0:Y:S01]  /*2e9f0*/  LDSM.16.MT88.4 R4, [R2+0x17080] ;  /* 0x017080000204783b */ /* 0x000e220000004200 */
[----:B------:R-:W-:Y:S01]  /*2ea00*/  MOV R9, R22 ;  /* 0x0000001600097202 */ /* 0x000fe20000000f00 */
[----:B-----5:R-:W-:Y:S01]  /*2ea10*/  IMAD.MOV.U32 R22, RZ, RZ, R16 ;  /* 0x000000ffff167224 */ /* 0x020fe200078e0010 */
[----:B------:R-:W-:Y:S02]  /*2ea20*/  MOV R8, R23 ;  /* 0x0000001700087202 */ /* 0x000fe40000000f00 */
[----:B------:R-:W-:Y:S02]  /*2ea30*/  MOV R23, R17 ;  /* 0x0000001100177202 */ /* 0x000fe40000000f00 */
[----:B------:R-:W-:-:S02]  /*2ea40*/  MOV R16, R28 ;  /* 0x0000001c00107202 */ /* 0x000fc40000000f00 */
[----:B------:R-:W-:Y:S02]  /*2ea50*/  MOV R17, R0 ;  /* 0x0000000000117202 */ /* 0x000fe40000000f00 */
        /* <DEDUP_REMOVED lines=44> */
[----:B0-----:R-:W-:Y:S01]  /*2ed20*/  MOV R4, R13 ;  /* 0x0000000d00047202 */ /* 0x001fe20000000f00 */
[----:B------:R-:W-:Y:S02]  /*2ed30*/  IMAD.MOV.U32 R5, RZ, RZ, R12 ;  /* 0x000000ffff057224 */ /* 0x000fe400078e000c */
        /* <DEDUP_REMOVED lines=9> */
[----:B0-----:R-:W-:-:S02]  /*2edd0*/  MOV R14, R18 ;  /* 0x00000012000e7202 */ /* 0x001fc40000000f00 */
[----:B------:R-:W-:Y:S02]  /*2ede0*/  MOV R15, R19 ;  /* 0x00000013000f7202 */ /* 0x000fe40000000f00 */
[----:B----4-:R-:W-:Y:S01]  /*2edf0*/  MOV R12, R29 ;  /* 0x0000001d000c7202 */ /* 0x010fe20000000f00 */
[----:B---3--:R-:W-:Y:S01]  /*2ee00*/  IMAD.MOV.U32 R13, RZ, RZ, R11 ;  /* 0x000000ffff0d7224 */ /* 0x008fe200078e000b */
[----:B------:R-:W2:Y:S04]  /*2ee10*/  LDL.LU R29, [R1+0x25b8] ;  /* 0x0025b800011d7983 */ /* 0x000ea80000300800 */
[----:B------:R-:W3:Y:S04]  /*2ee20*/  LDL.LU R11, [R1+0x25b4] ;  /* 0x0025b400010b7983 */ /* 0x000ee80000300800 */
[----:B------:R-:W-:Y:S04]  /*2ee30*/  STL.64 [R1+0x2580], R14 ;  /* 0x0025800e01007387 */ /* 0x000fe80000100a00 */
[----:B------:R0:W-:Y:S01]  /*2ee40*/  STL.64 [R1+0x2578], R12 ;  /* 0x0025780c01007387 */ /* 0x0001e20000100a00 */
[----:B------:R-:W-:-:S02]  /*2ee50*/  MOV R6, R9 ;  /* 0x0000000900067202 */ /* 0x000fc40000000f00 */
[----:B------:R-:W-:Y:S01]  /*2ee60*/  MOV R7, R8 ;  /* 0x0000000800077202 */ /* 0x000fe20000000f00 */
[----:B------:R-:W-:Y:S04]  /*2ee70*/  LDSM.16.MT88.4 R16, [R2+0x17080] ;  /* 0x017080000210783b */ /* 0x000fe80000004200 */
        /* <DEDUP_REMOVED lines=56> */
[----:B------:R-:W-:Y:S02]  /*2f200*/  MOV R9, R7 ;  /* 0x0000000700097202 */ /* 0x000fe40000000f00 */
[----:B------:R-:W-:Y:S01]  /*2f210*/  MOV R23, R5 ;  /* 0x0000000500177202 */ /* 0x000fe20000000f00 */
        /* <DEDUP_REMOVED lines=9> */
[----:B--2---:R-:W-:Y:S11]  /*2f2b0*/  HMMA.16816.F32 R4, R16, R10, R4 ;  /* 0x0000000a1004723c */ /* 0x004ff60000001804 */
[----:B------:R-:W-:Y:S11]  /*2f2c0*/  @!UPT UIADD3 URZ, URZ, URZ, URZ ;  /* 0x0000003f3f3ff290 */ /* 0x000ff6000fffe03f */
[----:B------:R-:W-:Y:S02]  /*2f2d0*/  @!UPT UIADD3 URZ, URZ, URZ, URZ ;  /* 0x0000003f3f3ff290 */ /* 0x000fe4000fffe03f */
[----:B------:R-:W-:Y:S01]  /*2f2e0*/  MOV R17, R6 ;  /* 0x0000000600117202 */ /* 0x000fe20000000f00 */
[----:B------:R-:W-:Y:S01]  /*2f2f0*/  IMAD.MOV.U32 R16, RZ, RZ, R7 ;  /* 0x000000ffff107224 */ /* 0x000fe200078e0007 */
[----:B------:R-:W-:Y:S01]  /*2f300*/  MOV R19, R4 ;  /* 0x0000000400137202 */ /* 0x000fe20000000f00 */
[----:B------:R-:W3:Y:S01]  /*2f310*/  LDL.LU.64 R6, [R1+0x2508] ;  /* 0x0025080001067983 */ /* 0x000ee20000300a00 */
[----:B------:R-:W-:-:S03]  /*2f320*/  MOV R18, R5 ;  /* 0x0000000500127202 */ /* 0x000fc60000000f00 */
[----:B------:R-:W3:Y:S01]  /*2f330*/  LDL.LU.64 R4, [R1+0x2500] ;  /* 0x0025000001047983 */ /* 0x000ee20000300a00 */
[----:B------:R-:W-:Y:S02]  /*2f340*/  MOV R3, R13 ;  /* 0x0000000d00037202 */ /* 0x000fe40000000f00 */
[----:B------:R-:W-:Y:S01]  /*2f350*/  MOV R13, R29 ;  /* 0x0000001d000d7202 */ /* 0x000fe20000000f00 */
[-C--:B---3--:R-:W-:Y:S11]  /*2f360*/  HMMA.16816.F32 R4, R20, R10.reuse, R4 ;  /* 0x0000000a1404723c */ /* 0x088ff60000001804 */
[----:B------:R-:W-:Y:S11]  /*2f370*/  @!UPT UIADD3 URZ, URZ, URZ, URZ ;  /* 0x0000003f3f3ff290 */ /* 0x000ff6000fffe03f */
[----:B------:R-:W-:Y:S02]  /*2f380*/  @!UPT UIADD3 URZ, URZ, URZ, URZ ;  /* 0x0000003f3f3ff290 */ /* 0x000fe4000fffe03f */
[----:B------:R-:W-:Y:S01]  /*2f390*/  MOV R21, R6 ;  /* 0x0000000600157202 */ /* 0x000fe20000000f00 */
[----:B------:R-:W-:Y:S01]  /*2f3a0*/  IMAD.MOV.U32 R20, RZ, RZ, R7 ;  /* 0x000000ffff147224 */ /* 0x000fe200078e0007 */
[----:B------:R-:W-:Y:S02]  /*2f3b0*/  MOV R29, R4 ;  /* 0x00000004001d7202 */ /* 0x000fe40000000f00 */
[----:B------:R-:W-:Y:S01]  /*2f3c0*/  MOV R22, R5 ;  /* 0x0000000500167202 */ /* 0x000fe20000000f00 */
[----:B------:R-:W1:Y:S01]  /*2f3d0*/  LDL.LU.64 R6, [R1+0x24f8] ;  /* 0x0024f80001067983 */ /* 0x000e620000300a00 */
        /* <DEDUP_REMOVED lines=9> */
[----:B------:R0:W-:Y:S01]  /*2f470*/  STL.64 [R1+0x2428], R10 ;  /* 0x0024280a01007387 */ /* 0x0001e20000100a00 */
[----:B------:R1:W-:Y:S01]  /*2f480*/  STL.64 [R1+0x2420], R8 ;  /* 0x0024200801007387 */ /* 0x0003e20000100a00 */
[----:B0-----:R-:W-:Y:S01]  /*2f490*/  MOV R10, R21 ;  /* 0x00000015000a7202 */ /* 0x001fe20000000f00 */
[----:B------:R-:W-:Y:S01]  /*2f4a0*/  IMAD.MOV.U32 R11, RZ, RZ, R20 ;  /* 0x000000ffff0b7224 */ /* 0x000fe200078e0014 */
[----:B-1----:R-:W-:Y:S02]  /*2f4b0*/  MOV R8, R29 ;  /* 0x0000001d00087202 */ /* 0x002fe40000000f00 */
[----:B------:R-:W-:Y:S01]  /*2f4c0*/  MOV R9, R22 ;  /* 0x0000001600097202 */ /* 0x000fe20000000f00 */
[----:B------:R-:W3:Y:S01]  /*2f4d0*/  LDL.LU R29, [R1+0x24ec] ;  /* 0x0024ec00011d7983 */ /* 0x000ee20000300800 */
[----:B------:R-:W4:Y:S02]  /*2f4e0*/  LDL R27, [R1+0xa28] ;  /* 0x000a2800011b7983 */ /* 0x000f240000100800 */
[----:B------:R0:W-:Y:S01]  /*2f4f0*/  STL.64 [R1+0x2438], R10 ;  /* 0x0024380a01007387 */ /* 0x0001e20000100a00 */
[----:B------:R1:W-:Y:S01]  /*2f500*/  STL.64 [R1+0x2430], R8 ;  /* 0x0024300801007387 */ /* 0x0003e20000100a00 */
[----:B0-----:R-:W-:Y:S01]  /*2f510*/  MOV R10, R17 ;  /* 0x00000011000a7202 */ /* 0x001fe20000000f00 */
[----:B------:R-:W-:Y:S01]  /*2f520*/  IMAD.MOV.U32 R11, RZ, RZ, R16 ;  /* 0x000000ffff0b7224 */ /* 0x000fe200078e0010 */
[----:B-1----:R-:W-:-:S02]  /*2f530*/  MOV R8, R19 ;  /* 0x0000001300087202 */ /* 0x002fc40000000f00 */
[----:B------:R-:W-:Y:S02]  /*2f540*/  MOV R9, R18 ;  /* 0x0000001200097202 */ /* 0x000fe40000000f00 */
[----:B------:R-:W-:Y:S03]  /*2f550*/  STL.64 [R1+0x2448], R10 ;  /* 0x0024480a01007387 */ /* 0x000fe60000100a00 */
[----:B------:R0:W-:Y:S02]  /*2f560*/  STL.64 [R1+0x2440], R8 ;  /* 0x0024400801007387 */ /* 0x0001e40000100a00 */
[----:B0-----:R-:W-:Y:S02]  /*2f570*/  MOV R8, R28 ;  /* 0x0000001c00087202 */ /* 0x001fe40000000f00 */
[----:B------:R-:W-:Y:S01]  /*2f580*/  MOV R9, R3 ;  /* 0x0000000300097202 */ /* 0x000fe20000000f00 */
[----:B------:R-:W5:Y:S01]  /*2f590*/  LDL.LU R28, [R1+0x24e8] ;  /* 0x0024e800011c7983 */ /* 0x000f620000300800 */
[----:B------:R-:W2:Y:S01]  /*2f5a0*/  LDL.LU R3, [R1+0x24e4] ;  /* 0x0024e40001037983 */ /* 0x000ea20000300800 */
[----:B------:R-:W-:Y:S01]  /*2f5b0*/  MOV R10, R0 ;  /* 0x00000000000a7202 */ /* 0x000fe20000000f00 */
[----:B------:R-:W-:Y:S01]  /*2f5c0*/  IMAD.MOV.U32 R11, RZ, RZ, R2 ;  /* 0x000000ffff0b7224 */ /* 0x000fe200078e0002 */
[----:B------:R-:W3:Y:S01]  /*2f5d0*/  LDL.LU R0, [R1+0x24e0] ;  /* 0x0024e00001007983 */ /* 0x000ee20000300800 */
[----:B------:R-:W3:Y:S01]  /*2f5e0*/  LDL.LU R2, [R1+0x24dc] ;  /* 0x0024dc0001027983 */ /* 0x000ee20000300800 */
[----:B------:R-:W-:-:S02]  /*2f5f0*/  MOV R17, R12 ;  /* 0x0000000c00117202 */ /* 0x000fc40000000f00 */
[----:B------:R-:W-:Y:S02]  /*2f600*/  MOV R18, R13 ;  /* 0x0000000d00127202 */ /* 0x000fe40000000f00 */
[----:B------:R-:W-:Y:S01]  /*2f610*/  MOV R19, R14 ;  /* 0x0000000e00137202 */ /* 0x000fe20000000f00 */
[----:B------:R-:W-:Y:S01]  /*2f620*/  IMAD.MOV.U32 R16, RZ, RZ, R15 ;  /* 0x000000ffff107224 */ /* 0x000fe200078e000f */
[----:B------:R-:W-:Y:S01]  /*2f630*/  STL.64 [R1+0x2458], R10 ;  /* 0x0024580a01007387 */ /* 0x000fe20000100a00 */
[----:B------:R-:W-:Y:S03]  /*2f640*/  STL.64 [R1+0x2450], R8 ;  /* 0x0024500801007387 */ /* 0x000fe60000100a00 */
[----:B--2---:R-:W0:Y:S04]  /*2f650*/  LDSM.16.MT88.4 R4, [R3+0x18000] ;  /* 0x018000000304783b */ /* 0x004e280000004200 */
[----:B------:R-:W1:Y:S01]  /*2f660*/  LDSM.16.MT88.4 R8, [R3+0x18080] ;  /* 0x018080000308783b */ /* 0x000e620000004200 */
[----:B0-----:R-:W-:-:S02]  /*2f670*/  MOV R15, R4 ;  /* 0x00000004000f7202 */ /* 0x001fc40000000f00 */
[----:B------:R-:W-:Y:S02]  /*2f680*/  MOV R14, R5 ;  /* 0x00000005000e7202 */ /* 0x000fe40000000f00 */
[----:B------:R-:W-:Y:S01]  /*2f690*/  MOV R13, R6 ;  /* 0x00000006000d7202 */ /* 0x000fe20000000f00 */
[----:B------:R-:W-:Y:S02]  /*2f6a0*/  IMAD.MOV.U32 R12, RZ, RZ, R7 ;  /* 0x000000ffff0c7224 */ /* 0x000fe400078e0007 */
[----:B------:R-:W0:Y:S01]  /*2f6b0*/  LDSM.16.M88.4 R4, [R23+0x20300] ;  /* 0x020300001704783b */ /* 0x000e220000000200 */
[----:B-1----:R-:W-:Y:S02]  /*2f6c0*/  MOV R21, R8 ;  /* 0x0000000800157202 */ /* 0x002fe40000000f00 */
[----:B------:R-:W-:Y:S01]  /*2f6d0*/  MOV R20, R9 ;  /* 0x0000000900147202 */ /* 0x000fe20000000f00 */
[----:B0-----:R0:W-:Y:S01]  /*2f6e0*/  STL [R1+0x2414], R6 ;  /* 0x0024140601007387 */ /* 0x0011e20000100800 */
[----:B------:R1:W-:Y:S02]  /*2f6f0*/  STL [R1+0x2410], R7 ;  /* 0x0024100701007387 */ /* 0x0003e40000100800 */
[----:B0-----:R-:W-:Y:S01]  /*2f700*/  IMAD.MOV.U32 R6, RZ, RZ, R11 ;  /* 0x000000ffff067224 */ /* 0x001fe200078e000b */
[----:B-1----:R-:W-:-:S02]  /*2f710*/  MOV R7, R10 ;  /* 0x0000000a00077202 */ /* 0x002fc40000000f00 */
[----:B----4-:R-:W0:Y:S02]  /*2f720*/  LDSM.16.MT88.4 R8, [R27+0x18000] ;  /* 0x018000001b08783b */ /* 0x010e240000004200 */
[----:B0-----:R-:W-:Y:S02]  /*2f730*/  MOV R25, R8 ;  /* 0x0000000800197202 */ /* 0x001fe40000000f00 */
[----:B------:R-:W-:Y:S02]  /*2f740*/  MOV R24, R9 ;  /* 0x0000000900187202 */ /* 0x000fe40000000f00 */
[----:B------:R-:W-:Y:S01]  /*2f750*/  MOV R23, R10 ;  /* 0x0000000a00177202 */ /* 0x000fe20000000f00 */
[----:B------:R-:W-:Y:S02]  /*2f760*/  IMAD.MOV.U32 R22, RZ, RZ, R11 ;  /* 0x000000ffff167224 */ /* 0x000fe400078e000b */
[----:B------:R-:W0:Y:S04]  /*2f770*/  LDSM.16.MT88.4 R8, [R27+0x18080] ;  /* 0x018080001b08783b */ /* 0x000e280000004200 */
[----:B0-----:R0:W-:Y:S01]  /*2f780*/  STL.64 [R1+0x2478], R10 ;  /* 0x0024780a01007387 */ /* 0x0011e20000100a00 */
[----:B------:R1:W-:Y:S01]  /*2f790*/  STL.64 [R1+0x2470], R8 ;  /* 0x0024700801007387 */ /* 0x0003e20000100a00 */
[----:B0-----:R-:W-:Y:S01]  /*2f7a0*/  MOV R10, R23 ;  /* 0x00000017000a7202 */ /* 0x001fe20000000f00 */
[----:B------:R-:W-:Y:S01]  /*2f7b0*/  IMAD.MOV.U32 R11, RZ, RZ, R22 ;  /* 0x000000ffff0b7224 */ /* 0x000fe200078e0016 */
[----:B-1----:R-:W-:-:S02]  /*2f7c0*/  MOV R8, R25 ;  /* 0x0000001900087202 */ /* 0x002fc40000000f00 */
[----:B------:R-:W-:Y:S02]  /*2f7d0*/  MOV R9, R24 ;  /* 0x0000001800097202 */ /* 0x000fe40000000f00 */
[----:B------:R0:W-:Y:S03]  /*2f7e0*/  STL.64 [R1+0x2498], R10 ;  /* 0x0024980a01007387 */ /* 0x0001e60000100a00 */
[----:B------:R1:W-:Y:S01]  /*2f7f0*/  STL.64 [R1+0x2490], R8 ;  /* 0x0024900801007387 */ /* 0x0003e20000100a00 */
[----:B0-----:R-:W-:Y:S01]  /*2f800*/  MOV R10, R7 ;  /* 0x00000007000a7202 */ /* 0x001fe20000000f00 */
[----:B------:R-:W-:Y:S01]  /*2f810*/  IMAD.MOV.U32 R11, RZ, RZ, R6 ;  /* 0x000000ffff0b7224 */ /* 0x000fe200078e0006 */
[----:B-1----:R-:W-:Y:S02]  /*2f820*/  MOV R8, R21 ;  /* 0x0000001500087202 */ /* 0x002fe40000000f00 */
[----:B------:R-:W-:-:S02]  /*2f830*/  MOV R9, R20 ;  /* 0x0000001400097202 */ /* 0x000fc40000000f00 */
[----:B------:R0:W-:Y:S03]  /*2f840*/  STL.64 [R1+0x24b8], R10 ;  /* 0x0024b80a01007387 */ /* 0x0001e60000100a00 */
[----:B------:R1:W-:Y:S01]  /*2f850*/  STL.64 [R1+0x24b0], R8 ;  /* 0x0024b00801007387 */ /* 0x0003e20000100a00 */
[----:B0-----:R-:W-:Y:S02]  /*2f860*/  MOV R10, R13 ;  /* 0x0000000d000a7202 */ /* 0x001fe40000000f00 */
[----:B-1----:R-:W-:Y:S02]  /*2f870*/  MOV R8, R15 ;  /* 0x0000000f00087202 */ /* 0x002fe40000000f00 */
[----:B------:R-:W-:Y:S01]  /*2f880*/  MOV R9, R14 ;  /* 0x0000000e00097202 */ /* 0x000fe20000000f00 */
[----:B------:R-:W-:Y:S02]  /*2f890*/  IMAD.MOV.U32 R11, RZ, RZ, R12 ;  /* 0x000000ffff0b7224 */ /* 0x000fe400078e000c */
[----:B---3--:R-:W0:Y:S04]  /*2f8a0*/  LDSM.16.MT88.4 R12, [R2+0x18000] ;  /* 0x01800000020c783b */ /* 0x008e280000004200 */
[----:B0-----:R0:W-:Y:S01]  /*2f8b0*/  STL.64 [R1+0x2468], R14 ;  /* 0x0024680e01007387 */ /* 0x0011e20000100a00 */
[----:B------:R1:W-:Y:S01]  /*2f8c0*/  STL.64 [R1+0x2460], R12 ;  /* 0x0024600c01007387 */ /* 0x0003e20000100a00 */
[----:B0-----:R-:W-:Y:S01]  /*2f8d0*/  MOV R14, R18 ;  /* 0x00000012000e7202 */ /* 0x001fe20000000f00 */
[----:B------:R-:W-:Y:S01]  /*2f8e0*/  IMAD.MOV.U32 R15, RZ, RZ, R19 ;  /* 0x000000ffff0f7224 */ /* 0x000fe200078e0013 */
[----:B-1----:R-:W-:-:S02]  /*2f8f0*/  MOV R12, R16 ;  /* 0x00000010000c7202 */ /* 0x002fc40000000f00 */
[----:B------:R-:W-:Y:S02]  /*2f900*/  MOV R13, R17 ;  /* 0x00000011000d7202 */ /* 0x000fe40000000f00 */
[----:B------:R-:W0:Y:S04]  /*2f910*/  LDSM.16.MT88.4 R16, [R2+0x18080] ;  /* 0x018080000210783b */ /* 0x000e280000004200 */
[----:B------:R-:W-:Y:S01]  /*2f920*/  STL.64 [R1+0x2488], R14 ;  /* 0x0024880e01007387 */ /* 0x000fe20000100a00 */
[----:B------:R1:W-:Y:S03]  /*2f930*/  STL.64 [R1+0x2480], R12 ;  /* 0x0024800c01007387 */ /* 0x0003e60000100a00 */
[----:B-1----:R-:W2:Y:S01]  /*2f940*/  LDL.LU R12, [R1+0x80] ;  /* 0x00008000010c7983 */ /* 0x002ea20000300800 */
[----:B------:R-:W2:Y:S01]  /*2f950*/  LDL.LU R13, [R1+0x84] ;  /* 0x00008400010d7983 */ /* 0x000ea20000300800 */
[----:B-----5:R-:W-:-:S02]  /*2f960*/  MOV R14, R28 ;  /* 0x0000001c000e7202 */ /* 0x020fc40000000f00 */
[----:B------:R-:W-:Y:S01]  /*2f970*/  MOV R15, R29 ;  /* 0x0000001d000f7202 */ /* 0x000fe20000000f00 */
[----:B------:R-:W3:Y:S01]  /*2f980*/  LDL.LU R28, [R1+0x24d8] ;  /* 0x0024d800011c7983 */ /* 0x000ee20000300800 */
[----:B------:R-:W4:Y:S03]  /*2f990*/  LDL.LU R29, [R1+0x24d4] ;  /* 0x0024d400011d7983 */ /* 0x000f260000300800 */
[----:B------:R1:W-:Y:S02]  /*2f9a0*/  STL.64 [R1+0x24a8], R14 ;  /* 0x0024a80e01007387 */ /* 0x0003e40000100a00 */
[----:B-1----:R-:W-:Y:S02]  /*2f9b0*/  MOV R14, R0 ;  /* 0x00000000000e7202 */ /* 0x002fe40000000f00 */
[----:B--2---:R1:W-:Y:S04]  /*2f9c0*/  STL.64 [R1+0x24a0], R12 ;  /* 0x0024a00c01007387 */ /* 0x0043e80000100a00 */
[----:B-1----:R-:W2:Y:S01]  /*2f9d0*/  LDL.LU R12, [R1+0x90] ;  /* 0x00009000010c7983 */ /* 0x002ea20000300800 */
[----:B------:R-:W2:Y:S02]  /*2f9e0*/  LDL.LU R13, [R1+0x94] ;  /* 0x00009400010d7983 */ /* 0x000ea40000300800 */
[----:B------:R-:W5:Y:S02]  /*2f9f0*/  LDL.LU R0, [R1+0x24d0] ;  /* 0x0024d00001007983 */ /* 0x000f640000300800 */
[----:B------:R-:W2:Y:S01]  /*2fa00*/  LDL.LU R15, [R1+0x9c] ;  /* 0x00009c00010f7983 */ /* 0x000ea20000300800 */
[----:B-----5:R-:W1:Y:S04]  /*2fa10*/  LDSM.16.MT88.4 R20, [R0+0x18000] ;  /* 0x018000000014783b */ /* 0x020e680000004200 */
[----:B--2---:R-:W-:Y:S01]  /*2fa20*/  STL.64 [R1+0x24c8], R14 ;  /* 0x0024c80e01007387 */ /* 0x004fe20000100a00 */
[----:B------:R2:W-:Y:S03]  /*2fa30*/  STL.64 [R1+0x24c0], R12 ;  /* 0x0024c00c01007387 */ /* 0x0005e60000100a00 */
[----:B------:R-:W5:Y:S04]  /*2fa40*/  LDSM.16.MT88.4 R24, [R0+0x18080] ;  /* 0x018080000018783b */ /* 0x000f680000004200 */
[----:B--2---:R-:W2:Y:S01]  /*2fa50*/  LDL.LU R12, [R1+0xa0] ;  /* 0x0000a000010c7983 */ /* 0x004ea20000300800 */
[----:B------:R-:W2:Y:S02]  /*2fa60*/  LDL.LU R13, [R1+0xa4] ;  /* 0x0000a400010d7983 */ /* 0x000ea40000300800 */
[----:B----4-:R-:W-:Y:S01]  /*2fa70*/  IMAD.MOV.U32 R14, RZ, RZ, R29 ;  /* 0x000000ffff0e7224 */ /* 0x010fe200078e001d */
[----:B---3--:R-:W-:Y:S01]  /*2fa80*/  MOV R15, R28 ;  /* 0x0000001c000f7202 */ /* 0x008fe20000000f00 */
[----:B------:R-:W-:Y:S06]  /*2fa90*/  STL [R1+0x2418], R0 ;  /* 0x0024180001007387 */ /* 0x000fec0000100800 */
[-C--:B--2---:R-:W-:Y:S01]  /*2faa0*/  HMMA.16816.F32 R8, R8, R4.reuse, R12 ;  /* 0x000000040808723c */ /* 0x084fe2000000180c */
[----:B------:R-:W2:Y:S01]  /*2fab0*/  LDL.LU.64 R14, [R1+0x24c8] ;  /* 0x0024c800010e7983 */ /* 0x000ea20000300a00 */
[----:B------:R-:W2:Y:S11]  /*2fac0*/  LDL.LU.64 R12, [R1+0x24c0] ;  /* 0x0024c000010c7983 */ /* 0x000eb60000300a00 */
[----:B------:R-:W-:Y:S10]  /*2fad0*/  @!UPT UIADD3 URZ, URZ, URZ, URZ ;  /* 0x0000003f3f3ff290 */ /* 0x000ff4000fffe03f */
[----:B------:R-:W-:Y:S01]  /*2fae0*/  STL.64 [R1+0xa0], R8 ;  /* 0x0000a00801007387 */ /* 0x000fe20000100a00 */
[----:B------:R3:W-:Y:S03]  /*2faf0*/  STL.64 [R1+0xa8], R10 ;  /* 0x0000a80a01007387 */ /* 0x0007e60000100a00 */
[----:B---3--:R-:W2:Y:S01]  /*2fb00*/  LDL.LU.64 R10, [R1+0x24b8] ;  /* 0x0024b800010a7983 */ /* 0x008ea20000300a00 */
[----:B------:R-:W2:Y:S02]  /*2fb10*/  LDL.LU.64 R8, [R1+0x24b0] ;  /* 0x0024b00001087983 */ /* 0x000ea40000300a00 */
        /* <DEDUP_REMOVED lines=20> */
[----:B------:R3:W-:Y:S01]  /*2fc60*/  STL.64 [R1+0x70], R8 ;  /* 0x0000700801007387 */ /* 0x0007e20000100a00 */
[----:B------:R-:W-:Y:S02]  /*2fc70*/  MOV R6, R10 ;  /* 0x0000000a00067202 */ /* 0x000fe40000000f00 */
[----:B------:R-:W-:Y:S02]  /*2fc80*/  MOV R7, R11 ;  /* 0x0000000b00077202 */ /* 0x000fe40000000f00 */
[----:B------:R-:W2:Y:S04]  /*2fc90*/  LDL.LU.64 R10, [R1+0x2458] ;  /* 0x00245800010a7983 */ /* 0x000ea80000300a00 */
[----:B---3--:R-:W2:Y:S02]  /*2fca0*/  LDL.LU.64 R8, [R1+0x2450] ;  /* 0x0024500001087983 */ /* 0x008ea40000300a00 */
[-C--:B--2---:R-:W-:Y:S02]  /*2fcb0*/  HMMA.16816.F32 R12, R12, R4.reuse, R8 ;  /* 0x000000040c0c723c */ /* 0x084fe40000001808 */
[----:B------:R-:W0:Y:S01]  /*2fcc0*/  LDL.LU.64 R10, [R1+0x2448] ;  /* 0x00244800010a7983 */ /* 0x000e220000300a00 */
[----:B------:R-:W0:Y:S11]  /*2fcd0*/  LDL.LU.64 R8, [R1+0x2440] ;  /* 0x0024400001087983 */ /* 0x000e360000300a00 */
[----:B------:R-:W-:Y:S09]  /*2fce0*/  @!UPT UIADD3 URZ, URZ, URZ, URZ ;  /* 0x0000003f3f3ff290 */ /* 0x000ff2000fffe03f */
[----:B------:R-:W-:Y:S01]  /*2fcf0*/  STL.64 [R1+0x60], R12 ;  /* 0x0000600c01007387 */ /* 0x000fe20000100a00 */
[----:B------:R-:W-:Y:S02]  /*2fd00*/  STL [R1+0x68], R14 ;  /* 0x0000680e01007387 */ /* 0x000fe40000100800 */
[----:B------:R-:W-:Y:S02]  /*2fd10*/  IMAD.MOV.U32 R0, RZ, RZ, R15 ;  /* 0x000000ffff007224 */ /* 0x000fe400078e000f */
[----:B------:R-:W2:Y:S01]  /*2fd20*/  LDL R15, [R1+0xa28] ;  /* 0x000a2800010f7983 */ /* 0x000ea20000100800 */
[-C--:B0-----:R-:W-:Y:S11]  /*2fd30*/  HMMA.16816.F32 R8, R16, R4.reuse, R8 ;  /* 0x000000041008723c */ /* 0x081ff60000001808 */
[----:B------:R-:W-:Y:S11]  /*2fd40*/  @!UPT UIADD3 URZ, URZ, URZ, URZ ;  /* 0x0000003f3f3ff290 */ /* 0x000ff6000fffe03f */
[----:B------:R-:W-:Y:S02]  /*2fd50*/  @!UPT UIADD3 URZ, URZ, URZ, URZ ;  /* 0x0000003f3f3ff290 */ /* 0x000fe4000fffe03f */
[----:B------:R-:W-:Y:S01]  /*2fd60*/  MOV R29, R10 ;  /* 0x0000000a001d7202 */ /* 0x000fe20000000f00 */
[----:B------:R-:W-:Y:S01]  /*2fd70*/  IMAD.MOV.U32 R28, RZ, RZ, R11 ;  /* 0x000000ffff1c7224 */ /* 0x000fe200078e000b */
[----:B------:R-:W-:Y:S02]  /*2fd80*/  MOV R17, R8 ;  /* 0x0000000800117202 */ /* 0x000fe40000000f00 */
[----:B------:R-:W-:Y:S01]  /*2fd90*/  MOV R16, R9 ;  /* 0x0000000900107202 */ /* 0x000fe20000000f00 */
[----:B------:R-:W1:Y:S01]  /*2fda0*/  LDL.LU.64 R10, [R1+0x2438] ;  /* 0x00243800010a7983 */ /* 0x000e620000300a00 */
[----:B------:R-:W1:Y:S02]  /*2fdb0*/  LDL.LU.64 R8, [R1+0x2430] ;  /* 0x0024300001087983 */ /* 0x000e640000300a00 */
[-C--:B-1----:R-:W-:Y:S01]  /*2fdc0*/  HMMA.16816.F32 R20, R20, R4.reuse, R8 ;  /* 0x000000041414723c */ /* 0x082fe20000001808 */
[----:B------:R-:W5:Y:S01]  /*2fdd0*/  LDL.LU.64 R10, [R1+0x2428] ;  /* 0x00242800010a7983 */ /* 0x000f620000300a00 */
[----:B------:R-:W5:Y:S06]  /*2fde0*/  LDL.LU.64 R8, [R1+0x2420] ;  /* 0x0024200001087983 */ /* 0x000f6c0000300a00 */
[----:B-----5:R-:W-:Y:S01]  /*2fdf0*/  HMMA.16816.F32 R8, R24, R4, R8 ;  /* 0x000000041808723c */ /* 0x020fe20000001808 */
[----:B--2---:R-:W-:Y:S02]  /*2fe00*/  LDSM.16.MT88.4 R24, [R15+0x19000] ;  /* 0x019000000f18783b */ /* 0x004fe40000004200 */
[----:B------:R-:W-:Y:S11]  /*2fe10*/  LDSM.16.MT88.4 R12, [R15+0x19080] ;  /* 0x019080000f0c783b */ /* 0x000ff60000004200 */
[----:B------:R-:W-:Y:S09]  /*2fe20*/  @!UPT UIADD3 URZ, URZ, URZ, URZ ;  /* 0x0000003f3f3ff290 */ /* 0x000ff2000fffe03f */
[----:B------:R-:W-:Y:S01]  /*2fe30*/  STL [R1+0x236c], R11 ;  /* 0x00236c0b01007387 */ /* 0x000fe20000100800 */
[----:B------:R-:W-:Y:S02]  /*2fe40*/  STL.64 [R1+0x40], R20 ;  /* 0x0000401401007387 */ /* 0x000fe40000100a00 */
[----:B------:R-:W-:Y:S02]  /*2fe50*/  STL.64 [R1+0x48], R22 ;  /* 0x0000481601007387 */ /* 0x000fe40000100a00 */
[----:B------:R-:W0:Y:S04]  /*2fe60*/  LDSM.16.MT88.4 R20, [R3+0x19000] ;  /* 0x019000000314783b */ /* 0x000e280000004200 */
[----:B------:R-:W-:Y:S01]  /*2fe70*/  STL [R1+0x23c8], R10 ;  /* 0x0023c80a01007387 */ /* 0x000fe20000100800 */
[----:B------:R0:W-:Y:S02]  /*2fe80*/  STL.64 [R1+0x23c0], R8 ;  /* 0x0023c00801007387 */ /* 0x0001e40000100a00 */
[----:B0-----:R-:W-:-:S02]  /*2fe90*/  MOV R9, R20 ;  /* 0x0000001400097202 */ /* 0x001fc40000000f00 */
[----:B------:R-:W-:Y:S02]  /*2fea0*/  MOV R8, R21 ;  /* 0x0000001500087202 */ /* 0x000fe40000000f00 */
[----:B------:R-:W-:Y:S01]  /*2feb0*/  MOV R5, R22 ;  /* 0x0000001600057202 */ /* 0x000fe20000000f00 */
[----:B------:R-:W-:Y:S02]  /*2fec0*/  IMAD.MOV.U32 R4, RZ, RZ, R23 ;  /* 0x000000ffff047224 */ /* 0x000fe400078e0017 */
[----:B------:R-:W0:Y:S02]  /*2fed0*/  LDSM.16.MT88.4 R20, [R3+0x19080] ;  /* 0x019080000314783b */ /* 0x000e240000004200 */
[----:B0-----:R-:W-:Y:S02]  /*2fee0*/  MOV R19, R20 ;  /* 0x0000001400137202 */ /* 0x001fe40000000f00 */
[----:B------:R-:W-:Y:S02]  /*2fef0*/  MOV R18, R21 ;  /* 0x0000001500127202 */ /* 0x000fe40000000f00 */
[----:B------:R-:W-:Y:S01]  /*2ff00*/  MOV R11, R22 ;  /* 0x00000016000b7202 */ /* 0x000fe20000000f00 */
[----:B------:R-:W-:Y:S01]  /*2ff10*/  IMAD.MOV.U32 R10, RZ, RZ, R23 ;  /* 0x000000ffff0a7224 */ /* 0x000fe200078e0017 */
[----:B------:R-:W-:-:S02]  /*2ff20*/  MOV R22, R24 ;  /* 0x0000001800167202 */ /* 0x000fc40000000f00 */
[----:B------:R-:W-:Y:S02]  /*2ff30*/  MOV R21, R25 ;  /* 0x0000001900157202 */ /* 0x000fe40000000f00 */
[----:B------:R-:W-:Y:S01]  /*2ff40*/  MOV R20, R26 ;  /* 0x0000001a00147202 */ /* 0x000fe20000000f00 */
[----:B------:R-:W-:Y:S01]  /*2ff50*/  MOV R26, R12 ;  /* 0x0000000c001a7202 */ /* 0x000fe20000000f00 */
[----:B------:R-:W-:Y:S02]  /*2ff60*/  MOV R25, R13 ;  /* 0x0000000d00197202 */ /* 0x000fe40000000f00 */
[----:B------:R-:W-:Y:S01]  /*2ff70*/  MOV R24, R14 ;  /* 0x0000000e00187202 */ /* 0x000fe20000000f00 */
[----:B------:R-:W-:Y:S02]  /*2ff80*/  IMAD.MOV.U32 R23, RZ, RZ, R15 ;  /* 0x000000ffff177224 */ /* 0x000fe400078e000f */
[----:B------:R-:W0:Y:S04]  /*2ff90*/  LDSM.16.MT88.4 R12, [R2+0x19000] ;  /* 0x01900000020c783b */ /* 0x000e280000004200 */
[----:B------:R1:W-:Y:S02]  /*2ffa0*/  STL [R1+0x2368], R3 ;  /* 0x0023680301007387 */ /* 0x0003e40000100800 */
[----:B-1----:R-:W-:-:S02]  /*2ffb0*/  IMAD.MOV.U32 R3, RZ, RZ, R27 ;  /* 0x000000ffff037224 */ /* 0x002fc400078e001b */
[----:B0-----:R0:W-:Y:S01]  /*2ffc0*/  STL.64 [R1+0x2398], R14 ;  /* 0x0023980e01007387 */ /* 0x0011e20000100a00 */
[----:B------:R1:W-:Y:S01]  /*2ffd0*/  STL.64 [R1+0x2390], R12 ;  /* 0x0023900c01007387 */ /* 0x0003e20000100a00 */
[----:B0-----:R-:W-:Y:S01]  /*2ffe0*/  MOV R14, R24 ;  /* 0x00000018000e7202 */ /* 0x001fe20000000f00 */
[----:B------:R-:W-:Y:S01]  /*2fff0*/  IMAD.MOV.U32 R15, RZ, RZ, R23 ;  /* 0x000000ffff0f7224 */ /* 0x000fe200078e0017 */
[----:B-1----:R-:W-:Y:S02]  /*30000*/  MOV R12, R26 ;  /* 0x0000001a000c7202 */ /* 0x002fe40000000f00 */
[----:B------:R-:W-:Y:S02]  /*30010*/  MOV R13, R25 ;  /* 0x00000019000d7202 */ /* 0x000fe40000000f00 */
[----:B------:R0:W-:Y:S03]  /*30020*/  STL.64 [R1+0x23b8], R14 ;  /* 0x0023b80e01007387 */ /* 0x0001e60000100a00 */
        /* <DEDUP_REMOVED lines=11> */
[----:B------:R-:W-:Y:S03]  /*300e0*/  STL.64 [R1+0x23f8], R14 ;  /* 0x0023f80e01007387 */ /* 0x000fe60000100a00 */
[----:B------:R0:W-:Y:S02]  /*300f0*/  STL.64 [R1+0x23f0], R12 ;  /* 0x0023f00c01007387 */ /* 0x0001e40000100a00 */
[----:B0-----:R-:W-:Y:S02]  /*30100*/  MOV R13, R8 ;  /* 0x00000008000d7202 */ /* 0x001fe40000000f00 */
[----:B------:R-:W-:Y:S01]  /*30110*/  MOV R12, R9 ;  /* 0x00000009000c7202 */ /* 0x000fe20000000f00 */
[----:B------:R-:W2:Y:S01]  /*30120*/  LDL.LU R8, [R1+0x80] ;  /* 0x0000800001087983 */ /* 0x000ea20000300800 */
[----:B------:R-:W2:Y:S02]  /*30130*/  LDL.LU R9, [R1+0x84] ;  /* 0x0000840001097983 */ /* 0x000ea40000300800 */
[----:B------:R-:W3:Y:S02]  /*30140*/  LDL.LU R10, [R1+0x88] ;  /* 0x00008800010a7983 */ /* 0x000ee40000300800 */
[----:B------:R-:W3:Y:S01]  /*30150*/  LDL.LU R11, [R1+0x8c] ;  /* 0x00008c00010b7983 */ /* 0x000ee20000300800 */
[----:B------:R-:W-:Y:S01]  /*30160*/  MOV R14, R5 ;  /* 0x00000005000e7202 */ /* 0x000fe20000000f00 */
[----:B------:R-:W-:Y:S01]  /*30170*/  IMAD.MOV.U32 R15, RZ, RZ, R4 ;  /* 0x000000ffff0f7224 */ /* 0x000fe200078e0004 */
[----:B------:R-:W-:-:S02]  /*30180*/  MOV R4, R17 ;  /* 0x0000001100047202 */ /* 0x000fc40000000f00 */
[----:B------:R-:W-:Y:S02]  /*30190*/  MOV R5, R16 ;  /* 0x0000001000057202 */ /* 0x000fe40000000f00 */
[----:B------:R-:W0:Y:S04]  /*301a0*/  LDSM.16.MT88.4 R16, [R2+0x19080] ;  /* 0x019080000210783b */ /* 0x000e280000004200 */
[----:B---3--:R-:W-:Y:S01]  /*301b0*/  STL.64 [R1+0x23e8], R10 ;  /* 0x0023e80a01007387 */ /* 0x008fe20000100a00 */
[----:B--2---:R1:W-:Y:S03]  /*301c0*/  STL.64 [R1+0x23e0], R8 ;  /* 0x0023e00801007387 */ /* 0x0043e60000100a00 */
[----:B-1----:R-:W2:Y:S01]  /*301d0*/  LDL.LU R8, [R1+0x90] ;  /* 0x0000900001087983 */ /* 0x002ea20000300800 */
[----:B------:R-:W2:Y:S02]  /*301e0*/  LDL.LU R9, [R1+0x94] ;  /* 0x0000940001097983 */ /* 0x000ea40000300800 */
[----:B------:R-:W3:Y:S02]  /*301f0*/  LDL.LU R10, [R1+0x98] ;  /* 0x00009800010a7983 */ /* 0x000ee40000300800 */
[----:B------:R-:W3:Y:S02]  /*30200*/  LDL.LU R11, [R1+0x9c] ;  /* 0x00009c00010b7983 */ /* 0x000ee40000300800 */
[----:B---3--:R-:W-:Y:S01]  /*30210*/  STL.64 [R1+0x2408], R10 ;  /* 0x0024080a01007387 */ /* 0x008fe20000100a00 */
[----:B--2---:R1:W-:Y:S03]  /*30220*/  STL.64 [R1+0x2400], R8 ;  /* 0x0024000801007387 */ /* 0x0043e60000100a00 */
[----:B-1----:R-:W2:Y:S01]  /*30230*/  LDL.LU R8, [R1+0xa0] ;  /* 0x0000a00001087983 */ /* 0x002ea20000300800 */
[----:B------:R-:W2:Y:S02]  /*30240*/  LDL.LU R9, [R1+0xa4] ;  /* 0x0000a40001097983 */ /* 0x000ea40000300800 */
[----:B------:R-:W2:Y:S02]  /*30250*/  LDL.LU R10, [R1+0xa8] ;  /* 0x0000a800010a7983 */ /* 0x000ea40000300800 */
[----:B------:R-:W2:Y:S01]  /*30260*/  LDL.LU R11, [R1+0xac] ;  /* 0x0000ac00010b7983 */ /* 0x000ea20000300800 */
[----:B0-----:R-:W-:Y:S01]  /*30270*/  STL.64 [R1+0x2388], R18 ;  /* 0x0023881201007387 */ /* 0x001fe20000100a00 */
[----:B------:R0:W-:Y:S03]  /*30280*/  STL.64 [R1+0x2380], R16 ;  /* 0x0023801001007387 */ /* 0x0001e60000100a00 */
[----:B0-----:R-:W3:Y:S01]  /*30290*/  LDL.LU R16, [R1+0x60] ;  /* 0x0000600001107983 */ /* 0x001ee20000300800 */
[----:B------:R-:W3:Y:S02]  /*302a0*/  LDL.LU R17, [R1+0x64] ;  /* 0x0000640001117983 */ /* 0x000ee40000300800 */
[----:B------:R-:W4:Y:S01]  /*302b0*/  LDL.LU R18, [R1+0x68] ;  /* 0x0000680001127983 */ /* 0x000f220000300800 */
[----:B------:R-:W-:-:S02]  /*302c0*/  MOV R19, R0 ;  /* 0x0000000000137202 */ /* 0x000fc40000000f00 */
[----:B------:R-:W5:Y:S04]  /*302d0*/  LDL.LU R0, [R1+0x2418] ;  /* 0x0024180001007983 */ /* 0x000f680000300800 */
[----:B----4-:R0:W-:Y:S01]  /*302e0*/  STL.64 [R1+0x23a8], R18 ;  /* 0x0023a81201007387 */ /* 0x0101e20000100a00 */
[----:B---3--:R1:W-:Y:S03]  /*302f0*/  STL.64 [R1+0x23a0], R16 ;  /* 0x0023a01001007387 */ /* 0x0083e60000100a00 */
[----:B-----5:R-:W3:Y:S04]  /*30300*/  LDSM.16.MT88.4 R20, [R0+0x19000] ;  /* 0x019000000014783b */ /* 0x020ee80000004200 */
[----:B------:R-:W4:Y:S01]  /*30310*/  LDSM.16.MT88.4 R24, [R0+0x19080] ;  /* 0x019080000018783b */ /* 0x000f220000004200 */
[----:B0-----:R-:W-:-:S03]  /*30320*/  IMAD.MOV.U32 R18, RZ, RZ, R6 ;  /* 0x000000ffff127224 */ /* 0x001fc600078e0006 */
[----:B-1----:R-:W5:Y:S01]  /*30330*/  LDL.LU R16, [R1+0x70] ;  /* 0x0000700001107983 */ /* 0x002f620000300800 */
[----:B------:R-:W5:Y:S02]  /*30340*/  LDL.LU R17, [R1+0x74] ;  /* 0x0000740001117983 */ /* 0x000f640000300800 */
[----:B------:R-:W2:Y:S01]  /*30350*/  LDL.LU R6, [R1+0x2414] ;  /* 0x0024140001067983 */ /* 0x000ea20000300800 */
[----:B------:R-:W-:Y:S02]  /*30360*/  MOV R19, R7 ;  /* 0x0000000700137202 */ /* 0x000fe40000000f00 */
[----:B------:R-:W2:Y:S01]  /*30370*/  LDL.LU R7, [R1+0x2410] ;  /* 0x0024100001077983 */ /* 0x000ea20000300800 */
[----:B------:R-:W-:Y:S03]  /*30380*/  STL [R1+0x2344], R2 ;  /* 0x0023440201007387 */ /* 0x000fe60000100800 */
[----:B---3--:R0:W-:Y:S01]  /*30390*/  STL.64 [R1+0x2378], R22 ;  /* 0x0023781601007387 */ /* 0x0081e20000100a00 */
[----:B------:R-:W-:Y:S02]  /*303a0*/  STL.64 [R1+0x2370], R20 ;  /* 0x0023701401007387 */ /* 0x000fe40000100a00 */
[----:B------:R-:W-:Y:S02]  /*303b0*/  STL [R1+0x2338], R0 ;  /* 0x0023380001007387 */ /* 0x000fe40000100800 */
[----:B0-----:R-:W-:Y:S01]  /*303c0*/  IMAD.MOV.U32 R22, RZ, RZ, R29 ;  /* 0x000000ffff167224 */ /* 0x001fe200078e001d */
[----:B------:R-:W-:Y:S01]  /*303d0*/  MOV R23, R28 ;  /* 0x0000001c00177202 */ /* 0x000fe20000000f00 */
        /* <DEDUP_REMOVED lines=8> */
[----:B0-----:R-:W2:Y:S01]  /*30460*/  LDL.LU.64 R12, [R1+0x23f0] ;  /* 0x0023f000010c7983 */ /* 0x001ea20000300a00 */
[----:B------:R-:W-:Y:S02]  /*30470*/  STL [R1+0x2340], R28 ;  /* 0x0023401c01007387 */ /* 0x000fe40000100800 */
[----:B------:R-:W-:Y:S01]  /*30480*/  STL [R1+0x233c], R29 ;  /* 0x00233c1d01007387 */ /* 0x000fe20000100800 */
[-C--:B--2---:R-:W-:Y:S01]  /*30490*/  HMMA.16816.F32 R12, R12, R6.reuse, R8 ;  /* 0x000000060c0c723c */ /* 0x084fe20000001808 */
[----:B------:R-:W2:Y:S01]  /*304a0*/  LDL.LU.64 R10, [R1+0x23e8] ;  /* 0x0023e800010a7983 */ /* 0x000ea20000300a00 */
[----:B------:R-:W2:Y:S11]  /*304b0*/  LDL.LU.64 R8, [R1+0x23e0] ;  /* 0x0023e00001087983 */ /* 0x000eb60000300a00 */
[----:B------:R-:W-:Y:S10]  /*304c0*/  @!UPT UIADD3 URZ, URZ, URZ, URZ ;  /* 0x0000003f3f3ff290 */ /* 0x000ff4000fffe03f */
[----:B------:R-:W-:Y:S01]  /*304d0*/  STL.64 [R1+0x90], R12 ;  /* 0x0000900c01007387 */ /* 0x000fe20000100a00 */
[----:B------:R0:W-:Y:S02]  /*304e0*/  STL [R1+0x98], R14 ;  /* 0x0000980e01007387 */ /* 0x0001e40000100800 */
[----:B------:R-:W-:Y:S02]  /*304f0*/  IMAD.MOV.U32 R0, RZ, RZ, R15 ;  /* 0x000000ffff007224 */ /* 0x000fe400078e000f */
[----:B0-----:R-:W2:Y:S01]  /*30500*/  LDL.LU.64 R14, [R1+0x23d8] ;  /* 0x0023d800010e7983 */ /* 0x001ea20000300a00 */
[----:B------:R-:W2:Y:S02]  /*30510*/  LDL.LU.64 R12, [R1+0x23d0] ;  /* 0x0023d000010c7983 */ /* 0x000ea40000300a00 */
[----:B------:R-:W-:Y:S01]  /*30520*/  STL [R1+0x2348], R0 ;  /* 0x0023480001007387 */ /* 0x000fe20000100800 */
[----:B--2---:R-:W-:Y:S01]  /*30530*/  HMMA.16816.F32 R12, R12, R6, R8 ;  /* 0x000000060c0c723c */ /* 0x004fe20000001808 */
[----:B------:R-:W4:Y:S01]  /*30540*/  LDL.LU R10, [R1+0x23c8] ;  /* 0x0023c800010a7983 */ /* 0x000f220000300800 */
[----:B------:R-:W4:Y:S11]  /*30550*/  LDL.LU.64 R8, [R1+0x23c0] ;  /* 0x0023c00001087983 */ /* 0x000f360000300a00 */
[----:B------:R-:W-:Y:S10]  /*30560*/  @!UPT UIADD3 URZ, URZ, URZ, URZ ;  /* 0x0000003f3f3ff290 */ /* 0x000ff4000fffe03f */
[----:B------:R0:W-:Y:S01]  /*30570*/  STL [R1+0x80], R12 ;  /* 0x0000800c01007387 */ /* 0x0001e20000100800 */
[----:B------:R-:W-:Y:S02]  /*30580*/  MOV R11, R15 ;  /* 0x0000000f000b7202 */ /* 0x000fe40000000f00 */
[----:B------:R-:W-:Y:S02]  /*30590*/  MOV R29, R14 ;  /* 0x0000000e001d7202 */ /* 0x000fe40000000f00 */
[----:B------:R-:W-:Y:S01]  /*305a0*/  MOV R28, R13 ;  /* 0x0000000d001c7202 */ /* 0x000fe20000000f00 */
[----:B------:R-:W5:Y:S04]  /*305b0*/  LDL.LU.64 R14, [R1+0x23b8] ;  /* 0x0023b800010e7983 */ /* 0x000f680000300a00 */
[----:B0-----:R-:W5:Y:S01]  /*305c0*/  LDL.LU.64 R12, [R1+0x23b0] ;  /* 0x0023b000010c7983 */ /* 0x001f620000300a00 */
[----:B------:R0:W-:Y:S02]  /*305d0*/  STL [R1+0x2350], R29 ;  /* 0x0023501d01007387 */ /* 0x0001e40000100800 */
[----:B------:R1:W-:Y:S01]  /*305e0*/  STL [R1+0x234c], R28 ;  /* 0x00234c1c01007387 */ /* 0x0003e20000100800 */
[----:B------:R-:W-:-:S02]  /*305f0*/  MOV R20, R4 ;  /* 0x0000000400147202 */ /* 0x000fc40000000f00 */
[----:B------:R-:W-:Y:S01]  /*30600*/  MOV R21, R5 ;  /* 0x0000000500157202 */ /* 0x000fe20000000f00 */
[-C--:B-----5:R-:W-:Y:S01]  /*30610*/  HMMA.16816.F32 R12, R12, R6.reuse, R16 ;  /* 0x000000060c0c723c */ /* 0x0a0fe20000001810 */
[----:B------:R-:W2:Y:S01]  /*30620*/  LDL.LU.64 R18, [R1+0x23a8] ;  /* 0x0023a80001127983 */ /* 0x000ea20000300a00 */
[----:B------:R-:W2:Y:S11]  /*30630*/  LDL.LU.64 R16, [R1+0x23a0] ;  /* 0x0023a00001107983 */ /* 0x000eb60000300a00 */
[----:B------:R-:W-:Y:S11]  /*30640*/  @!UPT UIADD3 URZ, URZ, URZ, URZ ;  /* 0x0000003f3f3ff290 */ /* 0x000ff6000fffe03f */
[----:B------:R-:W-:Y:S02]  /*30650*/  MOV R4, R14 ;  /* 0x0000000e00047202 */ /* 0x000fe40000000f00 */
[----:B------:R-:W-:Y:S01]  /*30660*/  MOV R0, R15 ;  /* 0x0000000f00007202 */ /* 0x000fe20000000f00 */
[----:B------:R-:W-:Y:S01]  /*30670*/  IMAD.MOV.U32 R3, RZ, RZ, R12 ;  /* 0x000000ffff037224 */ /* 0x000fe200078e000c */
[----:B------:R-:W-:Y:S01]  /*30680*/  MOV R5, R13 ;  /* 0x0000000d00057202 */ /* 0x000fe20000000f00 */
[----:B------:R-:W2:Y:S01]  /*30690*/  LDL.LU.64 R14, [R1+0x2398] ;  /* 0x00239800010e7983 */ /* 0x000ea20000300a00 */
[----:B------:R-:W2:Y:S02]  /*306a0*/  LDL.LU.64 R12, [R1+0x2390] ;  /* 0x00239000010c7983 */ /* 0x000ea40000300a00 */
[-C--:B--2---:R-:W-:Y:S01]  /*306b0*/  HMMA.16816.F32 R12, R12, R6.reuse, R16 ;  /* 0x000000060c0c723c */ /* 0x084fe20000001810 */
[----:B------:R-:W2:Y:S01]  /*306c0*/  LDL.LU.64 R18, [R1+0x2388] ;  /* 0x0023880001127983 */ /* 0x000ea20000300a00 */
[----:B------:R-:W2:Y:S11]  /*306d0*/  LDL.LU.64 R16, [R1+0x2380] ;  /* 0x0023800001107983 */ /* 0x000eb60000300a00 */
[----:B------:R-:W-:Y:S10]  /*306e0*/  @!UPT UIADD3 URZ, URZ, URZ, URZ ;  /* 0x0000003f3f3ff290 */ /* 0x000ff4000fffe03f */
[----:B------:R3:W-:Y:S01]  /*306f0*/  STL.64 [R1+0x60], R12 ;  /* 0x0000600c01007387 */ /* 0x0007e20000100a00 */
[----:B0-----:R-:W-:Y:S01]  /*30700*/  IMAD.MOV.U32 R29, RZ, RZ, R14 ;  /* 0x000000ffff1d7224 */ /* 0x001fe200078e000e */
[----:B-1----:R-:W-:Y:S02]  /*30710*/  MOV R28, R15 ;  /* 0x0000000f001c7202 */ /* 0x002fe40000000f00 */
[----:B---3--:R-:W3:Y:S01]  /*30720*/  LDL.LU R12, [R1+0x40] ;  /* 0x00004000010c7983 */ /* 0x008ee20000300800 */
[----:B------:R-:W3:Y:S02]  /*30730*/  LDL.LU R13, [R1+0x44] ;  /* 0x00004400010d7983 */ /* 0x000ee40000300800 */
[----:B------:R-:W3:Y:S02]  /*30740*/  LDL.LU R14, [R1+0x48] ;  /* 0x00004800010e7983 */ /* 0x000ee40000300800 */
[----:B------:R-:W3:Y:S01]  /*30750*/  LDL.LU R15, [R1+0x4c] ;  /* 0x00004c00010f7983 */ /* 0x000ee20000300800 */
[----:B------:R-:W5:Y:S01]  /*30760*/  LDL R2, [R1+0xa28] ;  /* 0x000a280001027983 */ /* 0x000f620000100800 */
[-C--:B--2---:R-:W-:Y:S03]  /*30770*/  HMMA.16816.F32 R16, R16, R6.reuse, R20 ;  /* 0x000000061010723c */ /* 0x084fe60000001814 */
[----:B------:R-:W3:Y:S01]  /*30780*/  LDL.LU.64 R22, [R1+0x2378] ;  /* 0x0023780001167983 */ /* 0x000ee20000300a00 */
[----:B------:R-:W3:Y:S11]  /*30790*/  LDL.LU.64 R20, [R1+0x2370] ;  /* 0x0023700001147983 */ /* 0x000ef60000300a00 */
[----:B------:R-:W-:Y:S08]  /*307a0*/  @!UPT UIADD3 URZ, URZ, URZ, URZ ;  /* 0x0000003f3f3ff290 */ /* 0x000ff0000fffe03f */
[----:B------:R0:W-:Y:S01]  /*307b0*/  STL.64 [R1+0x50], R16 ;  /* 0x0000501001007387 */ /* 0x0001e20000100a00 */
[----:B------:R1:W-:Y:S01]  /*307c0*/  STL.64 [R1+0x58], R18 ;  /* 0x0000581201007387 */ /* 0x0003e20000100a00 */
[----:B0-----:R-:W-:Y:S02]  /*307d0*/  MOV R16, R3 ;  /* 0x0000000300107202 */ /* 0x001fe40000000f00 */
[----:B-1----:R-:W-:Y:S02]  /*307e0*/  MOV R19, R11 ;  /* 0x0000000b00137202 */ /* 0x002fe40000000f00 */
[----:B------:R-:W4:Y:S01]  /*307f0*/  LDL.LU R11, [R1+0x236c] ;  /* 0x00236c00010b7983 */ /* 0x000f220000300800 */
[----:B------:R-:W2:Y:S01]  /*30800*/  LDL.LU R3, [R1+0x2368] ;  /* 0x0023680001037983 */ /* 0x000ea20000300800 */
[-C--:B---3--:R-:W-:Y:S11]  /*30810*/  HMMA.16816.F32 R20, R20, R6.reuse, R12 ;  /* 0x000000061414723c */ /* 0x088ff6000000180c */
[----:B------:R-:W-:Y:S11]  /*30820*/  @!UPT UIADD3 URZ, URZ, URZ, URZ ;  /* 0x0000003f3f3ff290 */ /* 0x000ff6000fffe03f */
[----:B------:R-:W-:Y:S02]  /*30830*/  @!UPT UIADD3 URZ, URZ, URZ, URZ ;  /* 0x0000003f3f3ff290 */ /* 0x000fe4000fffe03f */
[----:B------:R-:W-:Y:S02]  /*30840*/  MOV R14, R23 ;  /* 0x00000017000e7202 */ /* 0x000fe40000000f00 */
[----:B------:R-:W3:Y:S01]  /*30850*/  LDL R23, [R1+0xcfc] ;  /* 0x000cfc0001177983 */ /* 0x000ee20000100800 */
[----:B------:R-:W-:Y:S01]  /*30860*/  IMAD.MOV.U32 R17, RZ, RZ, R5 ;  /* 0x000000ffff117224 */ /* 0x000fe200078e0005 */
[----:B------:R-:W-:Y:S02]  /*30870*/  MOV R18, R4 ;  /* 0x0000000400127202 */ /* 0x000fe40000000f00 */
[----:B----4-:R-:W-:Y:S01]  /*30880*/  HMMA.16816.F32 R4, R24, R6, R8 ;  /* 0x000000061804723c */ /* 0x010fe20000001808 */
[----:B--2---:R-:W0:Y:S01]  /*30890*/  LDSM.16.MT88.4 R8, [R3+0x1a000] ;  /* 0x01a000000308783b */ /* 0x004e220000004200 */
[----:B------:R-:W-:Y:S01]  /*308a0*/  MOV R15, R22 ;  /* 0x00000016000f7202 */ /* 0x000fe20000000f00 */
[----:B------:R-:W-:Y:S01]  /*308b0*/  IMAD.MOV.U32 R13, RZ, RZ, R20 ;  /* 0x000000ffff0d7224 */ /* 0x000fe200078e0014 */
[----:B------:R-:W-:Y:S11]  /*308c0*/  MOV R12, R21 ;  /* 0x00000015000c7202 */ /* 0x000ff60000000f00 */
[----:B------:R-:W-:Y:S08]  /*308d0*/  @!UPT UIADD3 URZ, URZ, URZ, URZ ;  /* 0x0000003f3f3ff290 */ /* 0x000ff0000fffe03f */
[----:B------:R1:W-:Y:S01]  /*308e0*/  STL.64 [R1+0x2288], R6 ;  /* 0x0022880601007387 */ /* 0x0003e20000100a00 */
[----:B------:R2:W-:Y:S01]  /*308f0*/  STL.64 [R1+0x2280], R4 ;  /* 0x0022800401007387 */ /* 0x0005e20000100a00 */
[----:B-1----:R-:W-:Y:S02]  /*30900*/  MOV R6, R15 ;  /* 0x0000000f00067202 */ /* 0x002fe40000000f00 */
[----:B------:R-:W-:Y:S01]  /*30910*/  MOV R7, R14 ;  /* 0x0000000e00077202 */ /* 0x000fe20000000f00 */
[----:B--2---:R-:W-:Y:S01]  /*30920*/  IMAD.MOV.U32 R4, RZ, RZ, R13 ;  /* 0x000000ffff047224 */ /* 0x004fe200078e000d */
[----:B------:R-:W-:Y:S02]  /*30930*/  MOV R5, R12 ;  /* 0x0000000c00057202 */ /* 0x000fe40000000f00 */
[----:B0-----:R-:W-:Y:S02]  /*30940*/  MOV R15, R8 ;  /* 0x00000008000f7202 */ /* 0x001fe40000000f00 */
[----:B------:R-:W-:Y:S01]  /*30950*/  MOV R14, R9 ;  /* 0x00000009000e7202 */ /* 0x000fe20000000f00 */
[----:B------:R-:W-:Y:S01]  /*30960*/  IMAD.MOV.U32 R13, RZ, RZ, R10 ;  /* 0x000000ffff0d7224 */ /* 0x000fe200078e000a */
[----:B------:R-:W-:Y:S01]  /*30970*/  MOV R12, R11 ;  /* 0x0000000b000c7202 */ /* 0x000fe20000000f00 */
[----:B------:R-:W-:Y:S01]  /*30980*/  STL.64 [R1+0x2360], R6 ;  /* 0x0023600601007387 */ /* 0x000fe20000100a00 */
[----:B------:R-:W-:Y:S02]  /*30990*/  STL.64 [R1+0x2358], R4 ;  /* 0x0023580401007387 */ /* 0x000fe40000100a00 */
[----:B------:R-:W0:Y:S02]  /*309a0*/  LDSM.16.MT88.4 R4, [R3+0x1a080] ;  /* 0x01a080000304783b */ /* 0x000e240000004200 */
[----:B0-----:R-:W-:-:S02]  /*309b0*/  MOV R21, R4 ;  /* 0x0000000400157202 */ /* 0x001fc40000000f00 */
[----:B------:R-:W-:Y:S01]  /*309c0*/  MOV R20, R5 ;  /* 0x0000000500147202 */ /* 0x000fe20000000f00 */
[----:B---3--:R-:W0:Y:S04]  /*309d0*/  LDSM.16.M88.4 R8, [R23+0x20300] ;  /* 0x020300001708783b */ /* 0x008e280000000200 */
[----:B0-----:R0:W-:Y:S01]  /*309e0*/  STL [R1+0x225c], R10 ;  /* 0x00225c0a01007387 */ /* 0x0011e20000100800 */
[----:B------:R1:W-:Y:S01]  /*309f0*/  STL [R1+0x2258], R11 ;  /* 0x0022580b01007387 */ /* 0x0003e20000100800 */
[----:B0-----:R-:W-:Y:S01]  /*30a00*/  MOV R10, R7 ;  /* 0x00000007000a7202 */ /* 0x001fe20000000f00 */
[----:B-1----:R-:W-:Y:S02]  /*30a10*/  IMAD.MOV.U32 R11, RZ, RZ, R6 ;  /* 0x000000ffff0b7224 */ /* 0x002fe400078e0006 */
[----:B-----5:R-:W0:Y:S04]  /*30a20*/  LDSM.16.MT88.4 R4, [R2+0x1a000] ;  /* 0x01a000000204783b */ /* 0x020e280000004200 */
[----:B------:R1:W-:Y:S01]  /*30a30*/  STL [R1+0x22a0], R3 ;  /* 0x0022a00301007387 */ /* 0x0003e20000100800 */
[----:B------:R-:W-:-:S02]  /*30a40*/  MOV R23, R16 ;  /* 0x0000001000177202 */ /* 0x000fc40000000f00 */
[----:B0-----:R-:W-:Y:S02]  /*30a50*/  MOV R25, R4 ;  /* 0x0000000400197202 */ /* 0x001fe40000000f00 */
[----:B------:R-:W-:Y:S01]  /*30a60*/  MOV R24, R5 ;  /* 0x0000000500187202 */ /* 0x000fe20000000f00 */
[----:B------:R-:W-:Y:S01]  /*30a70*/  IMAD.MOV.U32 R22, RZ, RZ, R6 ;  /* 0x000000ffff167224 */ /* 0x000fe200078e0006 */
[----:B-1----:R-:W-:Y:S02]  /*30a80*/  MOV R3, R7 ;  /* 0x0000000700037202 */ /* 0x002fe40000000f00 */
[----:B------:R-:W0:Y:S01]  /*30a90*/  LDSM.16.MT88.4 R4, [R2+0x1a080] ;  /* 0x01a080000204783b */ /* 0x000e220000004200 */
[----:B------:R-:W-:Y:S01]  /*30aa0*/  MOV R16, R17 ;  /* 0x0000001100107202 */ /* 0x000fe20000000f00 */
[----:B------:R-:W-:Y:S01]  /*30ab0*/  IMAD.MOV.U32 R17, RZ, RZ, R18 ;  /* 0x000000ffff117224 */ /* 0x000fe200078e0012 */
[----:B------:R-:W-:Y:S01]  /*30ac0*/  MOV R18, R0 ;  /* 0x0000000000127202 */ /* 0x000fe20000000f00 */
[----:B0-----:R-:W-:Y:S01]  /*30ad0*/  IMAD.MOV.U32 R27, RZ, RZ, R6 ;  /* 0x000000ffff1b7224 */ /* 0x001fe200078e0006 */
[----:B------:R-:W-:-:S02]  /*30ae0*/  MOV R26, R7 ;  /* 0x00000007001a7202 */ /* 0x000fc40000000f00 */
[----:B------:R-:W-:Y:S02]  /*30af0*/  MOV R0, R4 ;  /* 0x0000000400007202 */ /* 0x000fe40000000f00 */
[----:B------:R-:W-:Y:S01]  /*30b00*/  MOV R2, R5 ;  /* 0x0000000500027202 */ /* 0x000fe20000000f00 */
[----:B------:R-:W2:Y:S01]  /*30b10*/  LDL.LU.64 R6, [R1+0x2360] ;  /* 0x0023600001067983 */ /* 0x000ea20000300a00 */
[----:B------:R-:W3:Y:S03]  /*30b20*/  LDL.LU.64 R4, [R1+0x2358] ;  /* 0x0023580001047983 */ /* 0x000ee60000300a00 */
[----:B--2---:R-:W-:Y:S01]  /*30b30*/  STL.64 [R1+0x2298], R6 ;  /* 0x0022980601007387 */ /* 0x004fe20000100a00 */
[----:B---3--:R0:W-:Y:S03]  /*30b40*/  STL.64 [R1+0x2290], R4 ;  /* 0x0022900401007387 */ /* 0x0081e60000100a00 */
[----:B0-----:R-:W2:Y:S01]  /*30b50*/  LDL.LU R4, [R1+0x50] ;  /* 0x0000500001047983 */ /* 0x001ea20000300800 */
[----:B------:R-:W2:Y:S02]  /*30b60*/  LDL.LU R5, [R1+0x54] ;  /* 0x0000540001057983 */ /* 0x000ea40000300800 */
[----:B------:R-:W3:Y:S02]  /*30b70*/  LDL.LU R6, [R1+0x58] ;  /* 0x0000580001067983 */ /* 0x000ee40000300800 */
[----:B------:R-:W3:Y:S02]  /*30b80*/  LDL.LU R7, [R1+0x5c] ;  /* 0x00005c0001077983 */ /* 0x000ee40000300800 */
[----:B---3--:R-:W-:Y:S01]  /*30b90*/  STL.64 [R1+0x22b0], R6 ;  /* 0x0022b00601007387 */ /* 0x008fe20000100a00 */
[----:B--2---:R0:W-:Y:S03]  /*30ba0*/  STL.64 [R1+0x22a8], R4 ;  /* 0x0022a80401007387 */ /* 0x0041e60000100a00 */
[----:B0-----:R-:W2:Y:S01]  /*30bb0*/  LDL.LU R4, [R1+0x60] ;  /* 0x0000600001047983 */ /* 0x001ea20000300800 */
[----:B------:R-:W2:Y:S01]  /*30bc0*/  LDL.LU R5, [R1+0x64] ;  /* 0x0000640001057983 */ /* 0x000ea20000300800 */
[----:B------:R-:W-:-:S02]  /*30bd0*/  MOV R6, R29 ;  /* 0x0000001d00067202 */ /* 0x000fc40000000f00 */
[----:B------:R-:W-:Y:S01]  /*30be0*/  MOV R7, R28 ;  /* 0x0000001c00077202 */ /* 0x000fe20000000f00 */
[----:B------:R-:W3:Y:S01]  /*30bf0*/  LDL.LU R29, [R1+0x2350] ;  /* 0x00235000011d7983 */ /* 0x000ee20000300800 */
[----:B------:R-:W4:Y:S03]  /*30c00*/  LDL.LU R28, [R1+0x234c] ;  /* 0x00234c00011c7983 */ /* 0x000f260000300800 */
[----:B------:R-:W-:Y:S04]  /*30c10*/  STL.64 [R1+0x22c0], R6 ;  /* 0x0022c00601007387 */ /* 0x000fe80000100a00 */
[----:B--2---:R0:W-:Y:S02]  /*30c20*/  STL.64 [R1+0x22b8], R4 ;  /* 0x0022b80401007387 */ /* 0x0041e40000100a00 */
[----:B0-----:R-:W-:Y:S01]  /*30c30*/  IMAD.MOV.U32 R4, RZ, RZ, R0 ;  /* 0x000000ffff047224 */ /* 0x001fe200078e0000 */
[----:B------:R-:W-:Y:S01]  /*30c40*/  MOV R5, R2 ;  /* 0x0000000200057202 */ /* 0x000fe20000000f00 */
[----:B------:R-:W2:Y:S01]  /*30c50*/  LDL.LU R0, [R1+0x2348] ;  /* 0x0023480001007983 */ /* 0x000ea20000300800 */
[----:B------:R-:W5:Y:S01]  /*30c60*/  LDL.LU R2, [R1+0x2344] ;  /* 0x0023440001027983 */ /* 0x000f620000300800 */
[----:B------:R-:W-:-:S02]  /*30c70*/  MOV R6, R27 ;  /* 0x0000001b00067202 */ /* 0x000fc40000000f00 */
[----:B------:R-:W-:-:S05]  /*30c80*/  MOV R7, R26 ;  /* 0x0000001a00077202 */ /* 0x000fca0000000f00 */
[----:B------:R0:W-:Y:S01]  /*30c90*/  STL.64 [R1+0x22e0], R6 ;  /* 0x0022e00601007387 */ /* 0x0001e20000100a00 */
[----:B------:R1:W-:Y:S01]  /*30ca0*/  STL.64 [R1+0x22d8], R4 ;  /* 0x0022d80401007387 */ /* 0x0003e20000100a00 */
[----:B0-----:R-:W-:Y:S02]  /*30cb0*/  MOV R6, R22 ;  /* 0x0000001600067202 */ /* 0x001fe40000000f00 */
[----:B------:R-:W-:Y:S01]  /*30cc0*/  MOV R7, R3 ;  /* 0x0000000300077202 */ /* 0x000fe20000000f00 */
[----:B-1----:R-:W-:Y:S01]  /*30cd0*/  IMAD.MOV.U32 R4, RZ, RZ, R25 ;  /* 0x000000ffff047224 */ /* 0x002fe200078e0019 */
[----:B------:R-:W-:-:S03]  /*30ce0*/  MOV R5, R24 ;  /* 0x0000001800057202 */ /* 0x000fc60000000f00 */
[----:B------:R0:W-:Y:S02]  /*30cf0*/  STL.64 [R1+0x2300], R6 ;  /* 0x0023000601007387 */ /* 0x0001e40000100a00 */
[----:B------:R1:W-:Y:S01]  /*30d00*/  STL.64 [R1+0x22f8], R4 ;  /* 0x0022f80401007387 */ /* 0x0003e20000100a00 */
[----:B0-----:R-:W-:Y:S02]  /*30d10*/  MOV R6, R11 ;  /* 0x0000000b00067202 */ /* 0x001fe40000000f00 */
[----:B------:R-:W-:Y:S01]  /*30d20*/  MOV R7, R10 ;  /* 0x0000000a00077202 */ /* 0x000fe20000000f00 */
[----:B-1----:R-:W-:Y:S01]  /*30d30*/  IMAD.MOV.U32 R4, RZ, RZ, R21 ;  /* 0x000000ffff047224 */ /* 0x002fe200078e0015 */
[----:B------:R-:W-:-:S03]  /*30d40*/  MOV R5, R20 ;  /* 0x0000001400057202 */ /* 0x000fc60000000f00 */
[----:B------:R0:W-:Y:S02]  /*30d50*/  STL.64 [R1+0x2320], R6 ;  /* 0x0023200601007387 */ /* 0x0001e40000100a00 */
[----:B------:R1:W-:Y:S01]  /*30d60*/  STL.64 [R1+0x2318], R4 ;  /* 0x0023180401007387 */ /* 0x0003e20000100a00 */
[----:B0-----:R-:W-:Y:S01]  /*30d70*/  MOV R6, R13 ;  /* 0x0000000d00067202 */ /* 0x001fe20000000f00 */
[----:B-1----:R-:W-:Y:S01]  /*30d80*/  IMAD.MOV.U32 R4, RZ, RZ, R15 ;  /* 0x000000ffff047224 */ /* 0x002fe200078e000f */
[----:B------:R-:W-:Y:S02]  /*30d90*/  MOV R5, R14 ;  /* 0x0000000e00057202 */ /* 0x000fe40000000f00 */
[----:B------:R-:W-:Y:S02]  /*30da0*/  MOV R7, R12 ;  /* 0x0000000c00077202 */ /* 0x000fe40000000f00 */
[----:B-----5:R-:W0:Y:S04]  /*30db0*/  LDSM.16.MT88.4 R12, [R2+0x1a000] ;  /* 0x01a00000020c783b */ /* 0x020e280000004200 */
[----:B0-----:R0:W-:Y:S01]  /*30dc0*/  STL.64 [R1+0x22d0], R14 ;  /* 0x0022d00e01007387 */ /* 0x0011e20000100a00 */
[----:B------:R1:W-:Y:S01]  /*30dd0*/  STL.64 [R1+0x22c8], R12 ;  /* 0x0022c80c01007387 */ /* 0x0003e20000100a00 */
[----:B0-----:R-:W-:-:S02]  /*30de0*/  MOV R14, R17 ;  /* 0x00000011000e7202 */ /* 0x001fc40000000f00 */
[----:B------:R-:W-:Y:S01]  /*30df0*/  MOV R15, R18 ;  /* 0x00000012000f7202 */ /* 0x000fe20000000f00 */
[----:B-1----:R-:W-:Y:S01]  /*30e00*/  IMAD.MOV.U32 R12, RZ, RZ, R23 ;  /* 0x000000ffff0c7224 */ /* 0x002fe200078e0017 */
[----:B------:R-:W-:-:S03]  /*30e10*/  MOV R13, R16 ;  /* 0x00000010000d7202 */ /* 0x000fc60000000f00 */
[----:B------:R-:W-:Y:S02]  /*30e20*/  STL.64 [R1+0x22f0], R14 ;  /* 0x0022f00e01007387 */ /* 0x000fe40000100a00 */
[----:B------:R0:W-:Y:S02]  /*30e30*/  STL.64 [R1+0x22e8], R12 ;  /* 0x0022e80c01007387 */ /* 0x0001e40000100a00 */
[----:B0-----:R-:W5:Y:S01]  /*30e40*/  LDL.LU R12, [R1+0x80] ;  /* 0x00008000010c7983 */ /* 0x001f620000300800 */
[----:B---3--:R-:W-:Y:S02]  /*30e50*/  MOV R14, R29 ;  /* 0x0000001d000e7202 */ /* 0x008fe40000000f00 */
[----:B------:R-:W-:Y:S01]  /*30e60*/  MOV R15, R19 ;  /* 0x00000013000f7202 */ /* 0x000fe20000000f00 */
[----:B----4-:R-:W-:Y:S01]  /*30e70*/  IMAD.MOV.U32 R13, RZ, RZ, R28 ;  /* 0x000000ffff0d7224 */ /* 0x010fe200078e001c */
[----:B------:R-:W0:Y:S04]  /*30e80*/  LDSM.16.MT88.4 R16, [R2+0x1a080] ;  /* 0x01a080000210783b */ /* 0x000e280000004200 */
[----:B------:R-:W3:Y:S01]  /*30e90*/  LDL.LU R28, [R1+0x2340] ;  /* 0x00234000011c7983 */ /* 0x000ee20000300800 */
[----:B------:R-:W4:Y:S02]  /*30ea0*/  LDL.LU R29, [R1+0x233c] ;  /* 0x00233c00011d7983 */ /* 0x000f240000300800 */
[----:B------:R-:W-:Y:S01]  /*30eb0*/  STL.64 [R1+0x2310], R14 ;  /* 0x0023100e01007387 */ /* 0x000fe20000100a00 */
[----:B-----5:R1:W-:Y:S04]  /*30ec0*/  STL.64 [R1+0x2308], R12 ;  /* 0x0023080c01007387 */ /* 0x0203e80000100a00 */
[----:B-1----:R-:W5:Y:S01]  /*30ed0*/  LDL.LU R12, [R1+0x90] ;  /* 0x00009000010c7983 */ /* 0x002f620000300800 */
[----:B------:R-:W5:Y:S02]  /*30ee0*/  LDL.LU R13, [R1+0x94] ;  /* 0x00009400010d7983 */ /* 0x000f640000300800 */
[----:B------:R-:W3:Y:S01]  /*30ef0*/  LDL.LU R14, [R1+0x98] ;  /* 0x00009800010e7983 */ /* 0x000ee20000300800 */
[----:B--2---:R-:W-:-:S02]  /*30f00*/  MOV R15, R0 ;  /* 0x00000000000f7202 */ /* 0x004fc40000000f00 */
[----:B------:R-:W2:Y:S04]  /*30f10*/  LDL.LU R0, [R1+0x2338] ;  /* 0x0023380001007983 */ /* 0x000ea80000300800 */
[----:B---3--:R-:W-:Y:S01]  /*30f20*/  STL.64 [R1+0x2330], R14 ;  /* 0x0023300e01007387 */ /* 0x008fe20000100a00 */
[----:B-----5:R1:W-:Y:S03]  /*30f30*/  STL.64 [R1+0x2328], R12 ;  /* 0x0023280c01007387 */ /* 0x0203e60000100a00 */
[----:B--2---:R-:W2:Y:S04]  /*30f40*/  LDSM.16.MT88.4 R20, [R0+0x1a000] ;  /* 0x01a000000014783b */ /* 0x004ea80000004200 */
[----:B------:R-:W3:Y:S04]  /*30f50*/  LDSM.16.MT88.4 R24, [R0+0x1a080] ;  /* 0x01a080000018783b */ /* 0x000ee80000004200 */
[----:B-1----:R-:W5:Y:S01]  /*30f60*/  LDL.LU R12, [R1+0xa0] ;  /* 0x0000a000010c7983 */ /* 0x002f620000300800 */
[----:B------:R-:W5:Y:S02]  /*30f70*/  LDL.LU R13, [R1+0xa4] ;  /* 0x0000a400010d7983 */ /* 0x000f640000300800 */
[----:B----4-:R-:W-:Y:S01]  /*30f80*/  IMAD.MOV.U32 R14, RZ, RZ, R29 ;  /* 0x000000ffff0e7224 */ /* 0x010fe200078e001d */
[----:B------:R-:W-:Y:S01]  /*30f90*/  MOV R15, R28 ;  /* 0x0000001c000f7202 */ /* 0x000fe20000000f00 */
[----:B------:R-:W-:Y:S01]  /*30fa0*/  STL [R1+0x2278], R2 ;  /* 0x0022780201007387 */ /* 0x000fe20000100800 */
[----:B------:R-:W-:Y:S05]  /*30fb0*/  STL [R1+0x2260], R0 ;  /* 0x0022600001007387 */ /* 0x000fea0000100800 */
[-C--:B-----5:R-:W-:Y:S01]  /*30fc0*/  HMMA.16816.F32 R4, R4, R8.reuse, R12 ;  /* 0x000000080404723c */ /* 0x0a0fe2000000180c */
[----:B------:R-:W4:Y:S01]  /*30fd0*/  LDL.LU.64 R14, [R1+0x2330] ;  /* 0x00233000010e7983 */ /* 0x000f220000300a00 */
[----:B------:R-:W4:Y:S11]  /*30fe0*/  LDL.LU.64 R12, [R1+0x2328] ;  /* 0x00232800010c7983 */ /* 0x000f360000300a00 */
[----:B------:R-:W-:Y:S10]  /*30ff0*/  @!UPT UIADD3 URZ, URZ, URZ, URZ ;  /* 0x0000003f3f3ff290 */ /* 0x000ff4000fffe03f */
[----:B------:R1:W-:Y:S01]  /*31000*/  STL.64 [R1+0xa0], R4 ;  /* 0x0000a00401007387 */ /* 0x0003e20000100a00 */
[----:B------:R-:W-:Y:S02]  /*31010*/  MOV R29, R6 ;  /* 0x00000006001d7202 */ /* 0x000fe40000000f00 */
[----:B------:R-:W-:Y:S02]  /*31020*/  MOV R28, R7 ;  /* 0x00000007001c7202 */ /* 0x000fe40000000f00 */
[----:B------:R-:W4:Y:S04]  /*31030*/  LDL.LU.64 R6, [R1+0x2320] ;  /* 0x0023200001067983 */ /* 0x000f280000300a00 */
[----:B-1----:R-:W4:Y:S01]  /*31040*/  LDL.LU.64 R4, [R1+0x2318] ;  /* 0x0023180001047983 */ /* 0x002f220000300a00 */
[----:B------:R-:W-:Y:S02]  /*31050*/  STL [R1+0x2268], R28 ;  /* 0x0022681c01007387 */ /* 0x000fe40000100800 */
[----:B------:R-:W-:Y:S01]  /*31060*/  STL [R1+0x2264], R29 ;  /* 0x0022641d01007387 */ /* 0x000fe20000100800 */
[-C--:B----4-:R-:W-:Y:S01]  /*31070*/  HMMA.16816.F32 R4, R4, R8.reuse, R12 ;  /* 0x000000080404723c */ /* 0x090fe2000000180c */
[----:B------:R-:W4:Y:S01]  /*31080*/  LDL.LU.64 R14, [R1+0x2310] ;  /* 0x00231000010e7983 */ /* 0x000f220000300a00 */
[----:B------:R-:W4:Y:S11]  /*31090*/  LDL.LU.64 R12, [R1+0x2308] ;  /* 0x00230800010c7983 */ /* 0x000f360000300a00 */
[----:B------:R-:W-:Y:S10]  /*310a0*/  @!UPT UIADD3 URZ, URZ, URZ, URZ ;  /* 0x0000003f3f3ff290 */ /* 0x000ff4000fffe03f */
[----:B------:R1:W-:Y:S01]  /*310b0*/  STL [R1+0x90], R4 ;  /* 0x0000900401007387 */ /* 0x0003e20000100800 */
[----:B------:R-:W-:Y:S02]  /*310c0*/  MOV R10, R6 ;  /* 0x00000006000a7202 */ /* 0x000fe40000000f00 */
[----:B------:R-:W-:Y:S01]  /*310d0*/  MOV R11, R7 ;  /* 0x00000007000b7202 */ /* 0x000fe20000000f00 */
[----:B------:R-:W-:Y:S01]  /*310e0*/  IMAD.MOV.U32 R0, RZ, RZ, R5 ;  /* 0x000000ffff007224 */ /* 0x000fe200078e0005 */
[----:B------:R-:W4:Y:S04]  /*310f0*/  LDL.LU.64 R6, [R1+0x2300] ;  /* 0x0023000001067983 */ /* 0x000f280000300a00 */
[----:B-1----:R-:W4:Y:S01]  /*31100*/  LDL.LU.64 R4, [R1+0x22f8] ;  /* 0x0022f80001047983 */ /* 0x002f220000300a00 */
[----:B------:R-:W-:Y:S02]  /*31110*/  STL [R1+0x2274], R11 ;  /* 0x0022740b01007387 */ /* 0x000fe40000100800 */
[----:B------:R-:W-:Y:S02]  /*31120*/  STL [R1+0x2270], R10 ;  /* 0x0022700a01007387 */ /* 0x000fe40000100800 */
[----:B------:R-:W-:Y:S01]  /*31130*/  STL [R1+0x226c], R0 ;  /* 0x00226c0001007387 */ /* 0x000fe20000100800 */
[-C--:B----4-:R-:W-:Y:S01]  /*31140*/  HMMA.16816.F32 R4, R4, R8.reuse, R12 ;  /* 0x000000080404723c */ /* 0x090fe2000000180c */
[----:B------:R-:W4:Y:S01]  /*31150*/  LDL.LU.64 R14, [R1+0x22f0] ;  /* 0x0022f000010e7983 */ /* 0x000f220000300a00 */
[----:B------:R-:W4:Y:S11]  /*31160*/  LDL.LU.64 R12, [R1+0x22e8] ;  /* 0x0022e800010c7983 */ /* 0x000f360000300a00 */
[----:B------:R-:W-:Y:S10]  /*31170*/  @!UPT UIADD3 URZ, URZ, URZ, URZ ;  /* 0x0000003f3f3ff290 */ /* 0x000ff4000fffe03f */
[----:B------:R1:W-:Y:S01]  /*31180*/  STL.64 [R1+0x80], R4 ;  /* 0x0000800401007387 */ /* 0x0003e20000100a00 */
[----:B------:R-:W-:Y:S01]  /*31190*/  MOV R28, R6 ;  /* 0x00000006001c7202 */ /* 0x000fe20000000f00 */
[----:B------:R-:W-:Y:S02]  /*311a0*/  IMAD.MOV.U32 R29, RZ, RZ, R7 ;  /* 0x000000ffff1d7224 */ /* 0x000fe400078e0007 */
[----:B------:R-:W4:Y:S04]  /*311b0*/  LDL.LU.64 R6, [R1+0x22e0] ;  /* 0x0022e00001067983 */ /* 0x000f280000300a00 */
[----:B-1----:R-:W4:Y:S02]  /*311c0*/  LDL.LU.64 R4, [R1+0x22d8] ;  /* 0x0022d80001047983 */ /* 0x002f240000300a00 */
[-C--:B----4-:R-:W-:Y:S02]  /*311d0*/  HMMA.16816.F32 R4, R4, R8.reuse, R12 ;  /* 0x000000080404723c */ /* 0x090fe4000000180c */
[----:B------:R-:W4:Y:S01]  /*311e0*/  LDL.LU.64 R14, [R1+0x22d0] ;  /* 0x0022d000010e7983 */ /* 0x000f220000300a00 */
[----:B------:R-:W4:Y:S11]  /*311f0*/  LDL.LU.64 R12, [R1+0x22c8] ;  /* 0x0022c800010c7983 */ /* 0x000f360000300a00 */
[----:B------:R-:W-:Y:S10]  /*31200*/  @!UPT UIADD3 URZ, URZ, URZ, URZ ;  /* 0x0000003f3f3ff290 */ /* 0x000ff4000fffe03f */
[----:B------:R-:W-:Y:S01]  /*31210*/  MOV R3, R7 ;  /* 0x0000000700037202 */ /* 0x000fe20000000f00 */
[----:B------:R-:W-:Y:S01]  /*31220*/  IMAD.MOV.U32 R0, RZ, RZ, R6 ;  /* 0x000000ffff007224 */ /* 0x000fe200078e0006 */
[----:B------:R-:W-:Y:S02]  /*31230*/  MOV R11, R4 ;  /* 0x00000004000b7202 */ /* 0x000fe40000000f00 */
[----:B------:R-:W-:Y:S01]  /*31240*/  MOV R10, R5 ;  /* 0x00000005000a7202 */ /* 0x000fe20000000f00 */
[----:B------:R-:W4:Y:S01]  /*31250*/  LDL.LU.64 R6, [R1+0x22c0] ;  /* 0x0022c00001067983 */ /* 0x000f220000300a00 */
[----:B------:R-:W4:Y:S02]  /*31260*/  LDL.LU.64 R4, [R1+0x22b8] ;  /* 0x0022b80001047983 */ /* 0x000f240000300a00 */
[-C--:B----4-:R-:W-:Y:S11]  /*31270*/  HMMA.16816.F32 R4, R12, R8.reuse, R4 ;  /* 0x000000080c04723c */ /* 0x090ff60000001804 */
[----:B------:R-:W-:Y:S11]  /*31280*/  @!UPT UIADD3 URZ, URZ, URZ, URZ ;  /* 0x0000003f3f3ff290 */ /* 0x000ff6000fffe03f */
[----:B------:R-:W-:Y:S02]  /*31290*/  @!UPT UIADD3 URZ, URZ, URZ, URZ ;  /* 0x0000003f3f3ff290 */ /* 0x000fe4000fffe03f */
[----:B------:R-:W-:Y:S01]  /*312a0*/  MOV R13, R6 ;  /* 0x00000006000d7202 */ /* 0x000fe20000000f00 */
[----:B------:R-:W-:Y:S01]  /*312b0*/  IMAD.MOV.U32 R12, RZ, RZ, R7 ;  /* 0x000000ffff0c7224 */ /* 0x000fe200078e0007 */
[----:B------:R-:W-:Y:S02]  /*312c0*/  MOV R2, R4 ;  /* 0x0000000400027202 */ /* 0x000fe40000000f00 */
[----:B------:R-:W-:Y:S01]  /*312d0*/  MOV R14, R5 ;  /* 0x00000005000e7202 */ /* 0x000fe20000000f00 */
[----:B------:R-:W0:Y:S01]  /*312e0*/  LDL.LU.64 R6, [R1+0x22b0] ;  /* 0x0022b00001067983 */ /* 0x000e220000300a00 */
[----:B------:R-:W0:Y:S01]  /*312f0*/  LDL.LU.64 R4, [R1+0x22a8] ;  /* 0x0022a80001047983 */ /* 0x000e220000300a00 */
[----:B------:R-:W-:Y:S02]  /*31300*/  MOV R15, R3 ;  /* 0x00000003000f7202 */ /* 0x000fe40000000f00 */
[----:B------:R-:W4:Y:S01]  /*31310*/  LDL.LU R3, [R1+0x22a0] ;  /* 0x0022a00001037983 */ /* 0x000f220000300800 */
[-C--:B0-----:R-:W-:Y:S11]  /*31320*/  HMMA.16816.F32 R4, R16, R8.reuse, R4 ;  /* 0x000000081004723c */ /* 0x081ff60000001804 */
[----:B------:R-:W-:Y:S11]  /*31330*/  @!UPT UIADD3 URZ, URZ, URZ, URZ ;  /* 0x0000003f3f3ff290 */ /* 0x000ff6000fffe03f */
[----:B------:R-:W-:Y:S02]  /*31340*/  @!UPT UIADD3 URZ, URZ, URZ, URZ ;  /* 0x0000003f3f3ff290 */ /* 0x000fe4000fffe03f */
[----:B------:R-:W-:Y:S01]  /*31350*/  IMAD.MOV.U32 R17, RZ, RZ, R6 ;  /* 0x000000ffff117224 */ /* 0x000fe200078e0006 */
[----:B------:R-:W-:Y:S02]  /*31360*/  MOV R16, R7 ;  /* 0x0000000700107202 */ /* 0x000fe40000000f00 */
[----:B------:R-:W-:Y:S02]  /*31370*/  MOV R19, R4 ;  /* 0x0000000400137202 */ /* 0x000fe40000000f00 */
[----:B------:R-:W-:Y:S01]  /*31380*/  MOV R18, R5 ;  /* 0x0000000500127202 */ /* 0x000fe20000000f00 */
[----:B------:R-:W2:Y:S01]  /*31390*/  LDL.LU.64 R6, [R1+0x2298] ;  /* 0x0022980001067983 */ /* 0x000ea20000300a00 */
[----:B------:R-:W2:Y:S02]  /*313a0*/  LDL.LU.64 R4, [R1+0x2290] ;  /* 0x0022900001047983 */ /* 0x000ea40000300a00 */
[-C--:B--2---:R-:W-:Y:S01]  /*313b0*/  HMMA.16816.F32 R20, R20, R8.reuse, R4 ;  /* 0x000000081414723c */ /* 0x084fe20000001804 */
[----:B------:R-:W3:Y:S01]  /*313c0*/  LDL.LU.64 R6, [R1+0x2288] ;  /* 0x0022880001067983 */ /* 0x000ee20000300a00 */
[----:B------:R-:W3:Y:S11]  /*313d0*/  LDL.LU.64 R4, [R1+0x2280] ;  /* 0x0022800001047983 */ /* 0x000ef60000300a00 */
[----:B------:R-:W-:Y:S10]  /*313e0*/  @!UPT UIADD3 URZ, URZ, URZ, URZ ;  /* 0x0000003f3f3ff290 */ /* 0x000ff4000fffe03f */
[----:B------:R-:W-:Y:S01]  /*313f0*/  STL.64 [R1+0x40], R20 ;  /* 0x0000401401007387 */ /* 0x000fe20000100a00 */
[----:B------:R0:W-:Y:S03]  /*31400*/  STL.64 [R1+0x48], R22 ;  /* 0x0000481601007387 */ /* 0x0001e60000100a00 */
[----:B0-----:R-:W2:Y:S01]  /*31410*/  LDL R23, [R1+0xa28] ;  /* 0x000a280001177983 */ /* 0x001ea20000100800 */
[----:B---3--:R-:W-:Y:S03]  /*31420*/  HMMA.16816.F32 R4, R24, R8, R4 ;  /* 0x000000081804723c */ /* 0x008fe60000001804 */
[----:B----4-:R-:W-:Y:S11]  /*31430*/  LDSM.16.MT88.4 R24, [R3+0x1b000] ;  /* 0x01b000000318783b */ /* 0x010ff60000004200 */
[----:B------:R-:W-:Y:S09]  /*31440*/  @!UPT UIADD3 URZ, URZ, URZ, URZ ;  /* 0x0000003f3f3ff290 */ /* 0x000ff2000fffe03f */
[----:B------:R0:W-:Y:S01]  /*31450*/  STL.64 [R1+0x21c0], R6 ;  /* 0x0021c00601007387 */ /* 0x0001e20000100a00 */
[----:B------:R1:W-:Y:S02]  /*31460*/  STL.64 [R1+0x21b8], R4 ;  /* 0x0021b80401007387 */ /* 0x0003e40000100a00 */
        /* <DEDUP_REMOVED lines=8> */
[----:B------:R-:W-:Y:S01]  /*314f0*/  IMAD.MOV.U32 R6, RZ, RZ, R13 ;  /* 0x000000ffff067224 */ /* 0x000fe200078e000d */
[----:B------:R-:W-:Y:S02]  /*31500*/  MOV R7, R12 ;  /* 0x0000000c00077202 */ /* 0x000fe40000000f00 */
[----:B------:R-:W-:-:S03]  /*31510*/  MOV R5, R14 ;  /* 0x0000000e00057202 */ /* 0x000fc60000000f00 */
[----:B------:R-:W-:Y:S02]  /*31520*/  STL.64 [R1+0x21e0], R6 ;  /* 0x0021e00601007387 */ /* 0x000fe40000100a00 */
[----:B------:R-:W-:Y:S02]  /*31530*/  STL.64 [R1+0x21d8], R4 ;  /* 0x0021d80401007387 */ /* 0x000fe40000100a00 */
[----:B------:R-:W0:Y:S01]  /*31540*/  LDSM.16.MT88.4 R4, [R3+0x1b080] ;  /* 0x01b080000304783b */ /* 0x000e220000004200 */
[----:B------:R-:W-:Y:S02]  /*31550*/  MOV R19, R15 ;  /* 0x0000000f00137202 */ /* 0x000fe40000000f00 */
[----:B0-----:R-:W-:Y:S01]  /*31560*/  MOV R17, R4 ;  /* 0x0000000400117202 */ /* 0x001fe20000000f00 */
[----:B------:R-:W-:Y:S01]  /*31570*/  IMAD.MOV.U32 R16, RZ, RZ, R5 ;  /* 0x000000ffff107224 */ /* 0x000fe200078e0005 */
[----:B------:R-:W-:Y:S02]  /*31580*/  MOV R15, R6 ;  /* 0x00000006000f7202 */ /* 0x000fe40000000f00 */
        /* <DEDUP_REMOVED lines=9> */
[----:B0-----:R0:W-:Y:S01]  /*31620*/  STL.64 [R1+0x2200], R6 ;  /* 0x0022000601007387 */ /* 0x0011e20000100a00 */
[----:B------:R1:W-:Y:S01]  /*31630*/  STL.64 [R1+0x21f8], R4 ;  /* 0x0021f80401007387 */ /* 0x0003e20000100a00 */
[----:B0-----:R-:W-:Y:S02]  /*31640*/  MOV R6, R20 ;  /* 0x0000001400067202 */ /* 0x001fe40000000f00 */
[----:B------:R-:W-:Y:S02]  /*31650*/  MOV R7, R18 ;  /* 0x0000001200077202 */ /* 0x000fe40000000f00 */
[----:B-1----:R-:W-:Y:S01]  /*31660*/  MOV R4, R22 ;  /* 0x0000001600047202 */ /* 0x002fe20000000f00 */
[----:B------:R-:W-:Y:S02]  /*31670*/  IMAD.MOV.U32 R5, RZ, RZ, R21 ;  /* 0x000000ffff057224 */ /* 0x000fe400078e0015 */
[----:B------:R0:W-:Y:S03]  /*31680*/  STL.64 [R1+0x2220], R6 ;  /* 0x0022200601007387 */ /* 0x0001e60000100a00 */
[----:B------:R1:W-:Y:S01]  /*31690*/  STL.64 [R1+0x2218], R4 ;  /* 0x0022180401007387 */ /* 0x0003e20000100a00 */
[----:B0-----:R-:W-:-:S02]  /*316a0*/  MOV R6, R15 ;  /* 0x0000000f00067202 */ /* 0x001fc40000000f00 */
[----:B------:R-:W-:Y:S02]  /*316b0*/  MOV R7, R14 ;  /* 0x0000000e00077202 */ /* 0x000fe40000000f00 */
[----:B-1----:R-:W-:Y:S01]  /*316c0*/  MOV R4, R17 ;  /* 0x0000001100047202 */ /* 0x002fe20000000f00 */
[----:B------:R-:W-:Y:S02]  /*316d0*/  IMAD.MOV.U32 R5, RZ, RZ, R16 ;  /* 0x000000ffff057224 */ /* 0x000fe400078e0010 */
[----:B------:R-:W-:Y:S03]  /*316e0*/  STL.64 [R1+0x2240], R6 ;  /* 0x0022400601007387 */ /* 0x000fe60000100a00 */
[----:B------:R0:W-:Y:S02]  /*316f0*/  STL.64 [R1+0x2238], R4 ;  /* 0x0022380401007387 */ /* 0x0001e40000100a00 */
[----:B0-----:R-:W-:Y:S01]  /*31700*/  MOV R4, R13 ;  /* 0x0000000d00047202 */ /* 0x001fe20000000f00 */
[----:B------:R-:W-:-:S02]  /*31710*/  IMAD.MOV.U32 R5, RZ, RZ, R12 ;  /* 0x000000ffff057224 */ /* 0x000fc400078e000c */
[----:B---3--:R-:W0:Y:S04]  /*31720*/  LDSM.16.MT88.4 R12, [R2+0x1b000] ;  /* 0x01b00000020c783b */ /* 0x008e280000004200 */
[----:B0-----:R0:W-:Y:S01]  /*31730*/  STL.64 [R1+0x21f0], R14 ;  /* 0x0021f00e01007387 */ /* 0x0011e20000100a00 */
[----:B------:R1:W-:Y:S01]  /*31740*/  STL.64 [R1+0x21e8], R12 ;  /* 0x0021e80c01007387 */ /* 0x0003e20000100a00 */
[----:B0-----:R-:W-:Y:S02]  /*31750*/  MOV R14, R0 ;  /* 0x00000000000e7202 */ /* 0x001fe40000000f00 */
[----:B------:R-:W-:Y:S02]  /*31760*/  MOV R15, R19 ;  /* 0x00000013000f7202 */ /* 0x000fe40000000f00 */
[----:B-1----:R-:W-:Y:S01]  /*31770*/  MOV R12, R11 ;  /* 0x0000000b000c7202 */ /* 0x002fe20000000f00 */
[----:B------:R-:W-:Y:S01]  /*31780*/  IMAD.MOV.U32 R13, RZ, RZ, R10 ;  /* 0x000000ffff0d7224 */ /* 0x000fe200078e000a */
[----:B------:R-:W2:Y:S01]  /*31790*/  LDL.LU R11, [R1+0x2274] ;  /* 0x00227400010b7983 */ /* 0x000ea20000300800 */
[----:B------:R-:W3:Y:S02]  /*317a0*/  LDL.LU R10, [R1+0x2270] ;  /* 0x00227000010a7983 */ /* 0x000ee40000300800 */
[----:B------:R-:W4:Y:S02]  /*317b0*/  LDL.LU R0, [R1+0x226c] ;  /* 0x00226c0001007983 */ /* 0x000f240000300800 */
[----:B------:R-:W-:Y:S01]  /*317c0*/  STL.64 [R1+0x2210], R14 ;  /* 0x0022100e01007387 */ /* 0x000fe20000100a00 */
[----:B------:R0:W-:Y:S01]  /*317d0*/  STL.64 [R1+0x2208], R12 ;  /* 0x0022080c01007387 */ /* 0x0001e20000100a00 */
[----:B------:R-:W-:-:S02]  /*317e0*/  MOV R9, R26 ;  /* 0x0000001a00097202 */ /* 0x000fc40000000f00 */
[----:B------:R-:W-:Y:S01]  /*317f0*/  MOV R8, R27 ;  /* 0x0000001b00087202 */ /* 0x000fe20000000f00 */
[----:B------:R-:W1:Y:S04]  /*31800*/  LDSM.16.MT88.4 R16, [R2+0x1b080] ;  /* 0x01b080000210783b */ /* 0x000e680000004200 */
[----:B0-----:R-:W5:Y:S01]  /*31810*/  LDL.LU R12, [R1+0x80] ;  /* 0x00008000010c7983 */ /* 0x001f620000300800 */
[----:B------:R-:W5:Y:S01]  /*31820*/  LDL.LU R13, [R1+0x84] ;  /* 0x00008400010d7983 */ /* 0x000f620000300800 */
[----:B------:R-:W-:Y:S01]  /*31830*/  MOV R14, R28 ;  /* 0x0000001c000e7202 */ /* 0x000fe20000000f00 */
[----:B------:R-:W-:Y:S01]  /*31840*/  IMAD.MOV.U32 R15, RZ, RZ, R29 ;  /* 0x000000ffff0f7224 */ /* 0x000fe200078e001d */
[----:B------:R-:W2:Y:S01]  /*31850*/  LDL.LU R28, [R1+0x2268] ;  /* 0x00226800011c7983 */ /* 0x000ea20000300800 */
[----:B------:R-:W2:Y:S03]  /*31860*/  LDL.LU R29, [R1+0x2264] ;  /* 0x00226400011d7983 */ /* 0x000ea60000300800 */
[----:B------:R-:W-:Y:S04]  /*31870*/  STL.64 [R1+0x2230], R14 ;  /* 0x0022300e01007387 */ /* 0x000fe80000100a00 */
[----:B-----5:R0:W-:Y:S04]  /*31880*/  STL.64 [R1+0x2228], R12 ;  /* 0x0022280c01007387 */ /* 0x0201e80000100a00 */
[----:B0-----:R-:W5:Y:S01]  /*31890*/  LDL.LU R12, [R1+0x90] ;  /* 0x00009000010c7983 */ /* 0x001f620000300800 */
[----:B---3--:R-:W-:-:S02]  /*318a0*/  MOV R14, R10 ;  /* 0x0000000a000e7202 */ /* 0x008fc40000000f00 */
[----:B--2---:R-:W-:Y:S02]  /*318b0*/  MOV R15, R11 ;  /* 0x0000000b000f7202 */ /* 0x004fe40000000f00 */
[----:B----4-:R-:W-:Y:S02]  /*318c0*/  MOV R13, R0 ;  /* 0x00000000000d7202 */ /* 0x010fe40000000f00 */
[----:B------:R-:W2:Y:S01]  /*318d0*/  LDL.LU R0, [R1+0x2260] ;  /* 0x0022600001007983 */ /* 0x000ea20000300800 */
[----:B------:R-:W3:Y:S02]  /*318e0*/  LDL.LU R10, [R1+0x225c] ;  /* 0x00225c00010a7983 */ /* 0x000ee40000300800 */
[----:B------:R-:W3:Y:S02]  /*318f0*/  LDL.LU R11, [R1+0x2258] ;  /* 0x00225800010b7983 */ /* 0x000ee40000300800 */
[----:B------:R-:W-:Y:S01]  /*31900*/  STL.64 [R1+0x2250], R14 ;  /* 0x0022500e01007387 */ /* 0x000fe20000100a00 */
[----:B-----5:R0:W-:Y:S01]  /*31910*/  STL.64 [R1+0x2248], R12 ;  /* 0x0022480c01007387 */ /* 0x0201e20000100a00 */
[----:B------:R-:W-:-:S02]  /*31920*/  MOV R6, R9 ;  /* 0x0000000900067202 */ /* 0x000fc40000000f00 */
[----:B------:R-:W-:Y:S01]  /*31930*/  MOV R7, R8 ;  /* 0x0000000800077202 */ /* 0x000fe20000000f00 */
[----:B--2---:R-:W2:Y:S04]  /*31940*/  LDSM.16.MT88.4 R20, [R0+0x1b000] ;  /* 0x01b000000014783b */ /* 0x004ea80000004200 */
[----:B------:R-:W4:Y:S04]  /*31950*/  LDSM.16.MT88.4 R24, [R0+0x1b080] ;  /* 0x01b080000018783b */ /* 0x000f280000004200 */
[----:B0-----:R-:W3:Y:S01]  /*31960*/  LDL.LU R12, [R1+0xa0] ;  /* 0x0000a000010c7983 */ /* 0x001ee20000300800 */
[----:B------:R-:W3:Y:S02]  /*31970*/  LDL.LU R13, [R1+0xa4] ;  /* 0x0000a400010d7983 */ /* 0x000ee40000300800 */
[----:B------:R-:W-:Y:S01]  /*31980*/  IMAD.MOV.U32 R14, RZ, RZ, R29 ;  /* 0x000000ffff0e7224 */ /* 0x000fe200078e001d */
[----:B------:R-:W-:Y:S01]  /*31990*/  MOV R15, R28 ;  /* 0x0000001c000f7202 */ /* 0x000fe20000000f00 */
[----:B------:R-:W-:Y:S06]  /*319a0*/  STL [R1+0x21a0], R0 ;  /* 0x0021a00001007387 */ /* 0x000fec0000100800 */
[-C--:B---3--:R-:W-:Y:S01]  /*319b0*/  HMMA.16816.F32 R4, R4, R10.reuse, R12 ;  /* 0x0000000a0404723c */ /* 0x088fe2000000180c */
[----:B------:R-:W3:Y:S01]  /*319c0*/  LDL.LU.64 R14, [R1+0x2250] ;  /* 0x00225000010e7983 */ /* 0x000ee20000300a00 */
[----:B------:R-:W3:Y:S11]  /*319d0*/  LDL.LU.64 R12, [R1+0x2248] ;  /* 0x00224800010c7983 */ /* 0x000ef60000300a00 */
[----:B------:R-:W-:Y:S10]  /*319e0*/  @!UPT UIADD3 URZ, URZ, URZ, URZ ;  /* 0x0000003f3f3ff290 */ /* 0x000ff4000fffe03f */
[----:B------:R-:W-:Y:S01]  /*319f0*/  STL.64 [R1+0xa0], R4 ;  /* 0x0000a00401007387 */ /* 0x000fe20000100a00 */
[----:B------:R0:W-:Y:S03]  /*31a00*/  STL.64 [R1+0xa8], R6 ;  /* 0x0000a80601007387 */ /* 0x0001e60000100a00 */
[----:B0-----:R-:W3:Y:S01]  /*31a10*/  LDL.LU.64 R6, [R1+0x2240] ;  /* 0x0022400001067983 */ /* 0x001ee20000300a00 */
[----:B------:R-:W3:Y:S02]  /*31a20*/  LDL.LU.64 R4, [R1+0x2238] ;  /* 0x0022380001047983 */ /* 0x000ee40000300a00 */
        /* <DEDUP_REMOVED lines=13> */
[----:B------:R0:W-:Y:S01]  /*31b00*/  STL [R1+0x88], R6 ;  /* 0x0000880601007387 */ /* 0x0001e20000100800 */
[----:B------:R-:W-:Y:S02]  /*31b10*/  MOV R0, R7 ;  /* 0x0000000700007202 */ /* 0x000fe40000000f00 */
[----:B0-----:R-:W3:Y:S01]  /*31b20*/  LDL.LU.64 R6, [R1+0x2200] ;  /* 0x0022000001067983 */ /* 0x001ee20000300a00 */
[----:B------:R-:W3:Y:S02]  /*31b30*/  LDL.LU.64 R4, [R1+0x21f8] ;  /* 0x0021f80001047983 */ /* 0x000ee40000300a00 */
[----:B------:R-:W-:Y:S01]  /*31b40*/  STL [R1+0x21a4], R0 ;  /* 0x0021a40001007387 */ /* 0x000fe20000100800 */
        /* <DEDUP_REMOVED lines=9> */
[----:B------:R-:W1:Y:S01]  /*31be0*/  LDL.LU.64 R6, [R1+0x21d0] ;  /* 0x0021d00001067983 */ /* 0x000e620000300a00 */
[----:B------:R-:W1:Y:S11]  /*31bf0*/  LDL.LU.64 R4, [R1+0x21c8] ;  /* 0x0021c80001047983 */ /* 0x000e760000300a00 */
[----:B------:R-:W-:Y:S10]  /*31c00*/  @!UPT UIADD3 URZ, URZ, URZ, URZ ;  /* 0x0000003f3f3ff290 */ /* 0x000ff4000fffe03f */
[----:B------:R-:W-:Y:S01]  /*31c10*/  STL.64 [R1+0x60], R12 ;  /* 0x0000600c01007387 */ /* 0x000fe20000100a00 */
[----:B------:R0:W-:Y:S03]  /*31c20*/  STL.64 [R1+0x68], R14 ;  /* 0x0000680e01007387 */ /* 0x0001e60000100a00 */
[----:B0-----:R-:W3:Y:S04]  /*31c30*/  LDL R14, [R1+0x8f0] ;  /* 0x0008f000010e7983 */ /* 0x001ee80000100800 */
[----:B------:R-:W5:Y:S01]  /*31c40*/  LDL R15, [R1+0xa28] ;  /* 0x000a2800010f7983 */ /* 0x000f620000100800 */
[-C--:B-1----:R-:W-:Y:S03]  /*31c50*/  HMMA.16816.F32 R16, R16, R10.reuse, R4 ;  /* 0x0000000a1010723c */ /* 0x082fe60000001804 */
[----:B------:R-:W4:Y:S01]  /*31c60*/  LDL.LU.64 R6, [R1+0x21c0] ;  /* 0x0021c00001067983 */ /* 0x000f220000300a00 */
[----:B------:R-:W4:Y:S11]  /*31c70*/  LDL.LU.64 R4, [R1+0x21b8] ;  /* 0x0021b80001047983 */ /* 0x000f360000300a00 */
[----:B------:R-:W-:Y:S09]  /*31c80*/  @!UPT UIADD3 URZ, URZ, URZ, URZ ;  /* 0x0000003f3f3ff290 */ /* 0x000ff2000fffe03f */
[----:B------:R-:W-:Y:S01]  /*31c90*/  MOV R12, R16 ;  /* 0x00000010000c7202 */ /* 0x000fe20000000f00 */
[----:B------:R-:W-:Y:S01]  /*31ca0*/  IMAD.MOV.U32 R0, RZ, RZ, R17 ;  /* 0x000000ffff007224 */ /* 0x000fe200078e0011 */
[----:B------:R-:W2:Y:S01]  /*31cb0*/  LDL.LU R16, [R1+0x40] ;  /* 0x0000400001107983 */ /* 0x000ea20000300800 */
[----:B------:R-:W-:Y:S01]  /*31cc0*/  MOV R29, R18 ;  /* 0x00000012001d7202 */ /* 0x000fe20000000f00 */
[----:B------:R-:W2:Y:S01]  /*31cd0*/  LDL.LU R17, [R1+0x44] ;  /* 0x0000440001117983 */ /* 0x000ea20000300800 */
[----:B------:R-:W-:Y:S01]  /*31ce0*/  MOV R28, R19 ;  /* 0x00000013001c7202 */ /* 0x000fe20000000f00 */
[----:B------:R-:W2:Y:S01]  /*31cf0*/  LDL.LU R18, [R1+0x48] ;  /* 0x0000480001127983 */ /* 0x000ea20000300800 */
[----:B------:R-:W2:Y:S03]  /*31d00*/  LDL.LU R19, [R1+0x4c] ;  /* 0x00004c0001137983 */ /* 0x000ea60000300800 */
[----:B------:R-:W-:Y:S01]  /*31d10*/  STL [R1+0x21ac], R28 ;  /* 0x0021ac1c01007387 */ /* 0x000fe20000100800 */
[----:B------:R-:W-:Y:S01]  /*31d20*/  STL [R1+0x21a8], R29 ;  /* 0x0021a81d01007387 */ /* 0x000fe20000100800 */
[-C--:B--2---:R-:W-:Y:S08]  /*31d30*/  HMMA.16816.F32 R16, R20, R10.reuse, R16 ;  /* 0x0000000a1410723c */ /* 0x084ff00000001810 */
[----:B----4-:R-:W-:Y:S01]  /*31d40*/  HMMA.16816.F32 R8, R24, R10, R4 ;  /* 0x0000000a1808723c */ /* 0x010fe20000001804 */
[----:B---3--:R-:W-:Y:S11]  /*31d50*/  LDSM.16.M88.4 R4, [R14+0x20380] ;  /* 0x020380000e04783b */ /* 0x008ff60000000200 */
[----:B------:R-:W-:Y:S03]  /*31d60*/  @!UPT UIADD3 URZ, URZ, URZ, URZ ;  /* 0x0000003f3f3ff290 */ /* 0x000fe6000fffe03f */
[----:B------:R-:W-:Y:S01]  /*31d70*/  STL.64 [R1+0x48], R18 ;  /* 0x0000481201007387 */ /* 0x000fe20000100a00 */
[----:B------:R-:W-:Y:S01]  /*31d80*/  MOV R21, R17 ;  /* 0x0000001100157202 */ /* 0x000fe20000000f00 */
[----:B------:R-:W-:Y:S02]  /*31d90*/  IMAD.MOV.U32 R20, RZ, RZ, R16 ;  /* 0x000000ffff147224 */ /* 0x000fe400078e0010 */
[----:B------:R-:W0:Y:S04]  /*31da0*/  LDSM.16.MT88.4 R16, [R3+0x1c000] ;  /* 0x01c000000310783b */ /* 0x000e280000004200 */
[----:B------:R-:W-:Y:S01]  /*31db0*/  STL [R1+0x21b4], R20 ;  /* 0x0021b41401007387 */ /* 0x000fe20000100800 */
[----:B------:R-:W-:Y:S02]  /*31dc0*/  STL [R1+0x21b0], R21 ;  /* 0x0021b01501007387 */ /* 0x000fe40000100800 */
[----:B------:R0:W-:Y:S02]  /*31dd0*/  STL.64 [R1+0x20f8], R10 ;  /* 0x0020f80a01007387 */ /* 0x0001e40000100a00 */
[----:B------:R1:W-:Y:S01]  /*31de0*/  STL.64 [R1+0x20f0], R8 ;  /* 0x0020f00801007387 */ /* 0x0003e20000100a00 */
[----:B0-----:R-:W-:-:S02]  /*31df0*/  MOV R11, R16 ;  /* 0x00000010000b7202 */ /* 0x001fc40000000f00 */
[----:B------:R-:W-:Y:S02]  /*31e00*/  MOV R10, R17 ;  /* 0x00000011000a7202 */ /* 0x000fe40000000f00 */
[----:B-1----:R-:W-:Y:S01]  /*31e10*/  MOV R9, R18 ;  /* 0x0000001200097202 */ /* 0x002fe20000000f00 */
[----:B------:R-:W-:Y:S02]  /*31e20*/  IMAD.MOV.U32 R8, RZ, RZ, R19 ;  /* 0x000000ffff087224 */ /* 0x000fe400078e0013 */
[----:B------:R-:W0:Y:S04]  /*31e30*/  LDSM.16.MT88.4 R16, [R3+0x1c080] ;  /* 0x01c080000310783b */ /* 0x000e280000004200 */
[----:B------:R-:W-:Y:S01]  /*31e40*/  STL [R1+0x20c4], R6 ;  /* 0x0020c40601007387 */ /* 0x000fe20000100800 */
[----:B------:R1:W-:Y:S01]  /*31e50*/  STL [R1+0x20c0], R7 ;  /* 0x0020c00701007387 */ /* 0x0003e20000100800 */
[----:B------:R-:W-:-:S02]  /*31e60*/  MOV R23, R12 ;  /* 0x0000000c00177202 */ /* 0x000fc40000000f00 */
[----:B0-----:R-:W-:Y:S01]  /*31e70*/  MOV R25, R16 ;  /* 0x0000001000197202 */ /* 0x001fe20000000f00 */
[----:B------:R-:W-:Y:S01]  /*31e80*/  IMAD.MOV.U32 R24, RZ, RZ, R17 ;  /* 0x000000ffff187224 */ /* 0x000fe200078e0011 */
[----:B-1----:R-:W-:Y:S02]  /*31e90*/  MOV R7, R18 ;  /* 0x0000001200077202 */ /* 0x002fe40000000f00 */
[----:B------:R-:W-:Y:S02]  /*31ea0*/  MOV R6, R19 ;  /* 0x0000001300067202 */ /* 0x000fe40000000f00 */
[----:B-----5:R-:W-:Y:S02]  /*31eb0*/  LDSM.16.MT88.4 R16, [R15+0x1c000] ;  /* 0x01c000000f10783b */ /* 0x020fe40000004200 */
[----:B------:R-:W0:Y:S01]  /*31ec0*/  LDSM.16.MT88.4 R12, [R15+0x1c080] ;  /* 0x01c080000f0c783b */ /* 0x000e220000004200 */
[----:B------:R-:W-:Y:S01]  /*31ed0*/  MOV R22, R0 ;  /* 0x0000000000167202 */ /* 0x000fe20000000f00 */
[----:B------:R1:W-:Y:S01]  /*31ee0*/  STL [R1+0x20dc], R3 ;  /* 0x0020dc0301007387 */ /* 0x0003e20000100800 */
[----:B0-----:R-:W-:Y:S01]  /*31ef0*/  MOV R20, R12 ;  /* 0x0000000c00147202 */ /* 0x001fe20000000f00 */
[----:B------:R-:W-:Y:S01]  /*31f00*/  IMAD.MOV.U32 R21, RZ, RZ, R13 ;  /* 0x000000ffff157224 */ /* 0x000fe200078e000d */
[----:B------:R-:W-:-:S02]  /*31f10*/  MOV R28, R14 ;  /* 0x0000000e001c7202 */ /* 0x000fc40000000f00 */
[----:B------:R-:W-:Y:S02]  /*31f20*/  MOV R29, R15 ;  /* 0x0000000f001d7202 */ /* 0x000fe40000000f00 */
[----:B------:R-:W-:Y:S01]  /*31f30*/  MOV R0, R16 ;  /* 0x0000001000007202 */ /* 0x000fe20000000f00 */
[----:B------:R-:W0:Y:S01]  /*31f40*/  LDSM.16.MT88.4 R12, [R2+0x1c000] ;  /* 0x01c00000020c783b */ /* 0x000e220000004200 */
[----:B------:R-:W-:Y:S01]  /*31f50*/  IMAD.MOV.U32 R27, RZ, RZ, R17 ;  /* 0x000000ffff1b7224 */ /* 0x000fe200078e0011 */
[----:B------:R-:W-:Y:S02]  /*31f60*/  MOV R26, R18 ;  /* 0x00000012001a7202 */ /* 0x000fe40000000f00 */
[----:B-1----:R-:W-:Y:S02]  /*31f70*/  MOV R3, R19 ;  /* 0x0000001300037202 */ /* 0x002fe40000000f00 */
[----:B------:R-:W1:Y:S04]  /*31f80*/  LDSM.16.MT88.4 R16, [R2+0x1c080] ;  /* 0x01c080000210783b */ /* 0x000e680000004200 */
[----:B0-----:R-:W-:Y:S01]  /*31f90*/  STL.64 [R1+0x2130], R14 ;  /* 0x0021300e01007387 */ /* 0x001fe20000100a00 */
[----:B------:R-:W-:Y:S03]  /*31fa0*/  STL.64 [R1+0x2128], R12 ;  /* 0x0021280c01007387 */ /* 0x000fe60000100a00 */
[----:B-1----:R-:W-:Y:S01]  /*31fb0*/  STL.64 [R1+0x2120], R18 ;  /* 0x0021201201007387 */ /* 0x002fe20000100a00 */
[----:B------:R0:W-:Y:S03]  /*31fc0*/  STL.64 [R1+0x2118], R16 ;  /* 0x0021181001007387 */ /* 0x0001e60000100a00 */
[----:B0-----:R-:W2:Y:S01]  /*31fd0*/  LDL.LU R16, [R1+0x60] ;  /* 0x0000600001107983 */ /* 0x001ea20000300800 */
[----:B------:R-:W2:Y:S02]  /*31fe0*/  LDL.LU R17, [R1+0x64] ;  /* 0x0000640001117983 */ /* 0x000ea40000300800 */
[----:B------:R-:W3:Y:S02]  /*31ff0*/  LDL.LU R18, [R1+0x68] ;  /* 0x0000680001127983 */ /* 0x000ee40000300800 */
[----:B------:R-:W3:Y:S01]  /*32000*/  LDL.LU R19, [R1+0x6c] ;  /* 0x00006c0001137983 */ /* 0x000ee20000300800 */
[----:B------:R-:W-:Y:S01]  /*32010*/  MOV R12, R20 ;  /* 0x00000014000c7202 */ /* 0x000fe20000000f00 */
[----:B------:R-:W-:Y:S01]  /*32020*/  IMAD.MOV.U32 R13, RZ, RZ, R21 ;  /* 0x000000ffff0d7224 */ /* 0x000fe200078e0015 */
[----:B------:R-:W-:-:S02]  /*32030*/  MOV R14, R28 ;  /* 0x0000001c000e7202 */ /* 0x000fc40000000f00 */
[----:B------:R-:W-:Y:S01]  /*32040*/  MOV R15, R29 ;  /* 0x0000001d000f7202 */ /* 0x000fe20000000f00 */
[----:B---3--:R-:W-:Y:S01]  /*32050*/  STL.64 [R1+0x2140], R18 ;  /* 0x0021401201007387 */ /* 0x008fe20000100a00 */
[----:B--2---:R-:W-:Y:S02]  /*32060*/  STL.64 [R1+0x2138], R16 ;  /* 0x0021381001007387 */ /* 0x004fe40000100a00 */
[----:B------:R-:W2:Y:S02]  /*32070*/  LDL.LU R20, [R1+0x21b4] ;  /* 0x0021b40001147983 */ /* 0x000ea40000300800 */
[----:B------:R-:W3:Y:S01]  /*32080*/  LDL.LU R21, [R1+0x21b0] ;  /* 0x0021b00001157983 */ /* 0x000ee20000300800 */
[----:B------:R-:W4:Y:S01]  /*32090*/  LDL.LU R28, [R1+0x21ac] ;  /* 0x0021ac00011c7983 */ /* 0x000f220000300800 */
[----:B------:R-:W5:Y:S02]  /*320a0*/  LDL.LU R29, [R1+0x21a8] ;  /* 0x0021a800011d7983 */ /* 0x000f640000300800 */
[----:B------:R0:W-:Y:S02]  /*320b0*/  STL.64 [R1+0x2150], R14 ;  /* 0x0021500e01007387 */ /* 0x0001e40000100a00 */
[----:B------:R1:W-:Y:S01]  /*320c0*/  STL.64 [R1+0x2148], R12 ;  /* 0x0021480c01007387 */ /* 0x0003e20000100a00 */
[----:B0-----:R-:W-:-:S02]  /*320d0*/  MOV R14, R26 ;  /* 0x0000001a000e7202 */ /* 0x001fc40000000f00 */
[----:B------:R-:W-:Y:S02]  /*320e0*/  MOV R15, R3 ;  /* 0x00000003000f7202 */ /* 0x000fe40000000f00 */
[----:B-1----:R-:W-:Y:S01]  /*320f0*/  MOV R12, R0 ;  /* 0x00000000000c7202 */ /* 0x002fe20000000f00 */
[----:B------:R-:W-:Y:S01]  /*32100*/  IMAD.MOV.U32 R13, RZ, RZ, R27 ;  /* 0x000000ffff0d7224 */ /* 0x000fe200078e001b */
[----:B------:R-:W4:Y:S01]  /*32110*/  LDL.LU R0, [R1+0x21a4] ;  /* 0x0021a40001007983 */ /* 0x000f220000300800 */
[----:B------:R0:W-:Y:S03]  /*32120*/  STL.64 [R1+0x2170], R14 ;  /* 0x0021700e01007387 */ /* 0x0001e60000100a00 */
[----:B------:R1:W-:Y:S01]  /*32130*/  STL.64 [R1+0x2168], R12 ;  /* 0x0021680c01007387 */ /* 0x0003e20000100a00 */
[----:B0-----:R-:W-:Y:S02]  /*32140*/  MOV R14, R7 ;  /* 0x00000007000e7202 */ /* 0x001fe40000000f00 */
[----:B------:R-:W-:-:S02]  /*32150*/  MOV R15, R6 ;  /* 0x00000006000f7202 */ /* 0x000fc40000000f00 */
[----:B-1----:R-:W-:Y:S01]  /*32160*/  MOV R12, R25 ;  /* 0x00000019000c7202 */ /* 0x002fe20000000f00 */
[----:B------:R-:W-:Y:S02]  /*32170*/  IMAD.MOV.U32 R13, RZ, RZ, R24 ;  /* 0x000000ffff0d7224 */ /* 0x000fe400078e0018 */
[----:B------:R-:W-:Y:S03]  /*32180*/  STL.64 [R1+0x2190], R14 ;  /* 0x0021900e01007387 */ /* 0x000fe60000100a00 */
[----:B------:R0:W-:Y:S02]  /*32190*/  STL.64 [R1+0x2188], R12 ;  /* 0x0021880c01007387 */ /* 0x0001e40000100a00 */
[----:B0-----:R-:W-:Y:S02]  /*321a0*/  MOV R12, R11 ;  /* 0x0000000b000c7202 */ /* 0x001fe40000000f00 */
[----:B------:R-:W-:Y:S01]  /*321b0*/  MOV R13, R10 ;  /* 0x0000000a000d7202 */ /* 0x000fe20000000f00 */
[----:B------:R-:W-:Y:S01]  /*321c0*/  IMAD.MOV.U32 R15, RZ, RZ, R8 ;  /* 0x000000ffff0f7224 */ /* 0x000fe200078e0008 */
[----:B------:R-:W-:-:S02]  /*321d0*/  MOV R14, R9 ;  /* 0x00000009000e7202 */ /* 0x000fc40000000f00 */
[----:B--2---:R-:W-:Y:S02]  /*321e0*/  MOV R10, R20 ;  /* 0x00000014000a7202 */ /* 0x004fe40000000f00 */
[----:B---3--:R-:W-:-:S05]  /*321f0*/  MOV R11, R21 ;  /* 0x00000015000b7202 */ /* 0x008fca0000000f00 */
[----:B------:R0:W-:Y:S01]  /*32200*/  STL.64 [R1+0x2198], R10 ;  /* 0x0021980a01007387 */ /* 0x0001e20000100a00 */
[----:B------:R-:W2:Y:S02]  /*32210*/  LDL.LU R8, [R1+0xa0] ;  /* 0x0000a00001087983 */ /* 0x000ea40000300800 */
[----:B------:R-:W2:Y:S01]  /*32220*/  LDL.LU R9, [R1+0xa4] ;  /* 0x0000a40001097983 */ /* 0x000ea20000300800 */
[----:B0-----:R-:W2:Y:S01]  /*32230*/  LDL.LU R10, [R1+0xa8] ;  /* 0x0000a800010a7983 */ /* 0x001ea20000300800 */
[----:B------:R-:W2:Y:S02]  /*32240*/  LDL.LU R11, [R1+0xac] ;  /* 0x0000ac00010b7983 */ /* 0x000ea40000300800 */
[----:B------:R-:W3:Y:S02]  /*32250*/  LDL.LU R16, [R1+0x70] ;  /* 0x0000700001107983 */ /* 0x000ee40000300800 */
[----:B------:R-:W3:Y:S01]  /*32260*/  LDL.LU R17, [R1+0x74] ;  /* 0x0000740001117983 */ /* 0x000ee20000300800 */
[----:B------:R-:W2:Y:S01]  /*32270*/  LDL.LU R18, [R1+0x78] ;  /* 0x0000780001127983 */ /* 0x000ea20000300800 */
[----:B------:R-:W2:Y:S03]  /*32280*/  LDL.LU R19, [R1+0x7c] ;  /* 0x00007c0001137983 */ /* 0x000ea60000300800 */
[----:B--2---:R-:W-:Y:S01]  /*32290*/  STL.64 [R1+0x2160], R18 ;  /* 0x0021601201007387 */ /* 0x004fe20000100a00 */
[----:B---3--:R0:W-:Y:S03]  /*322a0*/  STL.64 [R1+0x2158], R16 ;  /* 0x0021581001007387 */ /* 0x0081e60000100a00 */
[----:B0-----:R-:W2:Y:S01]  /*322b0*/  LDL.LU R16, [R1+0x80] ;  /* 0x0000800001107983 */ /* 0x001ea20000300800 */
[----:B------:R-:W2:Y:S02]  /*322c0*/  LDL.LU R17, [R1+0x84] ;  /* 0x0000840001117983 */ /* 0x000ea40000300800 */
[----:B------:R-:W3:Y:S01]  /*322d0*/  LDL.LU R18, [R1+0x88] ;  /* 0x0000880001127983 */ /* 0x000ee20000300800 */
[----:B----4-:R-:W-:-:S02]  /*322e0*/  MOV R19, R0 ;  /* 0x0000000000137202 */ /* 0x010fc40000000f00 */
[----:B------:R-:W4:Y:S01]  /*322f0*/  LDL.LU R0, [R1+0x21a0] ;  /* 0x0021a00001007983 */ /* 0x000f220000300800 */
[----:B------:R-:W-:Y:S01]  /*32300*/  MOV R27, R22 ;  /* 0x00000016001b7202 */ /* 0x000fe20000000f00 */
[----:B------:R-:W-:Y:S01]  /*32310*/  IMAD.MOV.U32 R26, RZ, RZ, R23 ;  /* 0x000000ffff1a7224 */ /* 0x000fe200078e0017 */
[----:B------:R-:W-:Y:S01]  /*32320*/  HMMA.16816.F32 R12, R12, R4, R8 ;  /* 0x000000040c0c723c */ /* 0x000fe20000001808 */
[----:B----4-:R-:W0:Y:S04]  /*32330*/  LDSM.16.MT88.4 R20, [R0+0x1c000] ;  /* 0x01c000000014783b */ /* 0x010e280000004200 */
[----:B---3--:R-:W-:Y:S01]  /*32340*/  STL.64 [R1+0x2180], R18 ;  /* 0x0021801201007387 */ /* 0x008fe20000100a00 */
[----:B--2---:R1:W-:Y:S03]  /*32350*/  STL.64 [R1+0x2178], R16 ;  /* 0x0021781001007387 */ /* 0x0043e60000100a00 */
[----:B-1----:R-:W2:Y:S01]  /*32360*/  LDL.LU R16, [R1+0x90] ;  /* 0x0000900001107983 */ /* 0x002ea20000300800 */
[----:B------:R-:W2:Y:S02]  /*32370*/  LDL.LU R17, [R1+0x94] ;  /* 0x0000940001117983 */ /* 0x000ea40000300800 */
[----:B------:R-:W2:Y:S02]  /*32380*/  LDL.LU R18, [R1+0x98] ;  /* 0x0000980001127983 */ /* 0x000ea40000300800 */
[----:B------:R-:W2:Y:S01]  /*32390*/  LDL.LU R19, [R1+0x9c] ;  /* 0x00009c0001137983 */ /* 0x000ea20000300800 */
[----:B------:R-:W-:Y:S04]  /*323a0*/  STL [R1+0x20d4], R2 ;  /* 0x0020d40201007387 */ /* 0x000fe80000100800 */
[----:B0-----:R-:W-:Y:S01]  /*323b0*/  STL.64 [R1+0x2108], R22 ;  /* 0x0021081601007387 */ /* 0x001fe20000100a00 */
[----:B------:R0:W-:Y:S02]  /*323c0*/  STL.64 [R1+0x2100], R20 ;  /* 0x0021001401007387 */ /* 0x0001e40000100a00 */
[----:B0-----:R-:W-:Y:S01]  /*323d0*/  IMAD.MOV.U32 R20, RZ, RZ, R26 ;  /* 0x000000ffff147224 */ /* 0x001fe200078e001a */
[----:B------:R-:W-:-:S02]  /*323e0*/  MOV R21, R27 ;  /* 0x0000001b00157202 */ /* 0x000fc40000000f00 */
[----:B------:R-:W0:Y:S01]  /*323f0*/  LDSM.16.MT88.4 R24, [R0+0x1c080] ;  /* 0x01c080000018783b */ /* 0x000e220000004200 */
[----:B-----5:R-:W-:Y:S02]  /*32400*/  MOV R22, R29 ;  /* 0x0000001d00167202 */ /* 0x020fe40000000f00 */
[----:B------:R-:W-:Y:S01]  /*32410*/  MOV R23, R28 ;  /* 0x0000001c00177202 */ /* 0x000fe20000000f00 */
[----:B------:R-:W-:Y:S01]  /*32420*/  IMAD.MOV.U32 R29, RZ, RZ, R14 ;  /* 0x000000ffff1d7224 */ /* 0x000fe200078e000e */
[----:B------:R-:W-:Y:S01]  /*32430*/  MOV R28, R15 ;  /* 0x0000000f001c7202 */ /* 0x000fe20000000f00 */
[----:B0-----:R-:W-:Y:S01]  /*32440*/  STL [R1+0x2114], R26 ;  /* 0x0021141a01007387 */ /* 0x001fe20000100800 */
[----:B------:R-:W-:Y:S02]  /*32450*/  STL [R1+0x2110], R27 ;  /* 0x0021101b01007387 */ /* 0x000fe40000100800 */
[----:B------:R-:W-:Y:S02]  /*32460*/  STL [R1+0x20c8], R0 ;  /* 0x0020c80001007387 */ /* 0x000fe40000100800 */
[----:B------:R-:W3:Y:S01]  /*32470*/  LDL.LU.64 R10, [R1+0x2198] ;  /* 0x00219800010a7983 */ /* 0x000ee20000300a00 */
[----:B------:R0:W-:Y:S01]  /*32480*/  STL.64 [R1+0xa0], R12 ;  /* 0x0000a00c01007387 */ /* 0x0001e20000100a00 */
[----:B------:R-:W2:Y:S03]  /*32490*/  LDL.LU.64 R14, [R1+0x2190] ;  /* 0x00219000010e7983 */ /* 0x000ea60000300a00 */
[----:B0-----:R-:W2:Y:S02]  /*324a0*/  LDL.LU.64 R12, [R1+0x2188] ;  /* 0x00218800010c7983 */ /* 0x001ea40000300a00 */
[----:B--2---:R-:W-:Y:S01]  /*324b0*/  HMMA.16816.F32 R12, R12, R4, R16 ;  /* 0x000000040c0c723c */ /* 0x004fe20000001810 */
[----:B---3--:R-:W-:-:S02]  /*324c0*/  MOV R8, R10 ;  /* 0x0000000a00087202 */ /* 0x008fc40000000f00 */
[----:B------:R-:W-:Y:S01]  /*324d0*/  MOV R9, R11 ;  /* 0x0000000b00097202 */ /* 0x000fe20000000f00 */
[----:B------:R-:W2:Y:S01]  /*324e0*/  LDL.LU R10, [R1+0x48] ;  /* 0x00004800010a7983 */ /* 0x000ea20000300800 */
[----:B------:R-:W2:Y:S02]  /*324f0*/  LDL.LU R11, [R1+0x4c] ;  /* 0x00004c00010b7983 */ /* 0x000ea40000300800 */
[----:B------:R-:W-:Y:S02]  /*32500*/  STL [R1+0x20d0], R28 ;  /* 0x0020d01c01007387 */ /* 0x000fe40000100800 */
[----:B------:R-:W-:Y:S01]  /*32510*/  STL [R1+0x20cc], R29 ;  /* 0x0020cc1d01007387 */ /* 0x000fe20000100800 */
[----:B------:R-:W3:Y:S01]  /*32520*/  LDL.LU.64 R18, [R1+0x2180] ;  /* 0x0021800001127983 */ /* 0x000ee20000300a00 */
[----:B------:R-:W3:Y:S11]  /*32530*/  LDL.LU.64 R16, [R1+0x2178] ;  /* 0x0021780001107983 */ /* 0x000ef60000300a00 */
[----:B------:R-:W-:Y:S01]  /*32540*/  @!UPT UIADD3 URZ, URZ, URZ, URZ ;  /* 0x0000003f3f3ff290 */ /* 0x000fe2000fffe03f */
[----:B------:R0:W-:Y:S01]  /*32550*/  STL [R1+0x90], R12 ;  /* 0x0000900c01007387 */ /* 0x0001e20000100800 */
[----:B------:R-:W-:Y:S02]  /*32560*/  MOV R6, R14 ;  /* 0x0000000e00067202 */ /* 0x000fe40000000f00 */
[----:B------:R-:W-:Y:S01]  /*32570*/  MOV R7, R15 ;  /* 0x0000000f00077202 */ /* 0x000fe20000000f00 */
[----:B------:R-:W-:Y:S01]  /*32580*/  IMAD.MOV.U32 R0, RZ, RZ, R13 ;  /* 0x000000ffff007224 */ /* 0x000fe200078e000d */
[----:B------:R-:W3:Y:S04]  /*32590*/  LDL.LU.64 R14, [R1+0x2170] ;  /* 0x00217000010e7983 */ /* 0x000ee80000300a00 */
[----:B0-----:R-:W3:Y:S01]  /*325a0*/  LDL.LU.64 R12, [R1+0x2168] ;  /* 0x00216800010c7983 */ /* 0x001ee20000300a00 */
[----:B------:R-:W-:Y:S02]  /*325b0*/  STL [R1+0x20e4], R7 ;  /* 0x0020e40701007387 */ /* 0x000fe40000100800 */
[----:B------:R-:W-:Y:S02]  /*325c0*/  STL [R1+0x20e0], R6 ;  /* 0x0020e00601007387 */ /* 0x000fe40000100800 */
[----:B------:R-:W-:Y:S01]  /*325d0*/  STL [R1+0x20d8], R0 ;  /* 0x0020d80001007387 */ /* 0x000fe20000100800 */
[-C--:B---3--:R-:W-:Y:S01]  /*325e0*/  HMMA.16816.F32 R12, R12, R4.reuse, R16 ;  /* 0x000000040c0c723c */ /* 0x088fe20000001810 */
[----:B------:R-:W3:Y:S01]  /*325f0*/  LDL.LU.64 R18, [R1+0x2160] ;  /* 0x0021600001127983 */ /* 0x000ee20000300a00 */
[----:B------:R-:W3:Y:S11]  /*32600*/  LDL.LU.64 R16, [R1+0x2158] ;  /* 0x0021580001107983 */ /* 0x000ef60000300a00 */
[----:B------:R-:W-:Y:S10]  /*32610*/  @!UPT UIADD3 URZ, URZ, URZ, URZ ;  /* 0x0000003f3f3ff290 */ /* 0x000ff4000fffe03f */
[----:B------:R0:W-:Y:S01]  /*32620*/  STL.64 [R1+0x88], R14 ;  /* 0x0000880e01007387 */ /* 0x0001e20000100a00 */
[----:B------:R-:W-:Y:S01]  /*32630*/  MOV R28, R12 ;  /* 0x0000000c001c7202 */ /* 0x000fe20000000f00 */
[----:B------:R-:W-:Y:S02]  /*32640*/  IMAD.MOV.U32 R29, RZ, RZ, R13 ;  /* 0x000000ffff1d7224 */ /* 0x000fe400078e000d */
[----:B0-----:R-:W3:Y:S01]  /*32650*/  LDL.LU.64 R14, [R1+0x2150] ;  /* 0x00215000010e7983 */ /* 0x001ee20000300a00 */
[----:B------:R-:W3:Y:S02]  /*32660*/  LDL.LU.64 R12, [R1+0x2148] ;  /* 0x00214800010c7983 */ /* 0x000ee40000300a00 */
[----:B------:R0:W-:Y:S01]  /*32670*/  STL [R1+0x20e8], R28 ;  /* 0x0020e81c01007387 */ /* 0x0001e20000100800 */
[-C--:B---3--:R-:W-:Y:S01]  /*32680*/  HMMA.16816.F32 R12, R12, R4.reuse, R16 ;  /* 0x000000040c0c723c */ /* 0x088fe20000001810 */
[----:B------:R-:W3:Y:S01]  /*32690*/  LDL.LU.64 R18, [R1+0x2140] ;  /* 0x0021400001127983 */ /* 0x000ee20000300a00 */
[----:B------:R-:W3:Y:S11]  /*326a0*/  LDL.LU.64 R16, [R1+0x2138] ;  /* 0x0021380001107983 */ /* 0x000ef60000300a00 */
[----:B------:R-:W-:Y:S11]  /*326b0*/  @!UPT UIADD3 URZ, URZ, URZ, URZ ;  /* 0x0000003f3f3ff290 */ /* 0x000ff6000fffe03f */
[----:B------:R-:W-:Y:S02]  /*326c0*/  MOV R27, R14 ;  /* 0x0000000e001b7202 */ /* 0x000fe40000000f00 */
[----:B0-----:R-:W-:Y:S02]  /*326d0*/  MOV R28, R15 ;  /* 0x0000000f001c7202 */ /* 0x001fe40000000f00 */
[----:B------:R-:W-:Y:S01]  /*326e0*/  MOV R26, R13 ;  /* 0x0000000d001a7202 */ /* 0x000fe20000000f00 */
[----:B------:R-:W-:Y:S01]  /*326f0*/  IMAD.MOV.U32 R7, RZ, RZ, R12 ;  /* 0x000000ffff077224 */ /* 0x000fe200078e000c */
[----:B------:R-:W3:Y:S01]  /*32700*/  LDL.LU.64 R14, [R1+0x2130] ;  /* 0x00213000010e7983 */ /* 0x000ee20000300a00 */
[----:B------:R-:W3:Y:S02]  /*32710*/  LDL.LU.64 R12, [R1+0x2128] ;  /* 0x00212800010c7983 */ /* 0x000ee40000300a00 */
[-C--:B---3--:R-:W-:Y:S01]  /*32720*/  HMMA.16816.F32 R12, R12, R4.reuse, R16 ;  /* 0x000000040c0c723c */ /* 0x088fe20000001810 */
[----:B------:R-:W3:Y:S01]  /*32730*/  LDL.LU.64 R18, [R1+0x2120] ;  /* 0x0021200001127983 */ /* 0x000ee20000300a00 */
[----:B------:R-:W3:Y:S11]  /*32740*/  LDL.LU.64 R16, [R1+0x2118] ;  /* 0x0021180001107983 */ /* 0x000ef60000300a00 */
[----:B------:R-:W-:Y:S11]  /*32750*/  @!UPT UIADD3 URZ, URZ, URZ, URZ ;  /* 0x0000003f3f3ff290 */ /* 0x000ff6000fffe03f */
[----:B------:R-:W-:Y:S02]  /*32760*/  MOV R6, R12 ;  /* 0x0000000c00067202 */ /* 0x000fe40000000f00 */
[----:B------:R-:W-:Y:S01]  /*32770*/  MOV R3, R13 ;  /* 0x0000000d00037202 */ /* 0x000fe20000000f00 */
[----:B------:R-:W-:Y:S01]  /*32780*/  MOV R12, R26 ;  /* 0x0000001a000c7202 */ /* 0x000fe20000000f00 */
[----:B------:R-:W-:Y:S01]  /*32790*/  MOV R0, R14 ;  /* 0x0000000e00007202 */ /* 0x000fe20000000f00 */
[----:B------:R-:W-:Y:S01]  /*327a0*/  IMAD.MOV.U32 R2, RZ, RZ, R15 ;  /* 0x000000ffff027224 */ /* 0x000fe200078e000f */
[----:B------:R-:W4:Y:S01]  /*327b0*/  LDL.LU R26, [R1+0x2114] ;  /* 0x00211400011a7983 */ /* 0x000f220000300800 */
[----:B------:R-:W-:Y:S02]  /*327c0*/  MOV R13, R27 ;  /* 0x0000001b000d7202 */ /* 0x000fe40000000f00 */
[----:B------:R-:W4:Y:S01]  /*327d0*/  LDL.LU R27, [R1+0x2110] ;  /* 0x00211000011b7983 */ /* 0x000f220000300800 */
[----:B------:R-:W-:Y:S01]  /*327e0*/  MOV R14, R28 ;  /* 0x0000001c000e7202 */ /* 0x000fe20000000f00 */
[----:B------:R-:W-:Y:S01]  /*327f0*/  IMAD.MOV.U32 R15, RZ, RZ, R7 ;  /* 0x000000ffff0f7224 */ /* 0x000fe200078e0007 */
[-C--:B---3--:R-:W-:Y:S11]  /*32800*/  HMMA.16816.F32 R20, R16, R4.reuse, R20 ;  /* 0x000000041014723c */ /* 0x088ff60000001814 */
[----:B------:R-:W-:Y:S11]  /*32810*/  @!UPT UIADD3 URZ, URZ, URZ, URZ ;  /* 0x0000003f3f3ff290 */ /* 0x000ff6000fffe03f */
[----:B------:R-:W-:Y:S02]  /*32820*/  @!UPT UIADD3 URZ, URZ, URZ, URZ ;  /* 0x0000003f3f3ff290 */ /* 0x000fe4000fffe03f */
[----:B------:R-:W-:Y:S01]  /*32830*/  MOV R17, R22 ;  /* 0x0000001600117202 */ /* 0x000fe20000000f00 */
[----:B------:R-:W-:Y:S01]  /*32840*/  IMAD.MOV.U32 R16, RZ, RZ, R23 ;  /* 0x000000ffff107224 */ /* 0x000fe200078e0017 */
[----:B------:R-:W-:Y:S02]  /*32850*/  MOV R28, R20 ;  /* 0x00000014001c7202 */ /* 0x000fe40000000f00 */
[----:B------:R-:W-:Y:S01]  /*32860*/  MOV R7, R21 ;  /* 0x0000001500077202 */ /* 0x000fe20000000f00 */
[----:B------:R-:W2:Y:S01]  /*32870*/  LDL.LU.64 R22, [R1+0x2108] ;  /* 0x0021080001167983 */ /* 0x000ea20000300a00 */
[----:B------:R-:W2:Y:S02]  /*32880*/  LDL.LU.64 R20, [R1+0x2100] ;  /* 0x0021000001147983 */ /* 0x000ea40000300a00 */
[----:B------:R-:W3:Y:S02]  /*32890*/  LDL.LU R18, [R1+0x88] ;  /* 0x0000880001127983 */ /* 0x000ee40000300800 */
[----:B------:R-:W5:Y:S01]  /*328a0*/  LDL.LU R19, [R1+0x8c] ;  /* 0x00008c0001137983 */ /* 0x000f620000300800 */
[-C--:B--2---:R-:W-:Y:S11]  /*328b0*/  HMMA.16816.F32 R8, R20, R4.reuse, R8 ;  /* 0x000000041408723c */ /* 0x084ff60000001808 */
[----:B------:R-:W-:Y:S11]  /*328c0*/  @!UPT UIADD3 URZ, URZ, URZ, URZ ;  /* 0x0000003f3f3ff290 */ /* 0x000ff6000fffe03f */
[----:B------:R-:W-:Y:S02]  /*328d0*/  @!UPT UIADD3 URZ, URZ, URZ, URZ ;  /* 0x0000003f3f3ff290 */ /* 0x000fe4000fffe03f */
[----:B------:R-:W-:Y:S01]  /*328e0*/  MOV R21, R10 ;  /* 0x0000000a00157202 */ /* 0x000fe20000000f00 */
[----:B------:R-:W-:Y:S01]  /*328f0*/  IMAD.MOV.U32 R20, RZ, RZ, R11 ;  /* 0x000000ffff147224 */ /* 0x000fe200078e000b */
[----:B------:R-:W-:Y:S02]  /*32900*/  MOV R23, R8 ;  /* 0x0000000800177202 */ /* 0x000fe40000000f00 */
[----:B------:R-:W-:Y:S01]  /*32910*/  MOV R22, R9 ;  /* 0x0000000900167202 */ /* 0x000fe20000000f00 */
[----:B------:R-:W4:Y:S01]  /*32920*/  LDL.LU.64 R10, [R1+0x20f8] ;  /* 0x0020f800010a7983 */ /* 0x000f220000300a00 */
[----:B------:R-:W4:Y:S02]  /*32930*/  LDL.LU.64 R8, [R1+0x20f0] ;  /* 0x0020f00001087983 */ /* 0x000f240000300a00 */
[----:B----4-:R-:W-:Y:S11]  /*32940*/  HMMA.16816.F32 R8, R24, R4, R8 ;  /* 0x000000041808723c */ /* 0x010ff60000001808 */
[----:B------:R-:W-:Y:S11]  /*32950*/  @!UPT UIADD3 URZ, URZ, URZ, URZ ;  /* 0x0000003f3f3ff290 */ /* 0x000ff6000fffe03f */
[----:B------:R-:W-:Y:S01]  /*32960*/  @!UPT UIADD3 URZ, URZ, URZ, URZ ;  /* 0x0000003f3f3ff290 */ /* 0x000fe2000fffe03f */
[----:B------:R0:W-:Y:S01]  /*32970*/  STL.64 [R1+0x2010], R10 ;  /* 0x0020100a01007387 */ /* 0x0001e20000100a00 */
[----:B------:R1:W-:Y:S02]  /*32980*/  STL.64 [R1+0x2008], R8 ;  /* 0x0020080801007387 */ /* 0x0003e40000100a00 */
[----:B------:R-:W2:Y:S01]  /*32990*/  LDL R27, [R1+0xa28] ;  /* 0x000a2800011b7983 */ /* 0x000ea20000100800 */
        /* <DEDUP_REMOVED lines=9> */
[----:B------:R-:W-:Y:S01]  /*32a30*/  MOV R9, R7 ;  /* 0x0000000700097202 */ /* 0x000fe20000000f00 */
[----:B------:R-:W4:Y:S01]  /*32a40*/  LDL.LU R28, [R1+0x20e8] ;  /* 0x0020e800011c7983 */ /* 0x000f220000300800 */
[----:B------:R-:W2:Y:S02]  /*32a50*/  LDL.LU R7, [R1+0x20e4] ;  /* 0x0020e40001077983 */ /* 0x000ea40000300800 */
[----:B------:R-:W-:Y:S01]  /*32a60*/  STL.64 [R1+0x2038], R10 ;  /* 0x0020380a01007387 */ /* 0x000fe20000100a00 */
[----:B------:R0:W-:Y:S02]  /*32a70*/  STL.64 [R1+0x2030], R8 ;  /* 0x0020300801007387 */ /* 0x0001e40000100a00 */
[----:B0-----:R-:W-:Y:S02]  /*32a80*/  MOV R8, R6 ;  /* 0x0000000600087202 */ /* 0x001fe40000000f00 */
[----:B------:R-:W-:Y:S01]  /*32a90*/  MOV R9, R3 ;  /* 0x0000000300097202 */ /* 0x000fe20000000f00 */
[----:B------:R-:W2:Y:S01]  /*32aa0*/  LDL.LU R6, [R1+0x20e0] ;  /* 0x0020e00001067983 */ /* 0x000ea20000300800 */
[----:B------:R-:W2:Y:S01]  /*32ab0*/  LDL.LU R3, [R1+0x20dc] ;  /* 0x0020dc0001037983 */ /* 0x000ea20000300800 */
[----:B------:R-:W-:Y:S01]  /*32ac0*/  MOV R10, R0 ;  /* 0x00000000000a7202 */ /* 0x000fe20000000f00 */
[----:B------:R-:W-:Y:S01]  /*32ad0*/  IMAD.MOV.U32 R11, RZ, RZ, R2 ;  /* 0x000000ffff0b7224 */ /* 0x000fe200078e0002 */
[----:B------:R-:W3:Y:S01]  /*32ae0*/  LDL.LU R0, [R1+0x20d8] ;  /* 0x0020d80001007983 */ /* 0x000ee20000300800 */
[----:B------:R-:W3:Y:S03]  /*32af0*/  LDL.LU R2, [R1+0x20d4] ;  /* 0x0020d40001027983 */ /* 0x000ee60000300800 */
[----:B------:R-:W-:Y:S01]  /*32b00*/  STL.64 [R1+0x2048], R10 ;  /* 0x0020480a01007387 */ /* 0x000fe20000100a00 */
[----:B------:R-:W-:Y:S01]  /*32b10*/  STL.64 [R1+0x2040], R8 ;  /* 0x0020400801007387 */ /* 0x000fe20000100a00 */
[----:B------:R-:W-:-:S02]  /*32b20*/  MOV R23, R12 ;  /* 0x0000000c00177202 */ /* 0x000fc40000000f00 */
[----:B------:R-:W-:Y:S02]  /*32b30*/  MOV R16, R13 ;  /* 0x0000000d00107202 */ /* 0x000fe40000000f00 */
[----:B------:R-:W-:Y:S01]  /*32b40*/  MOV R17, R14 ;  /* 0x0000000e00117202 */ /* 0x000fe20000000f00 */
[----:B------:R-:W-:Y:S01]  /*32b50*/  IMAD.MOV.U32 R22, RZ, RZ, R15 ;  /* 0x000000ffff167224 */ /* 0x000fe200078e000f */
[----:B--2---:R-:W0:Y:S02]  /*32b60*/  LDSM.16.MT88.4 R8, [R3+0x1d000] ;  /* 0x01d000000308783b */ /* 0x004e240000004200 */
[----:B0-----:R-:W-:Y:S02]  /*32b70*/  MOV R13, R8 ;  /* 0x00000008000d7202 */ /* 0x001fe40000000f00 */
[----:B------:R-:W-:Y:S02]  /*32b80*/  MOV R12, R9 ;  /* 0x00000009000c7202 */ /* 0x000fe40000000f00 */
[----:B------:R-:W-:Y:S01]  /*32b90*/  MOV R5, R10 ;  /* 0x0000000a00057202 */ /* 0x000fe20000000f00 */
[----:B------:R-:W-:-:S02]  /*32ba0*/  IMAD.MOV.U32 R4, RZ, RZ, R11 ;  /* 0x000000ffff047224 */ /* 0x000fc400078e000b */
[----:B------:R-:W0:Y:S02]  /*32bb0*/  LDSM.16.MT88.4 R8, [R3+0x1d080] ;  /* 0x01d080000308783b */ /* 0x000e240000004200 */
[----:B0-----:R-:W-:Y:S02]  /*32bc0*/  MOV R21, R8 ;  /* 0x0000000800157202 */ /* 0x001fe40000000f00 */
[----:B------:R-:W-:Y:S02]  /*32bd0*/  MOV R20, R9 ;  /* 0x0000000900147202 */ /* 0x000fe40000000f00 */
[----:B------:R-:W-:Y:S01]  /*32be0*/  MOV R15, R10 ;  /* 0x0000000a000f7202 */ /* 0x000fe20000000f00 */
[----:B------:R-:W-:Y:S02]  /*32bf0*/  IMAD.MOV.U32 R14, RZ, RZ, R11 ;  /* 0x000000ffff0e7224 */ /* 0x000fe400078e000b */
[----:B------:R-:W0:Y:S04]  /*32c00*/  LDSM.16.MT88.4 R8, [R27+0x1d000] ;  /* 0x01d000001b08783b */ /* 0x000e280000004200 */
[----:B------:R1:W-:Y:S01]  /*32c10*/  STL [R1+0x2018], R3 ;  /* 0x0020180301007387 */ /* 0x0003e20000100800 */
[----:B0-----:R-:W-:-:S02]  /*32c20*/  MOV R26, R8 ;  /* 0x00000008001a7202 */ /* 0x001fc40000000f00 */
[----:B------:R-:W-:Y:S02]  /*32c30*/  MOV R25, R9 ;  /* 0x0000000900197202 */ /* 0x000fe40000000f00 */
[----:B------:R-:W-:Y:S01]  /*32c40*/  MOV R24, R10 ;  /* 0x0000000a00187202 */ /* 0x000fe20000000f00 */
[----:B-1----:R-:W-:Y:S02]  /*32c50*/  IMAD.MOV.U32 R3, RZ, RZ, R11 ;  /* 0x000000ffff037224 */ /* 0x002fe400078e000b */
        /* <DEDUP_REMOVED lines=16> */
[----:B------:R-:W-:Y:S02]  /*32d60*/  MOV R9, R12 ;  /* 0x0000000c00097202 */ /* 0x000fe40000000f00 */
[----:B---3--:R-:W0:Y:S04]  /*32d70*/  LDSM.16.MT88.4 R12, [R2+0x1d000] ;  /* 0x01d00000020c783b */ /* 0x008e280000004200 */
        /* <DEDUP_REMOVED lines=9> */
[----:B-----5:R-:W-:Y:S01]  /*32e10*/  IMAD.MOV.U32 R15, RZ, RZ, R19 ;  /* 0x000000ffff0f7224 */ /* 0x020fe200078e0013 */
[----:B----4-:R-:W-:Y:S02]  /*32e20*/  MOV R12, R28 ;  /* 0x0000001c000c7202 */ /* 0x010fe40000000f00 */
[----:B------:R-:W-:Y:S01]  /*32e30*/  MOV R13, R29 ;  /* 0x0000001d000d7202 */ /* 0x000fe20000000f00 */
[----:B------:R-:W2:Y:S01]  /*32e40*/  LDL.LU R28, [R1+0x20d0] ;  /* 0x0020d000011c7983 */ /* 0x000ea20000300800 */
[----:B------:R-:W3:Y:S02]  /*32e50*/  LDL.LU R29, [R1+0x20cc] ;  /* 0x0020cc00011d7983 */ /* 0x000ee40000300800 */
[----:B------:R-:W-:Y:S01]  /*32e60*/  STL.64 [R1+0x2098], R14 ;  /* 0x0020980e01007387 */ /* 0x000fe20000100a00 */
[----:B------:R-:W-:Y:S01]  /*32e70*/  MOV R10, R5 ;  /* 0x00000005000a7202 */ /* 0x000fe20000000f00 */
[----:B------:R0:W-:Y:S01]  /*32e80*/  STL.64 [R1+0x2090], R12 ;  /* 0x0020900c01007387 */ /* 0x0001e20000100a00 */
[----:B------:R-:W-:-:S03]  /*32e90*/  IMAD.MOV.U32 R11, RZ, RZ, R4 ;  /* 0x000000ffff0b7224 */ /* 0x000fc600078e0004 */
[----:B------:R-:W1:Y:S04]  /*32ea0*/  LDSM.16.MT88.4 R16, [R2+0x1d080] ;  /* 0x01d080000210783b */ /* 0x000e680000004200 */
[----:B0-----:R-:W4:Y:S01]  /*32eb0*/  LDL.LU R12, [R1+0x90] ;  /* 0x00009000010c7983 */ /* 0x001f220000300800 */
[----:B------:R-:W-:Y:S02]  /*32ec0*/  MOV R14, R6 ;  /* 0x00000006000e7202 */ /* 0x000fe40000000f00 */
[----:B------:R-:W-:Y:S02]  /*32ed0*/  MOV R15, R7 ;  /* 0x00000007000f7202 */ /* 0x000fe40000000f00 */
[----:B------:R-:W-:Y:S02]  /*32ee0*/  MOV R13, R0 ;  /* 0x00000000000d7202 */ /* 0x000fe40000000f00 */
[----:B------:R-:W5:Y:S01]  /*32ef0*/  LDL.LU R0, [R1+0x20c8] ;  /* 0x0020c80001007983 */ /* 0x000f620000300800 */
[----:B------:R-:W2:Y:S02]  /*32f00*/  LDL.LU R6, [R1+0x20c4] ;  /* 0x0020c40001067983 */ /* 0x000ea40000300800 */
[----:B------:R-:W2:Y:S02]  /*32f10*/  LDL.LU R7, [R1+0x20c0] ;  /* 0x0020c00001077983 */ /* 0x000ea40000300800 */
[----:B------:R-:W-:Y:S01]  /*32f20*/  STL.64 [R1+0x20b8], R14 ;  /* 0x0020b80e01007387 */ /* 0x000fe20000100a00 */
[----:B----4-:R0:W-:Y:S04]  /*32f30*/  STL.64 [R1+0x20b0], R12 ;  /* 0x0020b00c01007387 */ /* 0x0101e80000100a00 */
[----:B-----5:R-:W4:Y:S04]  /*32f40*/  LDSM.16.MT88.4 R20, [R0+0x1d000] ;  /* 0x01d000000014783b */ /* 0x020f280000004200 */
[----:B------:R-:W5:Y:S04]  /*32f50*/  LDSM.16.MT88.4 R24, [R0+0x1d080] ;  /* 0x01d080000018783b */ /* 0x000f680000004200 */
[----:B0-----:R-:W4:Y:S01]  /*32f60*/  LDL.LU R12, [R1+0xa0] ;  /* 0x0000a000010c7983 */ /* 0x001f220000300800 */
[----:B------:R-:W4:Y:S02]  /*32f70*/  LDL.LU R13, [R1+0xa4] ;  /* 0x0000a400010d7983 */ /* 0x000f240000300800 */
[----:B---3--:R-:W-:Y:S01]  /*32f80*/  IMAD.MOV.U32 R14, RZ, RZ, R29 ;  /* 0x000000ffff0e7224 */ /* 0x008fe200078e001d */
[----:B--2---:R-:W-:Y:S01]  /*32f90*/  MOV R15, R28 ;  /* 0x0000001c000f7202 */ /* 0x004fe20000000f00 */
[----:B------:R-:W-:Y:S06]  /*32fa0*/  STL [R1+0x2000], R0 ;  /* 0x0020000001007387 */ /* 0x000fec0000100800 */
[-C--:B----4-:R-:W-:Y:S01]  /*32fb0*/  HMMA.16816.F32 R8, R8, R6.reuse, R12 ;  /* 0x000000060808723c */ /* 0x090fe2000000180c */
[----:B------:R-:W2:Y:S01]  /*32fc0*/  LDL.LU.64 R14, [R1+0x20b8] ;  /* 0x0020b800010e7983 */ /* 0x000ea20000300a00 */
[----:B------:R-:W2:Y:S11]  /*32fd0*/  LDL.LU.64 R12, [R1+0x20b0] ;  /* 0x0020b000010c7983 */ /* 0x000eb60000300a00 */
[----:B------:R-:W-:Y:S10]  /*32fe0*/  @!UPT UIADD3 URZ, URZ, URZ, URZ ;  /* 0x0000003f3f3ff290 */ /* 0x000ff4000fffe03f */
[----:B------:R-:W-:Y:S01]  /*32ff0*/  STL.64 [R1+0xb0], R8 ;  /* 0x0000b00801007387 */ /* 0x000fe20000100a00 */
[----:B------:R0:W-:Y:S03]  /*33000*/  STL.64 [R1+0xb8], R10 ;  /* 0x0000b80a01007387 */ /* 0x0001e60000100a00 */
[----:B0-----:R-:W2:Y:S01]  /*33010*/  LDL.LU.64 R10, [R1+0x20a8] ;  /* 0x0020a800010a7983 */ /* 0x001ea20000300a00 */
[----:B------:R-:W2:Y:S02]  /*33020*/  LDL.LU.64 R8, [R1+0x20a0] ;  /* 0x0020a00001087983 */ /* 0x000ea40000300a00 */
[-C--:B--2---:R-:W-:Y:S01]  /*33030*/  HMMA.16816.F32 R8, R8, R6.reuse, R12 ;  /* 0x000000060808723c */ /* 0x084fe2000000180c */
[----:B------:R-:W2:Y:S01]  /*33040*/  LDL.LU.64 R14, [R1+0x2098] ;  /* 0x00209800010e7983 */ /* 0x000ea20000300a00 */
[----:B------:R-:W2:Y:S11]  /*33050*/  LDL.LU.64 R12, [R1+0x2090] ;  /* 0x00209000010c7983 */ /* 0x000eb60000300a00 */
[----:B------:R-:W-:Y:S10]  /*33060*/  @!UPT UIADD3 URZ, URZ, URZ, URZ ;  /* 0x0000003f3f3ff290 */ /* 0x000ff4000fffe03f */
[----:B------:R-:W-:Y:S01]  /*33070*/  STL.64 [R1+0xa0], R8 ;  /* 0x0000a00801007387 */ /* 0x000fe20000100a00 */
[----:B------:R0:W-:Y:S03]  /*33080*/  STL.64 [R1+0xa8], R10 ;  /* 0x0000a80a01007387 */ /* 0x0001e60000100a00 */
[----:B0-----:R-:W2:Y:S01]  /*33090*/  LDL.LU.64 R10, [R1+0x2088] ;  /* 0x00208800010a7983 */ /* 0x001ea20000300a00 */
[----:B------:R-:W2:Y:S02]  /*330a0*/  LDL.LU.64 R8, [R1+0x2080] ;  /* 0x0020800001087983 */ /* 0x000ea40000300a00 */
[----:B------:R-:W3:Y:S01]  /*330b0*/  LDL R5, [R1+0xcfc] ;  /* 0x000cfc0001057983 */ /* 0x000ee20000100800 */
        /* <DEDUP_REMOVED lines=9> */
[----:B------:R-:W-:Y:S01]  /*33150*/  STL [R1+0x2004], R29 ;  /* 0x0020041d01007387 */ /* 0x000fe20000100800 */
[-C--:B--2---:R-:W-:Y:S02]  /*33160*/  HMMA.16816.F32 R8, R8, R6.reuse, R12 ;  /* 0x000000060808723c */ /* 0x084fe4000000180c */
[----:B------:R-:W2:Y:S01]  /*33170*/  LDL.LU.64 R14, [R1+0x2058] ;  /* 0x00205800010e7983 */ /* 0x000ea20000300a00 */
[----:B------:R-:W2:Y:S11]  /*33180*/  LDL.LU.64 R12, [R1+0x2050] ;  /* 0x00205000010c7983 */ /* 0x000eb60000300a00 */
[----:B------:R-:W-:Y:S09]  /*33190*/  @!UPT UIADD3 URZ, URZ, URZ, URZ ;  /* 0x0000003f3f3ff290 */ /* 0x000ff2000fffe03f */
[----:B------:R-:W-:Y:S01]  /*331a0*/  STL.64 [R1+0x80], R8 ;  /* 0x0000800801007387 */ /* 0x000fe20000100a00 */
[----:B------:R0:W-:Y:S02]  /*331b0*/  STL [R1+0x8c], R11 ;  /* 0x00008c0b01007387 */ /* 0x0001e40000100800 */
[----:B------:R-:W-:Y:S02]  /*331c0*/  IMAD.MOV.U32 R0, RZ, RZ, R10 ;  /* 0x000000ffff007224 */ /* 0x000fe400078e000a */
[----:B0-----:R-:W2:Y:S01]  /*331d0*/  LDL.LU.64 R10, [R1+0x2048] ;  /* 0x00204800010a7983 */ /* 0x001ea20000300a00 */
[----:B------:R-:W2:Y:S02]  /*331e0*/  LDL.LU.64 R8, [R1+0x2040] ;  /* 0x0020400001087983 */ /* 0x000ea40000300a00 */
[-C--:B--2---:R-:W-:Y:S11]  /*331f0*/  HMMA.16816.F32 R8, R12, R6.reuse, R8 ;  /* 0x000000060c08723c */ /* 0x084ff60000001808 */
[----:B------:R-:W-:Y:S11]  /*33200*/  @!UPT UIADD3 URZ, URZ, URZ, URZ ;  /* 0x0000003f3f3ff290 */ /* 0x000ff6000fffe03f */
[----:B------:R-:W-:Y:S02]  /*33210*/  @!UPT UIADD3 URZ, URZ, URZ, URZ ;  /* 0x0000003f3f3ff290 */ /* 0x000fe4000fffe03f */
[----:B------:R-:W-:Y:S02]  /*33220*/  MOV R28, R10 ;  /* 0x0000000a001c7202 */ /* 0x000fe40000000f00 */
[----:B------:R-:W-:Y:S02]  /*33230*/  MOV R15, R11 ;  /* 0x0000000b000f7202 */ /* 0x000fe40000000f00 */
[----:B------:R-:W-:Y:S01]  /*33240*/  MOV R3, R9 ;  /* 0x0000000900037202 */ /* 0x000fe20000000f00 */
[----:B------:R-:W-:Y:S01]  /*33250*/  IMAD.MOV.U32 R29, RZ, RZ, R8 ;  /* 0x000000ffff1d7224 */ /* 0x000fe200078e0008 */
[----:B------:R-:W1:Y:S01]  /*33260*/  LDL.LU.64 R10, [R1+0x2038] ;  /* 0x00203800010a7983 */ /* 0x000e620000300a00 */
[----:B------:R-:W1:Y:S02]  /*33270*/  LDL.LU.64 R8, [R1+0x2030] ;  /* 0x0020300001087983 */ /* 0x000e640000300a00 */
[-C--:B-1----:R-:W-:Y:S01]  /*33280*/  HMMA.16816.F32 R16, R16, R6.reuse, R8 ;  /* 0x000000061010723c */ /* 0x082fe20000001808 */
[----:B------:R-:W2:Y:S01]  /*33290*/  LDL.LU.64 R10, [R1+0x2028] ;  /* 0x00202800010a7983 */ /* 0x000ea20000300a00 */
[----:B------:R-:W2:Y:S11]  /*332a0*/  LDL.LU.64 R8, [R1+0x2020] ;  /* 0x0020200001087983 */ /* 0x000eb60000300a00 */
[----:B------:R-:W-:Y:S11]  /*332b0*/  @!UPT UIADD3 URZ, URZ, URZ, URZ ;  /* 0x0000003f3f3ff290 */ /* 0x000ff6000fffe03f */
[----:B------:R-:W-:Y:S01]  /*332c0*/  MOV R13, R17 ;  /* 0x00000011000d7202 */ /* 0x000fe20000000f00 */
[----:B------:R-:W-:Y:S02]  /*332d0*/  MOV R17, R3 ;  /* 0x0000000300117202 */ /* 0x000fe40000000f00 */
[----:B------:R-:W-:Y:S01]  /*332e0*/  IMAD.MOV.U32 R4, RZ, RZ, R19 ;  /* 0x000000ffff047224 */ /* 0x000fe200078e0013 */
[----:B------:R-:W4:Y:S01]  /*332f0*/  LDL.LU R3, [R1+0x2018] ;  /* 0x0020180001037983 */ /* 0x000f220000300800 */
[----:B------:R-:W3:Y:S01]  /*33300*/  LDL R19, [R1+0xa24] ;  /* 0x000a240001137983 */ /* 0x000ee20000100800 */
[----:B------:R-:W-:Y:S01]  /*33310*/  MOV R12, R18 ;  /* 0x00000012000c7202 */ /* 0x000fe20000000f00 */
[----:B------:R-:W-:Y:S01]  /*33320*/  MOV R18, R28 ;  /* 0x0000001c00127202 */ /* 0x000fe20000000f00 */
[----:B--2---:R-:W-:Y:S01]  /*33330*/  HMMA.16816.F32 R20, R20, R6, R8 ;  /* 0x000000061414723c */ /* 0x004fe20000001808 */
[----:B------:R-:W5:Y:S01]  /*33340*/  LDL.LU.64 R10, [R1+0x2010] ;  /* 0x00201000010a7983 */ /* 0x000f620000300a00 */
[----:B------:R-:W5:Y:S11]  /*33350*/  LDL.LU.64 R8, [R1+0x2008] ;  /* 0x0020080001087983 */ /* 0x000f760000300a00 */
[----:B------:R-:W-:Y:S11]  /*33360*/  @!UPT UIADD3 URZ, URZ, URZ, URZ ;  /* 0x0000003f3f3ff290 */ /* 0x000ff6000fffe03f */
[----:B------:R-:W-:Y:S01]  /*33370*/  MOV R28, R23 ;  /* 0x00000017001c7202 */ /* 0x000fe20000000f00 */
[----:B------:R-:W-:Y:S01]  /*33380*/  STL.64 [R1+0x40], R20 ;  /* 0x0000401401007387 */ /* 0x000fe20000100a00 */
[----:B------:R-:W-:Y:S03]  /*33390*/  STL [R1+0x48], R22 ;  /* 0x0000481601007387 */ /* 0x000fe60000100800 */
[----:B------:R0:W-:Y:S04]  /*333a0*/  STL [R1+0x1fc8], R28 ;  /* 0x001fc81c01007387 */ /* 0x0001e80000100800 */
[----:B0-----:R-:W2:Y:S01]  /*333b0*/  LDL R28, [R1+0xa28] ;  /* 0x000a2800011c7983 */ /* 0x001ea20000100800 */
[----:B------:R-:W-:-:S02]  /*333c0*/  MOV R14, R16 ;  /* 0x00000010000e7202 */ /* 0x000fc40000000f00 */
[----:B------:R-:W-:Y:S01]  /*333d0*/  MOV R23, R15 ;  /* 0x0000000f00177202 */ /* 0x000fe20000000f00 */
[----:B------:R-:W-:Y:S01]  /*333e0*/  IMAD.MOV.U32 R21, RZ, RZ, R17 ;  /* 0x000000ffff157224 */ /* 0x000fe200078e0011 */
[----:B------:R-:W-:Y:S01]  /*333f0*/  MOV R22, R18 ;  /* 0x0000001200167202 */ /* 0x000fe20000000f00 */
[----:B-----5:R-:W-:Y:S11]  /*33400*/  HMMA.16816.F32 R8, R24, R6, R8 ;  /* 0x000000061808723c */ /* 0x020ff60000001808 */
[----:B------:R-:W-:Y:S11]  /*33410*/  @!UPT UIADD3 URZ, URZ, URZ, URZ ;  /* 0x0000003f3f3ff290 */ /* 0x000ff6000fffe03f */
[----:B------:R-:W-:Y:S01]  /*33420*/  @!UPT UIADD3 URZ, URZ, URZ, URZ ;  /* 0x0000003f3f3ff290 */ /* 0x000fe2000fffe03f */
[----:B------:R0:W-:Y:S01]  /*33430*/  STL.64 [R1+0x1f60], R10 ;  /* 0x001f600a01007387 */ /* 0x0001e20000100a00 */
[----:B------:R1:W-:Y:S01]  /*33440*/  STL.64 [R1+0x1f58], R8 ;  /* 0x001f580801007387 */ /* 0x0003e20000100a00 */
[----:B0-----:R-:W-:Y:S02]  /*33450*/  MOV R10, R12 ;  /* 0x0000000c000a7202 */ /* 0x001fe40000000f00 */
[----:B------:R-:W-:Y:S02]  /*33460*/  MOV R11, R4 ;  /* 0x00000004000b7202 */ /* 0x000fe40000000f00 */
[----:B-1----:R-:W-:Y:S01]  /*33470*/  MOV R8, R14 ;  /* 0x0000000e00087202 */ /* 0x002fe20000000f00 */
[----:B------:R-:W-:Y:S01]  /*33480*/  IMAD.MOV.U32 R9, RZ, RZ, R13 ;  /* 0x000000ffff097224 */ /* 0x000fe200078e000d */
[----:B---3--:R-:W-:Y:S04]  /*33490*/  LDSM.16.M88.4 R4, [R5+0x20380] ;  /* 0x020380000504783b */ /* 0x008fe80000000200 */
[----:B------:R-:W-:Y:S04]  /*334a0*/  STL.64 [R1+0x1f70], R10 ;  /* 0x001f700a01007387 */ /* 0x000fe80000100a00 */
[----:B----4-:R-:W0:Y:S01]  /*334b0*/  LDSM.16.MT88.4 R12, [R3+0x1e000] ;  /* 0x01e00000030c783b */ /* 0x010e220000004200 */
[----:B------:R-:W-:Y:S02]  /*334c0*/  STL.64 [R1+0x1f68], R8 ;  /* 0x001f680801007387 */ /* 0x000fe40000100a00 */
[----:B--2---:R-:W1:Y:S01]  /*334d0*/  LDSM.16.MT88.4 R8, [R28+0x1e000] ;  /* 0x01e000001c08783b */ /* 0x004e620000004200 */
[----:B0-----:R-:W-:-:S03]  /*334e0*/  MOV R27, R12 ;  /* 0x0000000c001b7202 */ /* 0x001fc60000000f00 */
[----:B------:R-:W-:Y:S01]  /*334f0*/  IMAD.MOV.U32 R26, RZ, RZ, R13 ;  /* 0x000000ffff1a7224 */ /* 0x000fe200078e000d */
[----:B------:R-:W-:Y:S02]  /*33500*/  MOV R25, R14 ;  /* 0x0000000e00197202 */ /* 0x000fe40000000f00 */
[----:B------:R-:W-:Y:S02]  /*33510*/  MOV R24, R15 ;  /* 0x0000000f00187202 */ /* 0x000fe40000000f00 */
[----:B-1----:R-:W-:Y:S01]  /*33520*/  MOV R20, R8 ;  /* 0x0000000800147202 */ /* 0x002fe20000000f00 */
[----:B------:R-:W0:Y:S01]  /*33530*/  LDSM.16.MT88.4 R12, [R3+0x1e080] ;  /* 0x01e08000030c783b */ /* 0x000e220000004200 */
[----:B------:R-:W-:Y:S01]  /*33540*/  IMAD.MOV.U32 R18, RZ, RZ, R9 ;  /* 0x000000ffff127224 */ /* 0x000fe200078e0009 */
[----:B------:R-:W-:Y:S02]  /*33550*/  MOV R17, R10 ;  /* 0x0000000a00117202 */ /* 0x000fe40000000f00 */
[----:B------:R-:W-:-:S02]  /*33560*/  MOV R16, R11 ;  /* 0x0000000b00107202 */ /* 0x000fc40000000f00 */
[----:B------:R-:W1:Y:S04]  /*33570*/  LDSM.16.MT88.4 R8, [R28+0x1e080] ;  /* 0x01e080001c08783b */ /* 0x000e680000004200 */
[----:B0-----:R1:W-:Y:S01]  /*33580*/  STL.64 [R1+0x1fe8], R14 ;  /* 0x001fe80e01007387 */ /* 0x0013e20000100a00 */
[----:B------:R0:W-:Y:S01]  /*33590*/  STL.64 [R1+0x1fe0], R12 ;  /* 0x001fe00c01007387 */ /* 0x0001e20000100a00 */
[----:B-1----:R-:W-:Y:S01]  /*335a0*/  MOV R15, R8 ;  /* 0x00000008000f7202 */ /* 0x002fe20000000f00 */
[----:B------:R-:W-:Y:S01]  /*335b0*/  IMAD.MOV.U32 R14, RZ, RZ, R9 ;  /* 0x000000ffff0e7224 */ /* 0x000fe200078e0009 */
[----:B0-----:R-:W-:Y:S02]  /*335c0*/  MOV R13, R10 ;  /* 0x0000000a000d7202 */ /* 0x001fe40000000f00 */
[----:B------:R-:W-:-:S02]  /*335d0*/  MOV R12, R11 ;  /* 0x0000000b000c7202 */ /* 0x000fc40000000f00 */
[----:B------:R-:W0:Y:S04]  /*335e0*/  LDSM.16.MT88.4 R8, [R19+0x1e000] ;  /* 0x01e000001308783b */ /* 0x000e280000004200 */
[----:B0-----:R0:W-:Y:S01]  /*335f0*/  STL.64 [R1+0x1f90], R10 ;  /* 0x001f900a01007387 */ /* 0x0011e20000100a00 */
[----:B------:R1:W-:Y:S01]  /*33600*/  STL.64 [R1+0x1f88], R8 ;  /* 0x001f880801007387 */ /* 0x0003e20000100a00 */
[----:B0-----:R-:W-:Y:S02]  /*33610*/  MOV R10, R13 ;  /* 0x0000000d000a7202 */ /* 0x001fe40000000f00 */
[----:B------:R-:W-:Y:S02]  /*33620*/  MOV R11, R12 ;  /* 0x0000000c000b7202 */ /* 0x000fe40000000f00 */
[----:B-1----:R-:W-:Y:S01]  /*33630*/  MOV R8, R15 ;  /* 0x0000000f00087202 */ /* 0x002fe20000000f00 */
[----:B------:R-:W-:-:S02]  /*33640*/  IMAD.MOV.U32 R9, RZ, RZ, R14 ;  /* 0x000000ffff097224 */ /* 0x000fc400078e000e */
[----:B------:R0:W-:Y:S03]  /*33650*/  STL.64 [R1+0x1fb0], R10 ;  /* 0x001fb00a01007387 */ /* 0x0001e60000100a00 */
[----:B------:R1:W-:Y:S01]  /*33660*/  STL.64 [R1+0x1fa8], R8 ;  /* 0x001fa80801007387 */ /* 0x0003e20000100a00 */
[----:B0-----:R-:W-:Y:S02]  /*33670*/  MOV R10, R17 ;  /* 0x00000011000a7202 */ /* 0x001fe40000000f00 */
[----:B------:R-:W-:Y:S02]  /*33680*/  MOV R11, R16 ;  /* 0x00000010000b7202 */ /* 0x000fe40000000f00 */
[----:B-1----:R-:W-:Y:S01]  /*33690*/  MOV R8, R20 ;  /* 0x0000001400087202 */ /* 0x002fe20000000f00 */
[----:B------:R-:W-:Y:S02]  /*336a0*/  IMAD.MOV.U32 R9, RZ, RZ, R18 ;  /* 0x000000ffff097224 */ /* 0x000fe400078e0012 */
[----:B------:R-:W0:Y:S04]  /*336b0*/  LDSM.16.MT88.4 R16, [R19+0x1e080] ;  /* 0x01e080001310783b */ /* 0x000e280000004200 */
[----:B------:R-:W-:Y:S01]  /*336c0*/  STL.64 [R1+0x1fd8], R10 ;  /* 0x001fd80a01007387 */ /* 0x000fe20000100a00 */
[----:B------:R1:W-:Y:S03]  /*336d0*/  STL.64 [R1+0x1fd0], R8 ;  /* 0x001fd00801007387 */ /* 0x0003e60000100a00 */
[----:B-1----:R-:W2:Y:S01]  /*336e0*/  LDL.LU R8, [R1+0xa0] ;  /* 0x0000a00001087983 */ /* 0x002ea20000300800 */
[----:B------:R-:W2:Y:S02]  /*336f0*/  LDL.LU R9, [R1+0xa4] ;  /* 0x0000a40001097983 */ /* 0x000ea40000300800 */
[----:B------:R-:W3:Y:S02]  /*33700*/  LDL.LU R10, [R1+0xa8] ;  /* 0x0000a800010a7983 */ /* 0x000ee40000300800 */
[----:B------:R-:W3:Y:S01]  /*33710*/  LDL.LU R11, [R1+0xac] ;  /* 0x0000ac00010b7983 */ /* 0x000ee20000300800 */
[----:B------:R-:W-:Y:S01]  /*33720*/  MOV R12, R27 ;  /* 0x0000001b000c7202 */ /* 0x000fe20000000f00 */
[----:B------:R-:W-:Y:S01]  /*33730*/  IMAD.MOV.U32 R13, RZ, RZ, R26 ;  /* 0x000000ffff0d7224 */ /* 0x000fe200078e001a */
[----:B---3--:R-:W-:Y:S01]  /*33740*/  STL.64 [R1+0x1ff8], R10 ;  /* 0x001ff80a01007387 */ /* 0x008fe20000100a00 */
[----:B--2---:R1:W-:Y:S03]  /*33750*/  STL.64 [R1+0x1ff0], R8 ;  /* 0x001ff00801007387 */ /* 0x0043e60000100a00 */
[----:B-1----:R-:W2:Y:S01]  /*33760*/  LDL.LU R8, [R1+0xb0] ;  /* 0x0000b00001087983 */ /* 0x002ea20000300800 */
[----:B------:R-:W2:Y:S02]  /*33770*/  LDL.LU R9, [R1+0xb4] ;  /* 0x0000b40001097983 */ /* 0x000ea40000300800 */
[----:B------:R-:W2:Y:S02]  /*33780*/  LDL.LU R10, [R1+0xb8] ;  /* 0x0000b800010a7983 */ /* 0x000ea40000300800 */
[----:B------:R-:W2:Y:S01]  /*33790*/  LDL.LU R11, [R1+0xbc] ;  /* 0x0000bc00010b7983 */ /* 0x000ea20000300800 */
[----:B0-----:R0:W-:Y:S01]  /*337a0*/  STL.64 [R1+0x1f80], R18 ;  /* 0x001f801201007387 */ /* 0x0011e20000100a00 */
[----:B------:R1:W-:Y:S01]  /*337b0*/  STL.64 [R1+0x1f78], R16 ;  /* 0x001f781001007387 */ /* 0x0003e20000100a00 */
[----:B0-----:R-:W-:-:S02]  /*337c0*/  MOV R18, R22 ;  /* 0x0000001600127202 */ /* 0x001fc40000000f00 */
[----:B------:R-:W-:Y:S02]  /*337d0*/  MOV R19, R23 ;  /* 0x0000001700137202 */ /* 0x000fe40000000f00 */
[----:B-1----:R-:W-:Y:S01]  /*337e0*/  MOV R16, R29 ;  /* 0x0000001d00107202 */ /* 0x002fe20000000f00 */
[----:B------:R-:W-:Y:S01]  /*337f0*/  IMAD.MOV.U32 R17, RZ, RZ, R21 ;  /* 0x000000ffff117224 */ /* 0x000fe200078e0015 */
[----:B------:R-:W3:Y:S01]  /*33800*/  LDL.LU R29, [R1+0x2004] ;  /* 0x00200400011d7983 */ /* 0x000ee20000300800 */
[----:B------:R0:W-:Y:S03]  /*33810*/  STL.64 [R1+0x1fa0], R18 ;  /* 0x001fa01201007387 */ /* 0x0001e60000100a00 */
[----:B------:R1:W-:Y:S01]  /*33820*/  STL.64 [R1+0x1f98], R16 ;  /* 0x001f981001007387 */ /* 0x0003e20000100a00 */
[----:B0-----:R-:W-:-:S03]  /*33830*/  MOV R18, R0 ;  /* 0x0000000000127202 */ /* 0x001fc60000000f00 */
[----:B-1----:R-:W4:Y:S01]  /*33840*/  LDL.LU R16, [R1+0x80] ;  /* 0x0000800001107983 */ /* 0x002f220000300800 */
[----:B------:R-:W4:Y:S02]  /*33850*/  LDL.LU R17, [R1+0x84] ;  /* 0x0000840001117983 */ /* 0x000f240000300800 */
[----:B------:R-:W5:Y:S02]  /*33860*/  LDL.LU R0, [R1+0x2000] ;  /* 0x0020000001007983 */ /* 0x000f640000300800 */
[----:B------:R-:W3:Y:S01]  /*33870*/  LDL.LU R19, [R1+0x8c] ;  /* 0x00008c0001137983 */ /* 0x000ee20000300800 */
[----:B------:R-:W-:Y:S02]  /*33880*/  MOV R14, R25 ;  /* 0x00000019000e7202 */ /* 0x000fe40000000f00 */
[----:B------:R-:W-:-:S07]  /*33890*/  MOV R15, R24 ;  /* 0x00000018000f7202 */ /* 0x000fce0000000f00 */
[----:B--2---:R-:W-:Y:S11]  /*338a0*/  HMMA.16816.F32 R12, R12, R4, R8 ;  /* 0x000000040c0c723c */ /* 0x004ff60000001808 */
[----:B------:R-:W-:Y:S11]  /*338b0*/  @!UPT UIADD3 URZ, URZ, URZ, URZ ;  /* 0x0000003f3f3ff290 */ /* 0x000ff6000fffe03f */
[----:B------:R-:W-:Y:S02]  /*338c0*/  @!UPT UIADD3 URZ, URZ, URZ, URZ ;  /* 0x0000003f3f3ff290 */ /* 0x000fe4000fffe03f */
[----:B------:R-:W-:Y:S01]  /*338d0*/  MOV R28, R12 ;  /* 0x0000000c001c7202 */ /* 0x000fe20000000f00 */
[----:B-----5:R-:W0:Y:S04]  /*338e0*/  LDSM.16.MT88.4 R20, [R0+0x1e000] ;  /* 0x01e000000014783b */ /* 0x020e280000004200 */
[----:B---3--:R-:W-:Y:S01]  /*338f0*/  STL.64 [R1+0x1fc0], R18 ;  /* 0x001fc01201007387 */ /* 0x008fe20000100a00 */
[----:B----4-:R-:W-:Y:S03]  /*33900*/  STL.64 [R1+0x1fb8], R16 ;  /* 0x001fb81001007387 */ /* 0x010fe60000100a00 */
[----:B------:R1:W2:Y:S02]  /*33910*/  LDSM.16.MT88.4 R24, [R0+0x1e080] ;  /* 0x01e080000018783b */ /* 0x0002a40000004200 */
[----:B-1----:R-:W-:-:S02]  /*33920*/  MOV R0, R15 ;  /* 0x0000000f00007202 */ /* 0x002fc40000000f00 */
[----:B------:R-:W3:Y:S01]  /*33930*/  LDL.LU R16, [R1+0x90] ;  /* 0x0000900001107983 */ /* 0x000ee20000300800 */
[----:B------:R-:W3:Y:S01]  /*33940*/  LDL.LU R17, [R1+0x94] ;  /* 0x0000940001117983 */ /* 0x000ee20000300800 */
[----:B------:R-:W-:Y:S01]  /*33950*/  MOV R19, R2 ;  /* 0x0000000200137202 */ /* 0x000fe20000000f00 */
[----:B------:R-:W4:Y:S02]  /*33960*/  LDL.LU.64 R10, [R1+0x1ff8] ;  /* 0x001ff800010a7983 */ /* 0x000f240000300a00 */
[----:B------:R-:W-:Y:S01]  /*33970*/  IMAD.MOV.U32 R18, RZ, RZ, R29 ;  /* 0x000000ffff127224 */ /* 0x000fe200078e001d */
[----:B------:R-:W4:Y:S01]  /*33980*/  LDL.LU.64 R8, [R1+0x1ff0] ;  /* 0x001ff00001087983 */ /* 0x000f220000300a00 */
[----:B------:R-:W-:Y:S01]  /*33990*/  IMAD.MOV.U32 R2, RZ, RZ, R14 ;  /* 0x000000ffff027224 */ /* 0x000fe200078e000e */
[----:B------:R-:W-:Y:S01]  /*339a0*/  MOV R29, R13 ;  /* 0x0000000d001d7202 */ /* 0x000fe20000000f00 */
[----:B------:R-:W4:Y:S01]  /*339b0*/  LDL.LU.64 R14, [R1+0x1fe8] ;  /* 0x001fe800010e7983 */ /* 0x000f220000300a00 */
[----:B------:R-:W4:Y:S02]  /*339c0*/  LDL.LU.64 R12, [R1+0x1fe0] ;  /* 0x001fe000010c7983 */ /* 0x000f240000300a00 */
[-C--:B----4-:R-:W-:Y:S02]  /*339d0*/  HMMA.16816.F32 R12, R12, R4.reuse, R8 ;  /* 0x000000040c0c723c */ /* 0x090fe40000001808 */
[----:B------:R-:W3:Y:S01]  /*339e0*/  LDL.LU.64 R10, [R1+0x1fd8] ;  /* 0x001fd800010a7983 */ /* 0x000ee20000300a00 */
[----:B------:R-:W3:Y:S11]  /*339f0*/  LDL.LU.64 R8, [R1+0x1fd0] ;  /* 0x001fd00001087983 */ /* 0x000ef60000300a00 */
[----:B------:R-:W-:Y:S09]  /*33a00*/  @!UPT UIADD3 URZ, URZ, URZ, URZ ;  /* 0x0000003f3f3ff290 */ /* 0x000ff2000fffe03f */
[----:B------:R-:W-:Y:S01]  /*33a10*/  STL.64 [R1+0x1f50], R14 ;  /* 0x001f500e01007387 */ /* 0x000fe20000100a00 */
[----:B------:R1:W-:Y:S02]  /*33a20*/  STL.64 [R1+0x1f48], R12 ;  /* 0x001f480c01007387 */ /* 0x0003e40000100a00 */
[----:B-1----:R-:W-:Y:S02]  /*33a30*/  MOV R12, R28 ;  /* 0x0000001c000c7202 */ /* 0x002fe40000000f00 */
[----:B------:R-:W4:Y:S01]  /*33a40*/  LDL.LU R28, [R1+0x1fc8] ;  /* 0x001fc800011c7983 */ /* 0x000f220000300800 */
[----:B------:R-:W-:Y:S01]  /*33a50*/  MOV R13, R29 ;  /* 0x0000001d000d7202 */ /* 0x000fe20000000f00 */
[-C--:B---3--:R-:W-:Y:S02]  /*33a60*/  HMMA.16816.F32 R8, R8, R4.reuse, R16 ;  /* 0x000000040808723c */ /* 0x088fe40000001810 */
[----:B------:R-:W3:Y:S01]  /*33a70*/  LDL.LU.64 R18, [R1+0x1fc0] ;  /* 0x001fc00001127983 */ /* 0x000ee20000300a00 */
[----:B------:R-:W3:Y:S11]  /*33a80*/  LDL.LU.64 R16, [R1+0x1fb8] ;  /* 0x001fb80001107983 */ /* 0x000ef60000300a00 */
[----:B------:R-:W-:Y:S09]  /*33a90*/  @!UPT UIADD3 URZ, URZ, URZ, URZ ;  /* 0x0000003f3f3ff290 */ /* 0x000ff2000fffe03f */
[----:B------:R-:W-:Y:S01]  /*33aa0*/  STL.64 [R1+0x30], R8 ;  /* 0x0000300801007387 */ /* 0x000fe20000100a00 */
[----:B------:R1:W-:Y:S01]  /*33ab0*/  STL [R1+0x38], R10 ;  /* 0x0000380a01007387 */ /* 0x0003e20000100800 */
[----:B------:R-:W-:Y:S02]  /*33ac0*/  MOV R29, R11 ;  /* 0x0000000b001d7202 */ /* 0x000fe40000000f00 */
[----:B-1----:R-:W3:Y:S01]  /*33ad0*/  LDL.LU.64 R10, [R1+0x1fb0] ;  /* 0x001fb000010a7983 */ /* 0x002ee20000300a00 */
[----:B------:R-:W3:Y:S02]  /*33ae0*/  LDL.LU.64 R8, [R1+0x1fa8] ;  /* 0x001fa80001087983 */ /* 0x000ee40000300a00 */
[-C--:B---3--:R-:W-:Y:S01]  /*33af0*/  HMMA.16816.F32 R8, R8, R4.reuse, R16 ;  /* 0x000000040808723c */ /* 0x088fe20000001810 */
[----:B------:R-:W3:Y:S01]  /*33b00*/  LDL.LU.64 R18, [R1+0x1fa0] ;  /* 0x001fa00001127983 */ /* 0x000ee20000300a00 */
[----:B------:R-:W3:Y:S11]  /*33b10*/  LDL.LU.64 R16, [R1+0x1f98] ;  /* 0x001f980001107983 */ /* 0x000ef60000300a00 */
[----:B------:R-:W-:Y:S10]  /*33b20*/  @!UPT UIADD3 URZ, URZ, URZ, URZ ;  /* 0x0000003f3f3ff290 */ /* 0x000ff4000fffe03f */
[----:B------:R-:W-:Y:S01]  /*33b30*/  STL.64 [R1+0x60], R8 ;  /* 0x0000600801007387 */ /* 0x000fe20000100a00 */
[----:B------:R1:W-:Y:S03]  /*33b40*/  STL.64 [R1+0x68], R10 ;  /* 0x0000680a01007387 */ /* 0x0003e60000100a00 */
        /* <DEDUP_REMOVED lines=10> */
[----:B------:R-:W-:Y:S01]  /*33bf0*/  IMAD.MOV.U32 R14, RZ, RZ, R2 ;  /* 0x000000ffff0e7224 */ /* 0x000fe200078e0002 */
[----:B---3--:R-:W-:Y:S01]  /*33c00*/  HMMA.16816.F32 R16, R16, R4, R8 ;  /* 0x000000041010723c */ /* 0x008fe20000001808 */
[----:B------:R-:W2:Y:S01]  /*33c10*/  LDL.LU.64 R10, [R1+0x1f60] ;  /* 0x001f6000010a7983 */ /* 0x000ea20000300a00 */
[----:B------:R-:W2:Y:S11]  /*33c20*/  LDL.LU.64 R8, [R1+0x1f58] ;  /* 0x001f580001087983 */ /* 0x000eb60000300a00 */
[----:B------:R-:W-:Y:S10]  /*33c30*/  @!UPT UIADD3 URZ, URZ, URZ, URZ ;  /* 0x0000003f3f3ff290 */ /* 0x000ff4000fffe03f */
[----:B------:R1:W-:Y:S01]  /*33c40*/  STL.64 [R1+0x50], R16 ;  /* 0x0000501001007387 */ /* 0x0003e20000100a00 */
[----:B------:R-:W-:-:S03]  /*33c50*/  MOV R2, R18 ;  /* 0x0000001200027202 */ /* 0x000fc60000000f00 */
[----:B-1----:R-:W0:Y:S01]  /*33c60*/  LDL.LU R16, [R1+0x40] ;  /* 0x0000400001107983 */ /* 0x002e220000300800 */
[----:B------:R-:W0:Y:S02]  /*33c70*/  LDL.LU R17, [R1+0x44] ;  /* 0x0000440001117983 */ /* 0x000e240000300800 */
[----:B------:R-:W0:Y:S01]  /*33c80*/  LDL.LU R18, [R1+0x48] ;  /* 0x0000480001127983 */ /* 0x000e220000300800 */
[----:B------:R-:W-:Y:S01]  /*33c90*/  MOV R15, R0 ;  /* 0x00000000000f7202 */ /* 0x000fe20000000f00 */
[----:B------:R-:W-:Y:S01]  /*33ca0*/  IMAD.MOV.U32 R0, RZ, RZ, R19 ;  /* 0x000000ffff007224 */ /* 0x000fe200078e0013 */
[----:B----4-:R-:W-:-:S04]  /*33cb0*/  MOV R19, R28 ;  /* 0x0000001c00137202 */ /* 0x010fc80000000f00 */
[----:B------:R1:W-:Y:S01]  /*33cc0*/  STL [R1+0x1f34], R0 ;  /* 0x001f340001007387 */ /* 0x0003e20000100800 */
[----:B------:R3:W-:Y:S02]  /*33cd0*/  STL [R1+0x1f30], R2 ;  /* 0x001f300201007387 */ /* 0x0007e40000100800 */
[-C--:B0-----:R-:W-:Y:S01]  /*33ce0*/  HMMA.16816.F32 R16, R20, R4.reuse, R16 ;  /* 0x000000041410723c */ /* 0x081fe20000001810 */
[----:B------:R-:W4:Y:S07]  /*33cf0*/  LDL R23, [R1+0xa28] ;  /* 0x000a280001177983 */ /* 0x000f2e0000100800 */
[----:B--2---:R-:W-:Y:S01]  /*33d00*/  HMMA.16816.F32 R8, R24, R4, R8 ;  /* 0x000000041808723c */ /* 0x004fe20000001808 */
[----:B------:R-:W-:Y:S11]  /*33d10*/  LDSM.16.MT88.4 R24, [R3+0x1f080] ;  /* 0x01f080000318783b */ /* 0x000ff60000004200 */
[----:B------:R-:W-:Y:S03]  /*33d20*/  @!UPT UIADD3 URZ, URZ, URZ, URZ ;  /* 0x0000003f3f3ff290 */ /* 0x000fe6000fffe03f */
[----:B------:R-:W-:Y:S01]  /*33d30*/  STL.64 [R1+0x80], R16 ;  /* 0x0000801001007387 */ /* 0x000fe20000100a00 */
[----:B------:R-:W-:Y:S02]  /*33d40*/  STL.64 [R1+0x88], R18 ;  /* 0x0000881201007387 */ /* 0x000fe40000100a00 */
[----:B------:R-:W0:Y:S05]  /*33d50*/  LDSM.16.MT88.4 R16, [R3+0x1f000] ;  /* 0x01f000000310783b */ /* 0x000e2a0000004200 */
[----:B------:R-:W-:Y:S01]  /*33d60*/  STL.64 [R1+0x48], R10 ;  /* 0x0000480a01007387 */ /* 0x000fe20000100a00 */
[----:B-1----:R-:W-:Y:S02]  /*33d70*/  MOV R0, R8 ;  /* 0x0000000800007202 */ /* 0x002fe40000000f00 */
[----:B---3--:R-:W-:Y:S01]  /*33d80*/  MOV R2, R9 ;  /* 0x0000000900027202 */ /* 0x008fe20000000f00 */
[-C--:B0-----:R-:W-:Y:S01]  /*33d90*/  HMMA.16816.F32 R16, R16, R6.reuse, R12 ;  /* 0x000000061010723c */ /* 0x081fe2000000180c */
[----:B------:R-:W2:Y:S01]  /*33da0*/  LDL.LU.64 R14, [R1+0x1f50] ;  /* 0x001f5000010e7983 */ /* 0x000ea20000300a00 */
[----:B------:R-:W2:Y:S11]  /*33db0*/  LDL.LU.64 R12, [R1+0x1f48] ;  /* 0x001f4800010c7983 */ /* 0x000eb60000300a00 */
[----:B------:R-:W-:Y:S10]  /*33dc0*/  @!UPT UIADD3 URZ, URZ, URZ, URZ ;  /* 0x0000003f3f3ff290 */ /* 0x000ff4000fffe03f */
[----:B------:R-:W-:Y:S04]  /*33dd0*/  STL [R1+0x28], R18 ;  /* 0x0000281201007387 */ /* 0x000fe80000100800 */
[----:B----4-:R-:W-:Y:S02]  /*33de0*/  LDSM.16.MT88.4 R8, [R23+0x1f000] ;  /* 0x01f000001708783b */ /* 0x010fe40000004200 */
[----:B------:R-:W0:Y:S02]  /*33df0*/  LDSM.16.MT88.4 R20, [R23+0x1f080] ;  /* 0x01f080001714783b */ /* 0x000e240000004200 */
[----:B0-----:R-:W-:Y:S02]  /*33e00*/  STL.64 [R1+0x1f40], R22 ;  /* 0x001f401601007387 */ /* 0x001fe40000100a00 */
[----:B------:R0:W-:Y:S02]  /*33e10*/  STL.64 [R1+0x1f38], R20 ;  /* 0x001f381401007387 */ /* 0x0001e40000100a00 */
[----:B0-----:R-:W3:Y:S01]  /*33e20*/  LDL.LU R20, [R1+0x30] ;  /* 0x0000300001147983 */ /* 0x001ee20000300800 */
[----:B------:R-:W3:Y:S02]  /*33e30*/  LDL.LU R21, [R1+0x34] ;  /* 0x0000340001157983 */ /* 0x000ee40000300800 */
[----:B------:R-:W3:Y:S01]  /*33e40*/  LDL.LU R22, [R1+0x38] ;  /* 0x0000380001167983 */ /* 0x000ee20000300800 */
[-C--:B--2---:R-:W-:Y:S01]  /*33e50*/  HMMA.16816.F32 R12, R24, R6.reuse, R12 ;  /* 0x00000006180c723c */ /* 0x084fe2000000180c */
[----:B------:R-:W-:Y:S11]  /*33e60*/  MOV R23, R29 ;  /* 0x0000001d00177202 */ /* 0x000ff60000000f00 */
[----:B------:R-:W-:Y:S11]  /*33e70*/  @!UPT UIADD3 URZ, URZ, URZ, URZ ;  /* 0x0000003f3f3ff290 */ /* 0x000ff6000fffe03f */
[----:B------:R0:W-:Y:S01]  /*33e80*/  STL.64 [R1+0x10], R12 ;  /* 0x0000100c01007387 */ /* 0x0001e20000100a00 */
[----:B------:R-:W2:Y:S02]  /*33e90*/  LDL R27, [R1+0xa24] ;  /* 0x000a2400011b7983 */ /* 0x000ea40000100800 */
[----:B------:R-:W-:Y:S01]  /*33ea0*/  IMAD.MOV.U32 R5, RZ, RZ, R14 ;  /* 0x000000ffff057224 */ /* 0x000fe200078e000e */
[----:B------:R-:W-:Y:S01]  /*33eb0*/  MOV R29, R15 ;  /* 0x0000000f001d7202 */ /* 0x000fe20000000f00 */
[----:B0-----:R-:W4:Y:S01]  /*33ec0*/  LDL.LU R12, [R1+0x60] ;  /* 0x00006000010c7983 */ /* 0x001f220000300800 */
[----:B------:R-:W4:Y:S02]  /*33ed0*/  LDL.LU R13, [R1+0x64] ;  /* 0x00006400010d7983 */ /* 0x000f240000300800 */
[----:B------:R-:W4:Y:S02]  /*33ee0*/  LDL.LU R14, [R1+0x68] ;  /* 0x00006800010e7983 */ /* 0x000f240000300800 */
[----:B------:R-:W4:Y:S01]  /*33ef0*/  LDL.LU R15, [R1+0x6c] ;  /* 0x00006c00010f7983 */ /* 0x000f220000300800 */
[-C--:B---3--:R-:W-:Y:S01]  /*33f00*/  HMMA.16816.F32 R8, R8, R6.reuse, R20 ;  /* 0x000000060808723c */ /* 0x088fe20000001814 */
[----:B------:R-:W4:Y:S01]  /*33f10*/  LDL.LU.64 R22, [R1+0x1f40] ;  /* 0x001f400001167983 */ /* 0x000f220000300a00 */
[----:B------:R-:W4:Y:S11]  /*33f20*/  LDL.LU.64 R20, [R1+0x1f38] ;  /* 0x001f380001147983 */ /* 0x000f360000300a00 */
[----:B------:R-:W-:Y:S10]  /*33f30*/  @!UPT UIADD3 URZ, URZ, URZ, URZ ;  /* 0x0000003f3f3ff290 */ /* 0x000ff4000fffe03f */
[----:B------:R-:W-:Y:S01]  /*33f40*/  STL.64 [R1], R8 ;  /* 0x0000000801007387 */ /* 0x000fe20000100a00 */
[----:B------:R-:W-:Y:S03]  /*33f50*/  STL.64 [R1+0x8], R10 ;  /* 0x0000080a01007387 */ /* 0x000fe60000100a00 */
[----:B--2---:R-:W0:Y:S04]  /*33f60*/  LDSM.16.MT88.4 R8, [R27+0x1f080] ;  /* 0x01f080001b08783b */ /* 0x004e280000004200 */
[----:B0-----:R-:W-:Y:S01]  /*33f70*/  STL.64 [R1+0x1f28], R10 ;  /* 0x001f280a01007387 */ /* 0x001fe20000100a00 */
[----:B------:R0:W-:Y:S03]  /*33f80*/  STL.64 [R1+0x1f20], R8 ;  /* 0x001f200801007387 */ /* 0x0001e60000100a00 */
[----:B0-----:R-:W2:Y:S01]  /*33f90*/  LDL.LU R8, [R1+0x70] ;  /* 0x0000700001087983 */ /* 0x001ea20000300800 */
[----:B------:R-:W2:Y:S02]  /*33fa0*/  LDL.LU R9, [R1+0x74] ;  /* 0x0000740001097983 */ /* 0x000ea40000300800 */
[----:B------:R-:W2:Y:S02]  /*33fb0*/  LDL.LU R10, [R1+0x78] ;  /* 0x00007800010a7983 */ /* 0x000ea40000300800 */
[----:B------:R-:W2:Y:S01]  /*33fc0*/  LDL.LU R11, [R1+0x7c] ;  /* 0x00007c00010b7983 */ /* 0x000ea20000300800 */
[----:B----4-:R-:W-:Y:S01]  /*33fd0*/  HMMA.16816.F32 R12, R20, R6, R12 ;  /* 0x00000006140c723c */ /* 0x010fe2000000180c */
[----:B------:R-:W3:Y:S11]  /*33fe0*/  LDL R23, [R1+0xa20] ;  /* 0x000a200001177983 */ /* 0x000ef60000100800 */
[----:B------:R-:W-:Y:S11]  /*33ff0*/  @!UPT UIADD3 URZ, URZ, URZ, URZ ;  /* 0x0000003f3f3ff290 */ /* 0x000ff6000fffe03f */
[----:B------:R-:W-:Y:S01]  /*34000*/  STL.64 [R1+0x1ef8], R14 ;  /* 0x001ef80e01007387 */ /* 0x000fe20000100a00 */
[----:B------:R0:W-:Y:S03]  /*34010*/  STL.64 [R1+0x1ef0], R12 ;  /* 0x001ef00c01007387 */ /* 0x0001e60000100a00 */
[----:B0-----:R-:W4:Y:S01]  /*34020*/  LDL.LU R12, [R1+0x80] ;  /* 0x00008000010c7983 */ /* 0x001f220000300800 */
[----:B------:R-:W4:Y:S02]  /*34030*/  LDL.LU R13, [R1+0x84] ;  /* 0x00008400010d7983 */ /* 0x000f240000300800 */
[----:B------:R-:W5:Y:S02]  /*34040*/  LDL.LU R14, [R1+0x88] ;  /* 0x00008800010e7983 */ /* 0x000f640000300800 */
[----:B------:R-:W5:Y:S02]  /*34050*/  LDL.LU R15, [R1+0x8c] ;  /* 0x00008c00010f7983 */ /* 0x000f640000300800 */
[----:B------:R-:W-:Y:S01]  /*34060*/  IMAD.MOV.U32 R4, RZ, RZ, R16 ;  /* 0x000000ffff047224 */ /* 0x000fe200078e0010 */
[----:B------:R-:W-:-:S02]  /*34070*/  MOV R3, R17 ;  /* 0x0000001100037202 */ /* 0x000fc40000000f00 */
[----:B------:R-:W-:Y:S02]  /*34080*/  MOV R28, R19 ;  /* 0x00000013001c7202 */ /* 0x000fe40000000f00 */
[----:B------:R-:W2:Y:S04]  /*34090*/  LDSM.16.MT88.4 R16, [R27+0x1f000] ;  /* 0x01f000001b10783b */ /* 0x000ea80000004200 */
[----:B-----5:R-:W-:Y:S01]  /*340a0*/  STL.64 [R1+0x1f08], R14 ;  /* 0x001f080e01007387 */ /* 0x020fe20000100a00 */
[----:B----4-:R0:W-:Y:S03]  /*340b0*/  STL.64 [R1+0x1f00], R12 ;  /* 0x001f000c01007387 */ /* 0x0101e60000100a00 */
[----:B---3--:R-:W1:Y:S01]  /*340c0*/  LDSM.16.MT88.4 R24, [R23+0x1f080] ;  /* 0x01f080001718783b */ /* 0x008e620000004200 */
[----:B0-----:R-:W-:-:S02]  /*340d0*/  MOV R12, R0 ;  /* 0x00000000000c7202 */ /* 0x001fc40000000f00 */
[----:B------:R-:W-:Y:S01]  /*340e0*/  MOV R13, R2 ;  /* 0x00000002000d7202 */ /* 0x000fe20000000f00 */
[----:B------:R-:W3:Y:S01]  /*340f0*/  LDL.LU R0, [R1+0x1f34] ;  /* 0x001f340001007983 */ /* 0x000ee20000300800 */
[----:B------:R-:W4:Y:S02]  /*34100*/  LDL.LU R2, [R1+0x1f30] ;  /* 0x001f300001027983 */ /* 0x000f240000300800 */
[----:B------:R-:W5:Y:S02]  /*34110*/  LDL.LU R14, [R1+0x48] ;  /* 0x00004800010e7983 */ /* 0x000f640000300800 */
[----:B------:R-:W5:Y:S01]  /*34120*/  LDL.LU R15, [R1+0x4c] ;  /* 0x00004c00010f7983 */ /* 0x000f620000300800 */
[----:B--2---:R-:W-:Y:S01]  /*34130*/  HMMA.16816.F32 R16, R16, R6, R8 ;  /* 0x000000061010723c */ /* 0x004fe20000001808 */
[----:B-----5:R-:W-:Y:S01]  /*34140*/  STL.64 [R1+0x1f18], R14 ;  /* 0x001f180e01007387 */ /* 0x020fe20000100a00 */
[----:B------:R0:W-:Y:S03]  /*34150*/  STL.64 [R1+0x1f10], R12 ;  /* 0x001f100c01007387 */ /* 0x0001e60000100a00 */
[----:B0-----:R-:W2:Y:S01]  /*34160*/  LDL.LU R12, [R1+0x50] ;  /* 0x00005000010c7983 */ /* 0x001ea20000300800 */
[----:B------:R-:W2:Y:S02]  /*34170*/  LDL.LU R13, [R1+0x54] ;  /* 0x00005400010d7983 */ /* 0x000ea40000300800 */
[----:B------:R-:W2:Y:S02]  /*34180*/  LDL.LU.64 R10, [R1+0x1f28] ;  /* 0x001f2800010a7983 */ /* 0x000ea40000300a00 */
[----:B------:R-:W2:Y:S02]  /*34190*/  LDL.LU.64 R8, [R1+0x1f20] ;  /* 0x001f200001087983 */ /* 0x000ea40000300a00 */
[----:B----4-:R-:W-:Y:S01]  /*341a0*/  IMAD.MOV.U32 R14, RZ, RZ, R2 ;  /* 0x000000ffff0e7224 */ /* 0x010fe200078e0002 */
[----:B---3--:R-:W-:-:S10]  /*341b0*/  MOV R15, R0 ;  /* 0x00000000000f7202 */ /* 0x008fd40000000f00 */
[----:B------:R0:W-:Y:S04]  /*341c0*/  STL [R1+0x1ee4], R16 ;  /* 0x001ee41001007387 */ /* 0x0001e80000100800 */
[----:B0-----:R-:W3:Y:S01]  /*341d0*/  LDL.LU R16, [R1+0x14] ;  /* 0x0000140001107983 */ /* 0x001ee20000300800 */
[----:B------:R0:W-:Y:S03]  /*341e0*/  STL [R1+0x1ee0], R17 ;  /* 0x001ee01101007387 */ /* 0x0001e60000100800 */
[----:B0-----:R-:W4:Y:S01]  /*341f0*/  LDL.LU R17, [R1+0x10] ;  /* 0x0000100001117983 */ /* 0x001f220000300800 */
[----:B------:R0:W-:Y:S03]  /*34200*/  STL [R1+0x1edc], R18 ;  /* 0x001edc1201007387 */ /* 0x0001e60000100800 */
[----:B0-----:R-:W5:Y:S01]  /*34210*/  LDL.LU R18, [R1+0x28] ;  /* 0x0000280001127983 */ /* 0x001f620000300800 */
[----:B------:R0:W-:Y:S03]  /*34220*/  STL [R1+0x1ed8], R19 ;  /* 0x001ed81301007387 */ /* 0x0001e60000100800 */
[----:B------:R-:W0:Y:S04]  /*34230*/  S2R R2, SR_TID.X ;  /* 0x0000000000027919 */ /* 0x000e280000002100 */
[----:B------:R-:W0:Y:S01]  /*34240*/  S2R R0, SR_TID.X ;  /* 0x0000000000007919 */ /* 0x000e220000002100 */
[----:B--2---:R-:W-:Y:S03]  /*34250*/  HMMA.16816.F32 R8, R8, R6, R12 ;  /* 0x000000060808723c */ /* 0x004fe6000000180c */
[----:B------:R-:W1:Y:S01]  /*34260*/  LDL.LU.64 R14, [R1+0x1f18] ;  /* 0x001f1800010e7983 */ /* 0x000e620000300a00 */
[----:B------:R-:W1:Y:S01]  /*34270*/  LDL.LU.64 R12, [R1+0x1f10] ;  /* 0x001f1000010c7983 */ /* 0x000e620000300a00 */
[----:B0-----:R-:W-:-:S02]  /*34280*/  LOP3.LUT R2, R2, 0x3, RZ, 0xc0, !PT ;  /* 0x0000000302027812 */ /* 0x001fc400078ec0ff */
[C---:B------:R-:W-:Y:S01]  /*34290*/  LOP3.LUT R22, R0.reuse, 0x1c, RZ, 0xc0, !PT ;  /* 0x0000001c00167812 */ /* 0x040fe200078ec0ff */
[----:B------:R-:W-:Y:S01]  /*342a0*/  LOP3.LUT R0, R0, 0x20, RZ, 0xc0, !PT ;  /* 0x0000002000007812 */ /* 0x000fe200078ec0ff */
[----:B------:R-:W-:-:S04]  /*342b0*/  SHF.L.U32 R2, R2, 0x1, RZ ;  /* 0x0000000102027819 */ /* 0x000fc800000006ff */
[----:B------:R-:W-:-:S04]  /*342c0*/  LEA.HI R0, R0, R2, RZ, 0x1e ;  /* 0x0000000200007211 */ /* 0x000fc800078ff0ff */
[----:B------:R-:W-:-:S05]  /*342d0*/  IADD3 R0, P2, R0, UR4, RZ ;  /* 0x0000000400007c10 */ /* 0x000fca000ff5e0ff */
[----:B------:R-:W-:-:S05]  /*342e0*/  IMAD.X R2, RZ, RZ, UR5, P2 ;  /* 0x00000005ff027e24 */ /* 0x000fca00090e06ff */
[----:B------:R-:W-:Y:S04]  /*342f0*/  STL [R1+0x1ee8], R2 ;  /* 0x001ee80201007387 */ /* 0x000fe80000100800 */
[----:B------:R-:W0:Y:S01]  /*34300*/  S2R R21, SR_CTAID.X ;  /* 0x0000000000157919 */ /* 0x000e220000002500 */
[----:B-1----:R-:W-:Y:S03]  /*34310*/  HMMA.16816.F32 R24, R24, R6, R12 ;  /* 0x000000061818723c */ /* 0x002fe6000000180c */
[----:B------:R-:W2:Y:S01]  /*34320*/  LDL.LU.64 R14, [R1+0x1f08] ;  /* 0x001f0800010e7983 */ /* 0x000ea20000300a00 */
[----:B------:R-:W2:Y:S01]  /*34330*/  LDL.LU.64 R12, [R1+0x1f00] ;  /* 0x001f0000010c7983 */ /* 0x000ea20000300a00 */
[----:B0-----:R-:W-:-:S04]  /*34340*/  SHF.L.U32 R21, R21, 0x7, RZ ;  /* 0x0000000715157819 */ /* 0x001fc800000006ff */
[----:B------:R-:W-:Y:S02]  /*34350*/  LEA.HI R19, R22, R21, RZ, 0x1e ;  /* 0x0000001516137211 */ /* 0x000fe400078ff0ff */
[----:B------:R-:W2:Y:S01]  /*34360*/  LDSM.16.MT88.4 R20, [R23+0x1f000] ;  /* 0x01f000001714783b */ /* 0x000ea20000004200 */
[----:B------:R-:W-:Y:S01]  /*34370*/  FMUL R4, R4, c[0x0][0x188] ;  /* 0x0000620004047a20 */ /* 0x000fe20000400000 */
[CC--:B------:R-:W-:Y:S02]  /*34380*/  ISETP.GT.U32.AND P1, PT, R0.reuse, R19.reuse, PT ;  /* 0x000000130000720c */ /* 0x0c0fe40003f24070 */
[----:B------:R-:W-:Y:S01]  /*34390*/  ISETP.GE.U32.AND P2, PT, R0, R19, PT ;  /* 0x000000130000720c */ /* 0x000fe20003f46070 */
[----:B------:R-:W-:Y:S01]  /*343a0*/  FMUL R3, R3, c[0x0][0x188] ;  /* 0x0000620003037a20 */ /* 0x000fe20000400000 */
[C---:B------:R-:W-:Y:S02]  /*343b0*/  ISETP.GT.U32.AND.EX P1, PT, R2.reuse, RZ, PT, P1 ;  /* 0x000000ff0200720c */ /* 0x040fe40003f24110 */
[----:B------:R-:W-:-:S02]  /*343c0*/  ISETP.GE.U32.AND.EX P2, PT, R2, RZ, PT, P2 ;  /* 0x000000ff0200720c */ /* 0x000fc40003f46120 */
[----:B------:R-:W-:Y:S02]  /*343d0*/  FSEL R4, R4, -INF , !P1 ;  /* 0xff80000004047808 */ /* 0x000fe40004800000 */
[----:B------:R-:W-:-:S03]  /*343e0*/  FSEL R19, R3, -INF , !P2 ;  /* 0xff80000003137808 */ /* 0x000fc60005000000 */
[----:B------:R-:W-:Y:S02]  /*343f0*/  STL [R1+0x90], R4 ;  /* 0x0000900401007387 */ /* 0x000fe40000100800 */
[----:B------:R3:W-:Y:S01]  /*34400*/  STL [R1+0x94], R19 ;  /* 0x0000941301007387 */ /* 0x0007e20000100800 */
[----:B------:R-:W-:Y:S01]  /*34410*/  FMNMX R3, R4, R19, !PT ;  /* 0x0000001304037209 */ /* 0x000fe20007800000 */
[----:B------:R-:W-:Y:S02]  /*34420*/  FMUL R26, R26, c[0x0][0x188] ;  /* 0x000062001a1a7a20 */ /* 0x000fe40000400000 */
[----:B---3--:R-:W-:Y:S02]  /*34430*/  FMUL R19, R16, c[0x0][0x188] ;  /* 0x0000620010137a20 */ /* 0x008fe40000400000 */
[----:B------:R-:W0:Y:S04]  /*34440*/  S2R R16, SR_CTAID.X ;  /* 0x0000000000107919 */ /* 0x000e280000002500 */
[----:B------:R-:W1:Y:S01]  /*34450*/  SHFL.BFLY PT, R4, R3, 0x2, 0x1f ;  /* 0x0c401f0003047f89 */ /* 0x000e6200000e0000 */
[----:B------:R-:W-:-:S02]  /*34460*/  FMUL R24, R24, c[0x0][0x188] ;  /* 0x0000620018187a20 */ /* 0x000fc40000400000 */
[----:B------:R-:W-:Y:S02]  /*34470*/  FMUL R10, R10, c[0x0][0x188] ;  /* 0x000062000a0a7a20 */ /* 0x000fe40000400000 */
[----:B------:R-:W-:Y:S02]  /*34480*/  FMUL R8, R8, c[0x0][0x188] ;  /* 0x0000620008087a20 */ /* 0x000fe40000400000 */
[----:B------:R-:W-:Y:S02]  /*34490*/  FMUL R5, R5, c[0x0][0x188] ;  /* 0x0000620005057a20 */ /* 0x000fe40000400000 */
[----:B------:R-:W-:Y:S02]  /*344a0*/  FMUL R27, R27, c[0x0][0x188] ;  /* 0x000062001b1b7a20 */ /* 0x000fe40000400000 */
[----:B------:R-:W-:Y:S02]  /*344b0*/  FMUL R25, R25, c[0x0][0x188] ;  /* 0x0000620019197a20 */ /* 0x000fe40000400000 */
[----:B------:R-:W-:-:S02]  /*344c0*/  FMUL R11, R11, c[0x0][0x188] ;  /* 0x000062000b0b7a20 */ /* 0x000fc40000400000 */
[----:B------:R-:W-:Y:S02]  /*344d0*/  FMUL R28, R28, c[0x0][0x188] ;  /* 0x000062001c1c7a20 */ /* 0x000fe40000400000 */
[----:B------:R-:W-:Y:S02]  /*344e0*/  FMUL R9, R9, c[0x0][0x188] ;  /* 0x0000620009097a20 */ /* 0x000fe40000400000 */
[----:B------:R-:W-:Y:S01]  /*344f0*/  FMUL R29, R29, c[0x0][0x188] ;  /* 0x000062001d1d7a20 */ /* 0x000fe20000400000 */
[----:B------:R-:W-:Y:S01]  /*34500*/  BAR.SYNC.DEFER_BLOCKING 0x0 ;  /* 0x0000000000007b1d */ /* 0x000fe20000010000 */
[----:B--2---:R-:W-:Y:S05]  /*34510*/  HMMA.16816.F32 R20, R20, R6, R12 ;  /* 0x000000061414723c */ /* 0x004fea000000180c */
[----:B------:R-:W2:Y:S01]  /*34520*/  LDL.LU.64 R14, [R1+0x1ef8] ;  /* 0x001ef800010e7983 */ /* 0x000ea20000300a00 */
[----:B------:R-:W3:Y:S02]  /*34530*/  LDL.LU.64 R12, [R1+0x1ef0] ;  /* 0x001ef000010c7983 */ /* 0x000ee40000300a00 */
[----:B----4-:R-:W-:-:S02]  /*34540*/  FMUL R6, R17, c[0x0][0x188] ;  /* 0x0000620011067a20 */ /* 0x010fc40000400000 */
[----:B------:R-:W4:Y:S01]  /*34550*/  S2R R17, SR_TID.X ;  /* 0x0000000000117919 */ /* 0x000f220000002100 */
[----:B-----5:R-:W-:Y:S02]  /*34560*/  FMUL R7, R18, c[0x0][0x188] ;  /* 0x0000620012077a20 */ /* 0x020fe40000400000 */
[----:B------:R-:W5:Y:S01]  /*34570*/  S2R R18, SR_CTAID.X ;  /* 0x0000000000127919 */ /* 0x000f620000002500 */
[----:B----4-:R-:W-:Y:S02]  /*34580*/  LOP3.LUT R2, R17, 0x1c, RZ, 0xc0, !PT ;  /* 0x0000001c11027812 */ /* 0x010fe400078ec0ff */
[----:B-----5:R-:W-:Y:S02]  /*34590*/  SHF.L.U32 R18, R18, 0x7, RZ ;  /* 0x0000000712127819 */ /* 0x020fe400000006ff */
[----:B------:R-:W-:-:S04]  /*345a0*/  LEA.HI R2, R2, 0x78, RZ, 0x1e ;  /* 0x0000007802027811 */ /* 0x000fc800078ff0ff */
[----:B------:R-:W-:-:S04]  /*345b0*/  IADD3 R2, R18, R2, RZ ;  /* 0x0000000212027210 */ /* 0x000fc80007ffe0ff */
[----:B------:R-:W-:Y:S02]  /*345c0*/  ISETP.GT.U32.AND P2, PT, R0, R2, PT ;  /* 0x000000020000720c */ /* 0x000fe40003f44070 */
[----:B------:R-:W4:Y:S01]  /*345d0*/  LDL.LU R2, [R1+0x1ee8] ;  /* 0x001ee80001027983 */ /* 0x000f220000300800 */
[----:B------:R-:W-:Y:S02]  /*345e0*/  LOP3.LUT R17, R17, 0x1c, RZ, 0xc0, !PT ;  /* 0x0000001c11117812 */ /* 0x000fe400078ec0ff */
[----:B0-----:R-:W-:Y:S02]  /*345f0*/  SHF.L.U32 R16, R16, 0x7, RZ ;  /* 0x0000000710107819 */ /* 0x001fe400000006ff */
[C---:B------:R-:W-:Y:S01]  /*34600*/  LEA.HI R18, R17.reuse, 0x70, RZ, 0x1e ;  /* 0x0000007011127811 */ /* 0x040fe200078ff0ff */
[----:B------:R-:W-:-:S04]  /*34610*/  LEA.HI R17, R17, 0x68, RZ, 0x1e ;  /* 0x0000006811117811 */ /* 0x000fc800078ff0ff */
[C---:B------:R-:W-:Y:S01]  /*34620*/  IMAD.IADD R18, R16.reuse, 0x1, R18 ;  /* 0x0000000110127824 */ /* 0x040fe200078e0212 */
[----:B------:R-:W-:Y:S02]  /*34630*/  IADD3 R17, R16, R17, RZ ;  /* 0x0000001110117210 */ /* 0x000fe40007ffe0ff */
[----:B------:R-:W0:Y:S02]  /*34640*/  S2R R16, SR_TID.X ;  /* 0x0000000000107919 */ /* 0x000e240000002100 */
[C---:B------:R-:W-:Y:S02]  /*34650*/  ISETP.GT.U32.AND P1, PT, R0.reuse, R17, PT ;  /* 0x000000110000720c */ /* 0x040fe40003f24070 */
[----:B-1----:R-:W-:Y:S02]  /*34660*/  FMNMX R3, R3, R4, !PT ;  /* 0x0000000403037209 */ /* 0x002fe40007800000 */
[----:B------:R-:W1:Y:S01]  /*34670*/  S2R R4, SR_TID.X ;  /* 0x0000000000047919 */ /* 0x000e620000002100 */
[----:B------:R-:W-:-:S02]  /*34680*/  ISETP.GT.U32.AND P3, PT, R0, R18, PT ;  /* 0x000000120000720c */ /* 0x000fc40003f64070 */
[----:B------:R-:W5:Y:S01]  /*34690*/  S2R R18, SR_CTAID.X ;  /* 0x0000000000127919 */ /* 0x000f620000002500 */
[----:B0-----:R-:W-:Y:S02]  /*346a0*/  LOP3.LUT R17, R16, 0x1c, RZ, 0xc0, !PT ;  /* 0x0000001c10117812 */ /* 0x001fe400078ec0ff */
[----:B------:R-:W0:Y:S02]  /*346b0*/  S2R R16, SR_CTAID.X ;  /* 0x0000000000107919 */ /* 0x000e240000002500 */
[----:B------:R-:W-:Y:S02]  /*346c0*/  LEA.HI R17, R17, 0x60, RZ, 0x1e ;  /* 0x0000006011117811 */ /* 0x000fe400078ff0ff */
[----:B-1----:R-:W-:Y:S02]  /*346d0*/  LOP3.LUT R4, R4, 0x1c, RZ, 0xc0, !PT ;  /* 0x0000001c04047812 */ /* 0x002fe400078ec0ff */
[----:B-----5:R-:W-:Y:S02]  /*346e0*/  SHF.L.U32 R18, R18, 0x7, RZ ;  /* 0x0000000712127819 */ /* 0x020fe400000006ff */
[----:B------:R-:W-:-:S04]  /*346f0*/  LEA.HI R4, R4, 0x58, RZ, 0x1e ;  /* 0x0000005804047811 */ /* 0x000fc800078ff0ff */
[----:B------:R-:W-:Y:S02]  /*34700*/  IADD3 R4, R18, R4, RZ ;  /* 0x0000000412047210 */ /* 0x000fe40007ffe0ff */
[----:B------:R-:W1:Y:S01]  /*34710*/  S2R R18, SR_CTAID.X ;  /* 0x0000000000127919 */ /* 0x000e620000002500 */
[----:B0-----:R-:W-:-:S05]  /*34720*/  SHF.L.U32 R16, R16, 0x7, RZ ;  /* 0x0000000710107819 */ /* 0x001fca00000006ff */
[----:B------:R-:W-:Y:S02]  /*34730*/  IMAD.IADD R16, R16, 0x1, R17 ;  /* 0x0000000110107824 */ /* 0x000fe400078e0211 */
[----:B------:R-:W0:Y:S03]  /*34740*/  S2R R17, SR_TID.X ;  /* 0x0000000000117919 */ /* 0x000e260000002100 */
[----:B------:R-:W-:Y:S02]  /*34750*/  ISETP.GT.U32.AND P4, PT, R0, R16, PT ;  /* 0x000000100000720c */ /* 0x000fe40003f84070 */
[----:B------:R-:W5:Y:S01]  /*34760*/  LDL.LU R16, [R1+0x1ee4] ;  /* 0x001ee40001107983 */ /* 0x000f620000300800 */
[----:B-1----:R-:W-:Y:S02]  /*34770*/  SHF.L.U32 R18, R18, 0x7, RZ ;  /* 0x0000000712127819 */ /* 0x002fe400000006ff */
[----:B------:R-:W-:-:S02]  /*34780*/  ISETP.GT.U32.AND P5, PT, R0, R4, PT ;  /* 0x000000040000720c */ /* 0x000fc40003fa4070 */
[----:B------:R-:W1:Y:S01]  /*34790*/  S2R R4, SR_CTAID.X ;  /* 0x0000000000047919 */ /* 0x000e620000002500 */
[----:B0-----:R-:W-:-:S04]  /*347a0*/  LOP3.LUT R17, R17, 0x1c, RZ, 0xc0, !PT ;  /* 0x0000001c11117812 */ /* 0x001fc800078ec0ff */
[----:B------:R-:W-:-:S04]  /*347b0*/  LEA.HI R17, R17, 0x50, RZ, 0x1e ;  /* 0x0000005011117811 */ /* 0x000fc800078ff0ff */
[----:B------:R-:W-:Y:S02]  /*347c0*/  IADD3 R18, R18, R17, RZ ;  /* 0x0000001112127210 */ /* 0x000fe40007ffe0ff */
[----:B------:R-:W2:Y:S01]  /*347d0*/  LDL.LU R17, [R1+0x1ee0] ;  /* 0x001ee00001117983 */ /* 0x000ea20000300800 */
[----:B-1----:R-:W-:Y:S01]  /*347e0*/  IMAD.SHL.U32 R4, R4, 0x80, RZ ;  /* 0x0000008004047824 */ /* 0x002fe200078e00ff */
[----:B----4-:R-:W-:-:S04]  /*347f0*/  ISETP.GT.U32.AND.EX P2, PT, R2, RZ, PT, P2 ;  /* 0x000000ff0200720c */ /* 0x010fc80003f44120 */
[----:B------:R-:W-:-:S05]  /*34800*/  FSEL R26, R26, -INF , !P2 ;  /* 0xff8000001a1a7808 */ /* 0x000fca0005000000 */
[----:B------:R0:W-:Y:S04]  /*34810*/  STL [R1+0x64], R26 ;  /* 0x0000641a01007387 */ /* 0x0001e80000100800 */
[----:B0-----:R-:W0:Y:S01]  /*34820*/  S2R R26, SR_TID.X ;  /* 0x00000000001a7919 */ /* 0x001e220000002100 */
[----:B------:R-:W-:Y:S02]  /*34830*/  ISETP.GT.U32.AND P2, PT, R0, R18, PT ;  /* 0x000000120000720c */ /* 0x000fe40003f44070 */
[----:B------:R-:W1:Y:S01]  /*34840*/  S2R R18, SR_TID.X ;  /* 0x0000000000127919 */ /* 0x000e620000002100 */
[----:B------:R-:W-:-:S04]  /*34850*/  ISETP.GT.U32.AND.EX P3, PT, R2, RZ, PT, P3 ;  /* 0x000000ff0200720c */ /* 0x000fc80003f64130 */
[----:B------:R-:W-:Y:S02]  /*34860*/  FSEL R24, R24, -INF , !P3 ;  /* 0xff80000018187808 */ /* 0x000fe40005800000 */
[----:B0-----:R-:W-:-:S04]  /*34870*/  LOP3.LUT R26, R26, 0x1c, RZ, 0xc0, !PT ;  /* 0x0000001c1a1a7812 */ /* 0x001fc800078ec0ff */
[----:B------:R-:W-:-:S04]  /*34880*/  LEA.HI R26, R26, 0x48, RZ, 0x1e ;  /* 0x000000481a1a7811 */ /* 0x000fc800078ff0ff */
[----:B------:R-:W-:Y:S02]  /*34890*/  IADD3 R4, R4, R26, RZ ;  /* 0x0000001a04047210 */ /* 0x000fe40007ffe0ff */
[----:B-1----:R-:W-:Y:S02]  /*348a0*/  LOP3.LUT R18, R18, 0x1c, RZ, 0xc0, !PT ;  /* 0x0000001c12127812 */ /* 0x002fe400078ec0ff */
[----:B------:R-:W-:Y:S02]  /*348b0*/  ISETP.GT.U32.AND P3, PT, R0, R4, PT ;  /* 0x000000040000720c */ /* 0x000fe40003f64070 */
[----:B------:R-:W0:Y:S04]  /*348c0*/  S2R R4, SR_CTAID.X ;  /* 0x0000000000047919 */ /* 0x000e280000002500 */
[----:B------:R1:W-:Y:S01]  /*348d0*/  STL [R1+0x68], R24 ;  /* 0x0000681801007387 */ /* 0x0003e20000100800 */
[----:B------:R-:W-:-:S04]  /*348e0*/  ISETP.GT.U32.AND.EX P1, PT, R2, RZ, PT, P1 ;  /* 0x000000ff0200720c */ /* 0x000fc80003f24110 */
[----:B------:R-:W-:Y:S02]  /*348f0*/  FSEL R26, R10, -INF , !P1 ;  /* 0xff8000000a1a7808 */ /* 0x000fe40004800000 */
[----:B-1----:R-:W-:Y:S02]  /*34900*/  LEA.HI R24, R18, 0x40, RZ, 0x1e ;  /* 0x0000004012187811 */ /* 0x002fe400078ff0ff */
[----:B------:R-:W1:Y:S04]  /*34910*/  S2R R18, SR_TID.X ;  /* 0x0000000000127919 */ /* 0x000e680000002100 */
[----:B------:R-:W4:Y:S01]  /*34920*/  S2R R10, SR_CTAID.X ;  /* 0x00000000000a7919 */ /* 0x000f220000002500 */
[----:B------:R-:W-:Y:S02]  /*34930*/  ISETP.GT.U32.AND.EX P4, PT, R2, RZ, PT, P4 ;  /* 0x000000ff0200720c */ /* 0x000fe40003f84140 */
[----:B0-----:R-:W-:-:S04]  /*34940*/  SHF.L.U32 R4, R4, 0x7, RZ ;  /* 0x0000000704047819 */ /* 0x001fc800000006ff */
[----:B------:R-:W-:-:S04]  /*34950*/  IADD3 R4, R4, R24, RZ ;  /* 0x0000001804047210 */ /* 0x000fc80007ffe0ff */
[----:B------:R-:W-:Y:S02]  /*34960*/  ISETP.GT.U32.AND P1, PT, R0, R4, PT ;  /* 0x000000040000720c */ /* 0x000fe40003f24070 */
[----:B-1----:R-:W-:Y:S01]  /*34970*/  LOP3.LUT R18, R18, 0x1c, RZ, 0xc0, !PT ;  /* 0x0000001c12127812 */ /* 0x002fe200078ec0ff */
[----:B----4-:R-:W-:-:S03]  /*34980*/  IMAD.SHL.U32 R10, R10, 0x80, RZ ;  /* 0x000000800a0a7824 */ /* 0x010fc600078e00ff */
[----:B------:R-:W-:Y:S02]  /*34990*/  LEA.HI R4, R18, 0x38, RZ, 0x1e ;  /* 0x0000003812047811 */ /* 0x000fe400078ff0ff */
[----:B------:R-:W0:Y:S01]  /*349a0*/  S2R R18, SR_TID.X ;  /* 0x0000000000127919 */ /* 0x000e220000002100 */
[----:B------:R-:W-:Y:S01]  /*349b0*/  FSEL R24, R8, -INF , !P4 ;  /* 0xff80000008187808 */ /* 0x000fe20006000000 */
[----:B------:R-:W-:Y:S02]  /*349c0*/  IADD3 R8, R10, R4, RZ ;  /* 0x000000040a087210 */ /* 0x000fe40007ffe0ff */
[----:B------:R-:W1:Y:S04]  /*349d0*/  S2R R4, SR_CTAID.X ;  /* 0x0000000000047919 */ /* 0x000e680000002500 */
[----:B------:R-:W-:Y:S01]  /*349e0*/  STL [R1+0x6c], R26 ;  /* 0x00006c1a01007387 */ /* 0x000fe20000100800 */
[----:B------:R0:W-:Y:S02]  /*349f0*/  STL [R1+0x1ecc], R26 ;  /* 0x001ecc1a01007387 */ /* 0x0001e40000100800 */
[----:B--2---:R-:W-:Y:S01]  /*34a00*/  FMUL R14, R14, c[0x0][0x188] ;  /* 0x000062000e0e7a20 */ /* 0x004fe20000400000 */
[----:B------:R-:W-:-:S02]  /*34a10*/  ISETP.GT.U32.AND.EX P5, PT, R2, RZ, PT, P5 ;  /* 0x000000ff0200720c */ /* 0x000fc40003fa4150 */
[----:B------:R-:W-:Y:S02]  /*34a20*/  ISETP.GT.U32.AND.EX P3, PT, R2, RZ, PT, P3 ;  /* 0x000000ff0200720c */ /* 0x000fe40003f64130 */
[----:B------:R-:W-:Y:S01]  /*34a30*/  FSEL R14, R14, -INF , !P5 ;  /* 0xff8000000e0e7808 */ /* 0x000fe20006800000 */
[----:B---3--:R-:W-:Y:S01]  /*34a40*/  FMUL R12, R12, c[0x0][0x188] ;  /* 0x000062000c0c7a20 */ /* 0x008fe20000400000 */
[----:B------:R-:W-:Y:S01]  /*34a50*/  STL [R1+0x70], R24 ;  /* 0x0000701801007387 */ /* 0x000fe20000100800 */
[----:B0-----:R-:W-:Y:S02]  /*34a60*/  LOP3.LUT R26, R18, 0x1c, RZ, 0xc0, !PT ;  /* 0x0000001c121a7812 */ /* 0x001fe400078ec0ff */
[----:B-1----:R-:W-:Y:S02]  /*34a70*/  SHF.L.U32 R4, R4, 0x7, RZ ;  /* 0x0000000704047819 */ /* 0x002fe400000006ff */
[C---:B------:R-:W-:Y:S01]  /*34a80*/  LEA.HI R18, R26.reuse, 0x30, RZ, 0x1e ;  /* 0x000000301a127811 */ /* 0x040fe200078ff0ff */
[----:B------:R-:W-:-:S03]  /*34a90*/  LEA.HI R26, R26, 0x28, RZ, 0x1e ;  /* 0x000000281a1a7811 */ /* 0x000fc600078ff0ff */
[----:B------:R-:W-:Y:S02]  /*34aa0*/  IADD3 R18, R4, R18, RZ ;  /* 0x0000001204127210 */ /* 0x000fe40007ffe0ff */
[----:B------:R-:W-:Y:S01]  /*34ab0*/  ISETP.GT.U32.AND.EX P2, PT, R2, RZ, PT, P2 ;  /* 0x000000ff0200720c */ /* 0x000fe20003f44120 */
[----:B------:R-:W-:Y:S01]  /*34ac0*/  STL [R1+0x1ed0], R24 ;  /* 0x001ed01801007387 */ /* 0x000fe20000100800 */
[----:B------:R-:W-:Y:S02]  /*34ad0*/  IMAD.IADD R4, R4, 0x1, R26 ;  /* 0x0000000104047824 */ /* 0x000fe400078e021a */
[----:B------:R0:W-:Y:S01]  /*34ae0*/  STL [R1+0x74], R14 ;  /* 0x0000740e01007387 */ /* 0x0001e20000100800 */
[----:B------:R-:W-:Y:S02]  /*34af0*/  ISETP.GT.U32.AND P5, PT, R0, R18, PT ;  /* 0x000000120000720c */ /* 0x000fe40003fa4070 */
[----:B------:R-:W-:Y:S01]  /*34b00*/  FSEL R12, R12, -INF , !P2 ;  /* 0xff8000000c0c7808 */ /* 0x000fe20005000000 */
[----:B------:R-:W1:Y:S01]  /*34b10*/  S2R R18, SR_TID.X ;  /* 0x0000000000127919 */ /* 0x000e620000002100 */
[----:B------:R-:W-:-:S02]  /*34b20*/  ISETP.GT.U32.AND P2, PT, R0, R4, PT ;  /* 0x000000040000720c */ /* 0x000fc40003f44070 */
[----:B0-----:R-:W-:Y:S02]  /*34b30*/  FSEL R14, R5, -INF , !P3 ;  /* 0xff800000050e7808 */ /* 0x001fe40005800000 */
[----:B------:R-:W2:Y:S01]  /*34b40*/  LDL.LU R5, [R1+0x8] ;  /* 0x0000080001057983 */ /* 0x000ea20000300800 */
[----:B------:R-:W3:Y:S02]  /*34b50*/  LDL.LU R4, [R1] ;  /* 0x0000000001047983 */ /* 0x000ee40000300800 */
[----:B------:R0:W-:Y:S02]  /*34b60*/  STL [R1+0x7c], R14 ;  /* 0x00007c0e01007387 */ /* 0x0001e40000100800 */
[----:B0-----:R-:W0:Y:S01]  /*34b70*/  S2R R14, SR_CTAID.X ;  /* 0x00000000000e7919 */ /* 0x001e220000002500 */
[----:B-1----:R-:W-:-:S04]  /*34b80*/  LOP3.LUT R18, R18, 0x1c, RZ, 0xc0, !PT ;  /* 0x0000001c12127812 */ /* 0x002fc800078ec0ff */
[----:B------:R-:W-:Y:S01]  /*34b90*/  LEA.HI R18, R18, 0x20, RZ, 0x1e ;  /* 0x0000002012127811 */ /* 0x000fe200078ff0ff */
[----:B------:R-:W-:Y:S01]  /*34ba0*/  STL [R1+0x78], R12 ;  /* 0x0000780c01007387 */ /* 0x000fe20000100800 */
[----:B0-----:R-:W-:-:S04]  /*34bb0*/  SHF.L.U32 R14, R14, 0x7, RZ ;  /* 0x000000070e0e7819 */ /* 0x001fc800000006ff */
[----:B------:R-:W-:Y:S02]  /*34bc0*/  IADD3 R14, R14, R18, RZ ;  /* 0x000000120e0e7210 */ /* 0x000fe40007ffe0ff */
[----:B------:R-:W4:Y:S04]  /*34bd0*/  LDL.LU R18, [R1+0x1edc] ;  /* 0x001edc0001127983 */ /* 0x000f280000300800 */
[----:B------:R-:W0:Y:S02]  /*34be0*/  S2R R26, SR_TID.X ;  /* 0x00000000001a7919 */ /* 0x000e240000002100 */
[----:B0-----:R-:W-:Y:S02]  /*34bf0*/  LOP3.LUT R24, R26, 0x1c, RZ, 0xc0, !PT ;  /* 0x0000001c1a187812 */ /* 0x001fe400078ec0ff */
[----:B------:R-:W0:Y:S02]  /*34c00*/  S2R R26, SR_CTAID.X ;  /* 0x00000000001a7919 */ /* 0x000e240000002500 */
[----:B------:R-:W-:-:S02]  /*34c10*/  LEA.HI R24, R24, 0x18, RZ, 0x1e ;  /* 0x0000001818187811 */ /* 0x000fc400078ff0ff */
[----:B------:R-:W-:Y:S02]  /*34c20*/  ISETP.GT.U32.AND.EX P1, PT, R2, RZ, PT, P1 ;  /* 0x000000ff0200720c */ /* 0x000fe40003f24110 */
[----:B------:R-:W-:Y:S02]  /*34c30*/  ISETP.GT.U32.AND P3, PT, R0, R14, PT ;  /* 0x0000000e0000720c */ /* 0x000fe40003f64070 */
[----:B------:R-:W-:Y:S02]  /*34c40*/  FSEL R14, R6, -INF , !P1 ;  /* 0xff800000060e7808 */ /* 0x000fe40004800000 */
[----:B------:R-:W1:Y:S01]  /*34c50*/  S2R R6, SR_CTAID.X ;  /* 0x0000000000067919 */ /* 0x000e620000002500 */
[----:B0-----:R-:W-:-:S05]  /*34c60*/  SHF.L.U32 R26, R26, 0x7, RZ ;  /* 0x000000071a1a7819 */ /* 0x001fca00000006ff */
[----:B------:R-:W-:Y:S02]  /*34c70*/  IMAD.IADD R24, R26, 0x1, R24 ;  /* 0x000000011a187824 */ /* 0x000fe400078e0218 */
[----:B------:R-:W0:Y:S03]  /*34c80*/  S2R R26, SR_TID.X ;  /* 0x00000000001a7919 */ /* 0x000e260000002100 */
[C---:B------:R-:W-:Y:S02]  /*34c90*/  ISETP.GT.U32.AND P1, PT, R0.reuse, R24, PT ;  /* 0x000000180000720c */ /* 0x040fe40003f24070 */
[----:B------:R-:W5:Y:S04]  /*34ca0*/  S2R R24, SR_CTAID.X ;  /* 0x0000000000187919 */ /* 0x000f680000002500 */
[----:B------:R0:W-:Y:S01]  /*34cb0*/  STL [R1+0x1ed4], R12 ;  /* 0x001ed40c01007387 */ /* 0x0001e20000100800 */
[----:B------:R-:W-:Y:S01]  /*34cc0*/  ISETP.GT.U32.AND P4, PT, R0, R8, PT ;  /* 0x000000080000720c */ /* 0x000fe20003f84070 */
[----:B------:R-:W-:Y:S01]  /*34cd0*/  FMUL R22, R22, c[0x0][0x188] ;  /* 0x0000620016167a20 */ /* 0x000fe20000400000 */
[----:B-1----:R-:W-:-:S02]  /*34ce0*/  SHF.L.U32 R6, R6, 0x7, RZ ;  /* 0x0000000706067819 */ /* 0x002fc400000006ff */
[----:B------:R-:W-:Y:S02]  /*34cf0*/  ISETP.GT.U32.AND.EX P4, PT, R2, RZ, PT, P4 ;  /* 0x000000ff0200720c */ /* 0x000fe40003f84140 */
[C---:B0-----:R-:W-:Y:S01]  /*34d00*/  LOP3.LUT R12, R26.reuse, 0x1c, RZ, 0xc0, !PT ;  /* 0x0000001c1a0c7812 */ /* 0x041fe200078ec0ff */
[----:B------:R-:W-:-:S03]  /*34d10*/  LOP3.LUT R26, R26, 0x1c, RZ, 0xc0, !PT ;  /* 0x0000001c1a1a7812 */ /* 0x000fc600078ec0ff */
[----:B------:R-:W-:Y:S02]  /*34d20*/  LEA.HI R12, R12, 0x10, RZ, 0x1e ;  /* 0x000000100c0c7811 */ /* 0x000fe400078ff0ff */
[----:B-----5:R-:W-:Y:S02]  /*34d30*/  SHF.L.U32 R24, R24, 0x7, RZ ;  /* 0x0000000718187819 */ /* 0x020fe400000006ff */
[----:B------:R-:W-:Y:S02]  /*34d40*/  LEA.HI R26, R26, 0x8, RZ, 0x1e ;  /* 0x000000081a1a7811 */ /* 0x000fe400078ff0ff */
[----:B------:R-:W-:Y:S01]  /*34d50*/  IADD3 R24, R24, R12, RZ ;  /* 0x0000000c18187210 */ /* 0x000fe20007ffe0ff */
[----:B------:R-:W-:Y:S02]  /*34d60*/  FSEL R12, R22, -INF , !P4 ;  /* 0xff800000160c7808 */ /* 0x000fe40006000000 */
[----:B------:R-:W-:Y:S02]  /*34d70*/  IMAD.IADD R22, R6, 0x1, R26 ;  /* 0x0000000106167824 */ /* 0x000fe400078e021a */
[----:B------:R-:W0:Y:S01]  /*34d80*/  S2R R26, SR_TID.X ;  /* 0x00000000001a7919 */ /* 0x000e220000002100 */
[----:B------:R-:W-:Y:S01]  /*34d90*/  ISETP.GT.U32.AND P4, PT, R0, R24, PT ;  /* 0x000000180000720c */ /* 0x000fe20003f84070 */
[----:B------:R-:W-:Y:S01]  /*34da0*/  FMUL R20, R20, c[0x0][0x188] ;  /* 0x0000620014147a20 */ /* 0x000fe20000400000 */
[----:B------:R-:W-:-:S02]  /*34db0*/  ISETP.GT.U32.AND.EX P5, PT, R2, RZ, PT, P5 ;  /* 0x000000ff0200720c */ /* 0x000fc40003fa4150 */
[----:B0-----:R-:W-:Y:S02]  /*34dc0*/  LOP3.LUT R24, R26, 0x1c, RZ, 0xc0, !PT ;  /* 0x0000001c1a187812 */ /* 0x001fe400078ec0ff */
[----:B------:R-:W0:Y:S04]  /*34dd0*/  S2R R26, SR_CTAID.X ;  /* 0x00000000001a7919 */ /* 0x000e280000002500 */
[----:B------:R-:W-:Y:S01]  /*34de0*/  STL [R1+0x60], R14 ;  /* 0x0000600e01007387 */ /* 0x000fe20000100800 */
[----:B------:R1:W-:Y:S01]  /*34df0*/  STL [R1+0x5c], R12 ;  /* 0x00005c0c01007387 */ /* 0x0003e20000100800 */
[----:B------:R-:W-:Y:S02]  /*34e00*/  LEA.HI R24, R24, 0x78, RZ, 0x1e ;  /* 0x0000007818187811 */ /* 0x000fe400078ff0ff */
[----:B------:R-:W-:-:S02]  /*34e10*/  ISETP.GT.U32.AND.EX P2, PT, R2, RZ, PT, P2 ;  /* 0x000000ff0200720c */ /* 0x000fc40003f44120 */
[----:B-1----:R-:W-:-:S05]  /*34e20*/  FSEL R12, R20, -INF , !P5 ;  /* 0xff800000140c7808 */ /* 0x002fca0006800000 */
[----:B------:R1:W-:Y:S01]  /*34e30*/  STL [R1+0x58], R12 ;  /* 0x0000580c01007387 */ /* 0x0003e20000100800 */
[----:B0-----:R-:W-:-:S04]  /*34e40*/  SHF.L.U32 R26, R26, 0x7, RZ ;  /* 0x000000071a1a7819 */ /* 0x001fc800000006ff */
[----:B------:R-:W-:Y:S01]  /*34e50*/  IADD3 R24, R26, R24, RZ ;  /* 0x000000181a187210 */ /* 0x000fe20007ffe0ff */
[----:B-1----:R-:W0:Y:S01]  /*34e60*/  S2R R12, SR_TID.X ;  /* 0x00000000000c7919 */ /* 0x002e220000002100 */
[----:B----4-:R-:W-:-:S05]  /*34e70*/  FMUL R18, R18, c[0x0][0x188] ;  /* 0x0000620012127a20 */ /* 0x010fca0000400000 */
[----:B------:R-:W-:Y:S02]  /*34e80*/  FSEL R26, R18, -INF , !P2 ;  /* 0xff800000121a7808 */ /* 0x000fe40005000000 */
[----:B------:R-:W4:Y:S01]  /*34e90*/  LDL.LU R18, [R1+0x4] ;  /* 0x0000040001127983 */ /* 0x000f220000300800 */
[----:B------:R-:W-:Y:S02]  /*34ea0*/  ISETP.GE.U32.AND P2, PT, R0, R24, PT ;  /* 0x000000180000720c */ /* 0x000fe40003f46070 */
[----:B------:R-:W1:Y:S01]  /*34eb0*/  S2R R24, SR_CTAID.X ;  /* 0x0000000000187919 */ /* 0x000e620000002500 */
[----:B0-----:R-:W-:-:S04]  /*34ec0*/  LOP3.LUT R12, R12, 0x1c, RZ, 0xc0, !PT ;  /* 0x0000001c0c0c7812 */ /* 0x001fc800078ec0ff */
[----:B------:R-:W-:Y:S02]  /*34ed0*/  LEA.HI R20, R12, 0x70, RZ, 0x1e ;  /* 0x000000700c147811 */ /* 0x000fe400078ff0ff */
[----:B------:R-:W0:Y:S01]  /*34ee0*/  S2R R12, SR_TID.X ;  /* 0x00000000000c7919 */ /* 0x000e220000002100 */
[----:B------:R-:W-:Y:S01]  /*34ef0*/  FMUL R16, R16, c[0x0][0x188] ;  /* 0x0000620010107a20 */ /* 0x000fe20000400000 */
[----:B------:R-:W-:Y:S02]  /*34f00*/  ISETP.GT.U32.AND.EX P3, PT, R2, RZ, PT, P3 ;  /* 0x000000ff0200720c */ /* 0x000fe40003f64130 */
[----:B-1----:R-:W-:-:S05]  /*34f10*/  SHF.L.U32 R24, R24, 0x7, RZ ;  /* 0x0000000718187819 */ /* 0x002fca00000006ff */
[----:B------:R-:W-:Y:S01]  /*34f20*/  IMAD.IADD R20, R24, 0x1, R20 ;  /* 0x0000000118147824 */ /* 0x000fe200078e0214 */
[----:B------:R-:W-:Y:S02]  /*34f30*/  FSEL R24, R16, -INF , !P3 ;  /* 0xff80000010187808 */ /* 0x000fe40005800000 */
[----:B0-----:R-:W-:Y:S02]  /*34f40*/  LOP3.LUT R12, R12, 0x1c, RZ, 0xc0, !PT ;  /* 0x0000001c0c0c7812 */ /* 0x001fe400078ec0ff */
[----:B------:R-:W-:Y:S02]  /*34f50*/  ISETP.GE.U32.AND P3, PT, R0, R20, PT ;  /* 0x000000140000720c */ /* 0x000fe40003f66070 */
[----:B------:R-:W0:Y:S01]  /*34f60*/  S2R R20, SR_CTAID.X ;  /* 0x0000000000147919 */ /* 0x000e220000002500 */
[----:B------:R-:W-:Y:S02]  /*34f70*/  LEA.HI R16, R12, 0x68, RZ, 0x1e ;  /* 0x000000680c107811 */ /* 0x000fe400078ff0ff */
[----:B------:R-:W1:Y:S02]  /*34f80*/  S2R R12, SR_TID.X ;  /* 0x00000000000c7919 */ /* 0x000e640000002100 */
[----:B--2---:R-:W-:Y:S01]  /*34f90*/  FMUL R5, R5, c[0x0][0x188] ;  /* 0x0000620005057a20 */ /* 0x004fe20000400000 */
[----:B------:R-:W-:-:S02]  /*34fa0*/  ISETP.GT.U32.AND.EX P1, PT, R2, RZ, PT, P1 ;  /* 0x000000ff0200720c */ /* 0x000fc40003f24110 */
[----:B0-----:R-:W-:-:S04]  /*34fb0*/  SHF.L.U32 R20, R20, 0x7, RZ ;  /* 0x0000000714147819 */ /* 0x001fc800000006ff */
[----:B------:R-:W-:Y:S01]  /*34fc0*/  IADD3 R16, R20, R16, RZ ;  /* 0x0000001014107210 */ /* 0x000fe20007ffe0ff */
[----:B-1----:R-:W-:Y:S01]  /*34fd0*/  LOP3.LUT R20, R12, 0x1c, RZ, 0xc0, !PT ;  /* 0x0000001c0c147812 */ /* 0x002fe200078ec0ff */
[----:B------:R-:W-:Y:S02]  /*34fe0*/  FSEL R12, R5, -INF , !P1 ;  /* 0xff800000050c7808 */ /* 0x000fe40004800000 */
[----:B------:R-:W-:Y:S01]  /*34ff0*/  ISETP.GE.U32.AND P1, PT, R0, R16, PT ;  /* 0x000000100000720c */ /* 0x000fe20003f26070 */
[----:B------:R-:W-:Y:S02]  /*35000*/  LEA.HI R16, R20, 0x60, RZ, 0x1e ;  /* 0x0000006014107811 */ /* 0x000fe400078ff0ff */
[----:B------:R-:W0:Y:S02]  /*35010*/  S2R R20, SR_TID.X ;  /* 0x0000000000147919 */ /* 0x000e240000002100 */
[----:B------:R-:W-:Y:S02]  /*35020*/  IADD3 R6, R6, R16, RZ ;  /* 0x0000001006067210 */ /* 0x000fe40007ffe0ff */
[----:B------:R-:W1:Y:S01]  /*35030*/  S2R R16, SR_CTAID.X ;  /* 0x0000000000107919 */ /* 0x000e620000002500 */
[----:B---3--:R-:W-:Y:S01]  /*35040*/  FMUL R4, R4, c[0x0][0x188] ;  /* 0x0000620004047a20 */ /* 0x008fe20000400000 */
[----:B------:R-:W-:-:S02]  /*35050*/  ISETP.GT.U32.AND.EX P4, PT, R2, RZ, PT, P4 ;  /* 0x000000ff0200720c */ /* 0x000fc40003f84140 */
[----:B------:R-:W-:Y:S02]  /*35060*/  ISETP.GT.U32.AND P5, PT, R0, R22, PT ;  /* 0x000000160000720c */ /* 0x000fe40003fa4070 */
[----:B------:R-:W-:Y:S01]  /*35070*/  FSEL R5, R4, -INF , !P4 ;  /* 0xff80000004057808 */ /* 0x000fe20006000000 */
[----:B------:R-:W-:Y:S01]  /*35080*/  ISETP.GE.U32.AND P4, PT, R0, R6, PT ;  /* 0x000000060000720c */ /* 0x000fe20003f86070 */
[C---:B------:R-:W-:Y:S02]  /*35090*/  ISETP.GE.U32.AND.EX P2, PT, R2.reuse, RZ, PT, P2 ;  /* 0x000000ff0200720c */ /* 0x040fe40003f46120 */
[----:B------:R-:W-:Y:S02]  /*350a0*/  ISETP.GT.U32.AND.EX P5, PT, R2, RZ, PT, P5 ;  /* 0x000000ff0200720c */ /* 0x000fe40003fa4150 */
[----:B0-----:R-:W-:Y:S01]  /*350b0*/  LOP3.LUT R20, R20, 0x1c, RZ, 0xc0, !PT ;  /* 0x0000001c14147812 */ /* 0x001fe200078ec0ff */
[----:B-1----:R-:W-:-:S03]  /*350c0*/  IMAD.SHL.U32 R16, R16, 0x80, RZ ;  /* 0x0000008010107824 */ /* 0x002fc600078e00ff */
[C---:B------:R-:W-:Y:S02]  /*350d0*/  LEA.HI R6, R20.reuse, 0x58, RZ, 0x1e ;  /* 0x0000005814067811 */ /* 0x040fe400078ff0ff */
[----:B------:R-:W-:Y:S02]  /*350e0*/  LEA.HI R4, R20, 0x10, RZ, 0x1e ;  /* 0x0000001014047811 */ /* 0x000fe400078ff0ff */
[C---:B------:R-:W-:Y:S02]  /*350f0*/  IADD3 R20, R16.reuse, R6, RZ ;  /* 0x0000000610147210 */ /* 0x040fe40007ffe0ff */
[----:B------:R-:W-:Y:S01]  /*35100*/  IADD3 R16, R16, R4, RZ ;  /* 0x0000000410107210 */ /* 0x000fe20007ffe0ff */
[----:B------:R-:W-:Y:S01]  /*35110*/  FSEL R4, R27, -INF , !P2 ;  /* 0xff8000001b047808 */ /* 0x000fe20005000000 */
[----:B------:R-:W-:Y:S01]  /*35120*/  STL [R1+0x54], R26 ;  /* 0x0000541a01007387 */ /* 0x000fe20000100800 */
[----:B------:R-:W-:Y:S01]  /*35130*/  STL [R1+0x50], R24 ;  /* 0x0000501801007387 */ /* 0x000fe20000100800 */
[----:B------:R-:W-:-:S02]  /*35140*/  ISETP.GE.U32.AND.EX P3, PT, R2, RZ, PT, P3 ;  /* 0x000000ff0200720c */ /* 0x000fc40003f66130 */
[----:B------:R-:W-:Y:S01]  /*35150*/  FSEL R6, R7, -INF , !P5 ;  /* 0xff80000007067808 */ /* 0x000fe20006800000 */
[----:B------:R-:W-:Y:S01]  /*35160*/  STL [R1+0x44], R12 ;  /* 0x0000440c01007387 */ /* 0x000fe20000100800 */
[C---:B------:R-:W-:Y:S01]  /*35170*/  ISETP.GE.U32.AND P5, PT, R0.reuse, R20, PT ;  /* 0x000000140000720c */ /* 0x040fe20003fa6070 */
[----:B------:R-:W-:Y:S02]  /*35180*/  STL [R1+0x48], R5 ;  /* 0x0000480501007387 */ /* 0x000fe40000100800 */
[----:B------:R-:W0:Y:S01]  /*35190*/  S2R R20, SR_TID.X ;  /* 0x0000000000147919 */ /* 0x000e220000002100 */
[----:B------:R1:W-:Y:S02]  /*351a0*/  STL [R1+0x38], R4 ;  /* 0x0000380401007387 */ /* 0x0003e40000100800 */
[----:B-1----:R-:W-:Y:S01]  /*351b0*/  FSEL R4, R25, -INF , !P3 ;  /* 0xff80000019047808 */ /* 0x002fe20005800000 */
[----:B------:R-:W-:Y:S02]  /*351c0*/  ISETP.GE.U32.AND P3, PT, R0, R22, PT ;  /* 0x000000160000720c */ /* 0x000fe40003f66070 */
[----:B------:R-:W1:Y:S01]  /*351d0*/  S2R R22, SR_CTAID.X ;  /* 0x0000000000167919 */ /* 0x000e620000002500 */
[----:B0-----:R-:W-:-:S04]  /*351e0*/  LOP3.LUT R20, R20, 0x1c, RZ, 0xc0, !PT ;  /* 0x0000001c14147812 */ /* 0x001fc800078ec0ff */
[----:B------:R-:W-:Y:S02]  /*351f0*/  LEA.HI R20, R20, 0x50, RZ, 0x1e ;  /* 0x0000005014147811 */ /* 0x000fe400078ff0ff */
[----:B-1----:R-:W-:-:S05]  /*35200*/  SHF.L.U32 R22, R22, 0x7, RZ ;  /* 0x0000000716167819 */ /* 0x002fca00000006ff */
[----:B------:R-:W-:Y:S02]  /*35210*/  IMAD.IADD R20, R22, 0x1, R20 ;  /* 0x0000000116147824 */ /* 0x000fe400078e0214 */
[----:B------:R-:W0:Y:S04]  /*35220*/  S2R R22, SR_TID.X ;  /* 0x0000000000167919 */ /* 0x000e280000002100 */
[----:B------:R-:W-:Y:S01]  /*35230*/  STL [R1+0x4c], R6 ;  /* 0x00004c0601007387 */ /* 0x000fe20000100800 */
[----:B------:R4:W-:Y:S01]  /*35240*/  STL [R1+0x40], R4 ;  /* 0x0000400401007387 */ /* 0x0009e20000100800 */
[----:B------:R-:W-:Y:S02]  /*35250*/  ISETP.GE.U32.AND.EX P1, PT, R2, RZ, PT, P1 ;  /* 0x000000ff0200720c */ /* 0x000fe40003f26110 */
[----:B------:R-:W-:-:S02]  /*35260*/  ISETP.GE.U32.AND P2, PT, R0, R16, PT ;  /* 0x000000100000720c */ /* 0x000fc40003f46070 */
[----:B------:R-:W-:Y:S01]  /*35270*/  FSEL R16, R11, -INF , !P1 ;  /* 0xff8000000b107808 */ /* 0x000fe20004800000 */
[----:B------:R-:W-:Y:S02]  /*35280*/  ISETP.GE.U32.AND P1, PT, R0, R20, PT ;  /* 0x000000140000720c */ /* 0x000fe40003f26070 */
[----:B------:R-:W1:Y:S01]  /*35290*/  S2R R20, SR_CTAID.X ;  /* 0x0000000000147919 */ /* 0x000e620000002500 */
[----:B------:R-:W-:-:S04]  /*352a0*/  ISETP.GE.U32.AND.EX P3, PT, R2, RZ, PT, P3 ;  /* 0x000000ff0200720c */ /* 0x000fc80003f66130 */
[----:B------:R-:W-:Y:S02]  /*352b0*/  FSEL R7, R28, -INF , !P3 ;  /* 0xff8000001c077808 */ /* 0x000fe40005800000 */
[----:B------:R-:W-:Y:S02]  /*352c0*/  ISETP.GE.U32.AND.EX P2, PT, R2, RZ, PT, P2 ;  /* 0x000000ff0200720c */ /* 0x000fe40003f46120 */
[----:B-1----:R-:W-:Y:S01]  /*352d0*/  SHF.L.U32 R20, R20, 0x7, RZ ;  /* 0x0000000714147819 */ /* 0x002fe200000006ff */
[----:B------:R-:W-:Y:S01]  /*352e0*/  FMUL R15, R15, c[0x0][0x188] ;  /* 0x000062000f0f7a20 */ /* 0x000fe20000400000 */
[----:B------:R-:W-:-:S04]  /*352f0*/  ISETP.GE.U32.AND.EX P5, PT, R2, RZ, PT, P5 ;  /* 0x000000ff0200720c */ /* 0x000fc80003fa6150 */
[----:B------:R-:W-:Y:S01]  /*35300*/  FSEL R11, R15, -INF , !P5 ;  /* 0xff8000000f0b7808 */ /* 0x000fe20006800000 */
[----:B------:R-:W1:Y:S01]  /*35310*/  S2R R27, SR_CTAID.X ;  /* 0x00000000001b7919 */ /* 0x000e620000002500 */
[----:B----4-:R-:W-:Y:S01]  /*35320*/  FMUL R4, R18, c[0x0][0x188] ;  /* 0x0000620012047a20 */ /* 0x010fe20000400000 */
[C---:B0-----:R-:W-:Y:S01]  /*35330*/  LOP3.LUT R18, R22.reuse, 0x1c, RZ, 0xc0, !PT ;  /* 0x0000001c16127812 */ /* 0x041fe200078ec0ff */
[----:B------:R-:W-:-:S04]  /*35340*/  LOP3.LUT R22, R22, 0x1c, RZ, 0xc0, !PT ;  /* 0x0000001c16167812 */ /* 0x000fc800078ec0ff */
[----:B------:R-:W-:-:S04]  /*35350*/  LEA.HI R22, R22, 0x40, RZ, 0x1e ;  /* 0x0000004016167811 */ /* 0x000fc800078ff0ff */
[----:B------:R-:W-:-:S04]  /*35360*/  IADD3 R22, R10, R22, RZ ;  /* 0x000000160a167210 */ /* 0x000fc80007ffe0ff */
[----:B------:R-:W-:Y:S02]  /*35370*/  ISETP.GE.U32.AND P3, PT, R0, R22, PT ;  /* 0x000000160000720c */ /* 0x000fe40003f66070 */
[----:B------:R-:W0:Y:S01]  /*35380*/  S2R R22, SR_TID.X ;  /* 0x0000000000167919 */ /* 0x000e220000002100 */
[----:B------:R-:W-:Y:S02]  /*35390*/  LEA.HI R18, R18, 0x48, RZ, 0x1e ;  /* 0x0000004812127811 */ /* 0x000fe400078ff0ff */
[----:B------:R-:W-:Y:S02]  /*353a0*/  FSEL R4, R4, -INF , !P2 ;  /* 0xff80000004047808 */ /* 0x000fe40005000000 */
[----:B------:R-:W-:-:S04]  /*353b0*/  IADD3 R20, R20, R18, RZ ;  /* 0x0000001214147210 */ /* 0x000fc80007ffe0ff */
[----:B------:R-:W-:Y:S02]  /*353c0*/  ISETP.GE.U32.AND P2, PT, R0, R20, PT ;  /* 0x000000140000720c */ /* 0x000fe40003f46070 */
[----:B0-----:R-:W-:Y:S02]  /*353d0*/  LOP3.LUT R20, R22, 0x1c, RZ, 0xc0, !PT ;  /* 0x0000001c16147812 */ /* 0x001fe400078ec0ff */
[----:B------:R-:W0:Y:S02]  /*353e0*/  S2R R22, SR_CTAID.X ;  /* 0x0000000000167919 */ /* 0x000e240000002500 */
[----:B------:R-:W-:Y:S01]  /*353f0*/  LEA.HI R20, R20, 0x30, RZ, 0x1e ;  /* 0x0000003014147811 */ /* 0x000fe200078ff0ff */
[----:B0-----:R-:W-:-:S05]  /*35400*/  IMAD.SHL.U32 R22, R22, 0x80, RZ ;  /* 0x0000008016167824 */ /* 0x001fca00078e00ff */
[----:B------:R-:W-:-:S04]  /*35410*/  IADD3 R22, R22, R20, RZ ;  /* 0x0000001416167210 */ /* 0x000fc80007ffe0ff */
[----:B------:R-:W-:Y:S02]  /*35420*/  ISETP.GE.U32.AND P5, PT, R0, R22, PT ;  /* 0x000000160000720c */ /* 0x000fe40003fa6070 */
[----:B------:R-:W0:Y:S01]  /*35430*/  S2R R22, SR_TID.X ;  /* 0x0000000000167919 */ /* 0x000e220000002100 */
[C---:B------:R-:W-:Y:S01]  /*35440*/  ISETP.GE.U32.AND.EX P4, PT, R2.reuse, RZ, PT, P4 ;  /* 0x000000ff0200720c */ /* 0x040fe20003f86140 */
[----:B------:R-:W-:Y:S01]  /*35450*/  FMUL R13, R13, c[0x0][0x188] ;  /* 0x000062000d0d7a20 */ /* 0x000fe20000400000 */
[C---:B------:R-:W-:Y:S02]  /*35460*/  ISETP.GE.U32.AND.EX P1, PT, R2.reuse, RZ, PT, P1 ;  /* 0x000000ff0200720c */ /* 0x040fe40003f26110 */
[----:B-1----:R-:W-:Y:S02]  /*35470*/  SHF.L.U32 R27, R27, 0x7, RZ ;  /* 0x000000071b1b7819 */ /* 0x002fe400000006ff */
[----:B------:R-:W-:Y:S01]  /*35480*/  FSEL R10, R9, -INF , !P4 ;  /* 0xff800000090a7808 */ /* 0x000fe20006000000 */
[----:B------:R-:W-:Y:S01]  /*35490*/  STL [R1+0x18], R16 ;  /* 0x0000181001007387 */ /* 0x000fe20000100800 */
[----:B------:R1:W-:Y:S01]  /*354a0*/  STL [R1+0x30], R4 ;  /* 0x0000300401007387 */ /* 0x0003e20000100800 */
[----:B------:R-:W-:Y:S01]  /*354b0*/  FSEL R20, R13, -INF , !P1 ;  /* 0xff8000000d147808 */ /* 0x000fe20004800000 */
[----:B------:R-:W-:Y:S01]  /*354c0*/  STL [R1+0x34], R7 ;  /* 0x0000340701007387 */ /* 0x000fe20000100800 */
[----:B------:R-:W-:Y:S01]  /*354d0*/  ISETP.GE.U32.AND.EX P3, PT, R2, RZ, PT, P3 ;  /* 0x000000ff0200720c */ /* 0x000fe20003f66130 */
[----:B------:R-:W2:Y:S01]  /*354e0*/  LDL.LU R9, [R1+0xc] ;  /* 0x00000c0001097983 */ /* 0x000ea20000300800 */
[----:B------:R-:W-:Y:S01]  /*354f0*/  STL [R1+0x1c], R10 ;  /* 0x00001c0a01007387 */ /* 0x000fe20000100800 */
[----:B0-----:R-:W-:-:S04]  /*35500*/  LOP3.LUT R28, R22, 0x1c, RZ, 0xc0, !PT ;  /* 0x0000001c161c7812 */ /* 0x001fc800078ec0ff */
[----:B------:R-:W-:-:S04]  /*35510*/  LEA.HI R25, R28, 0x28, RZ, 0x1e ;  /* 0x000000281c197811 */ /* 0x000fc800078ff0ff */
[----:B------:R-:W-:Y:S01]  /*35520*/  IADD3 R25, R27, R25, RZ ;  /* 0x000000191b197210 */ /* 0x000fe20007ffe0ff */
[----:B------:R-:W-:Y:S01]  /*35530*/  STL [R1+0x20], R11 ;  /* 0x0000200b01007387 */ /* 0x000fe20000100800 */
[----:B------:R-:W-:Y:S02]  /*35540*/  STL [R1+0x24], R20 ;  /* 0x0000241401007387 */ /* 0x000fe40000100800 */
[----:B------:R-:W-:Y:S01]  /*35550*/  ISETP.GE.U32.AND P1, PT, R0, R25, PT ;  /* 0x000000190000720c */ /* 0x000fe20003f26070 */
[----:B------:R-:W-:Y:S02]  /*35560*/  FSEL R25, R19, -INF , !P3 ;  /* 0xff80000013197808 */ /* 0x000fe40005800000 */
[----:B------:R-:W3:Y:S01]  /*35570*/  LDL.LU R19, [R1+0x1ed8] ;  /* 0x001ed80001137983 */ /* 0x000ee20000300800 */
[----:B------:R-:W-:-:S04]  /*35580*/  ISETP.GE.U32.AND.EX P2, PT, R2, RZ, PT, P2 ;  /* 0x000000ff0200720c */ /* 0x000fc80003f46120 */
[----:B------:R-:W-:-:S05]  /*35590*/  FSEL R13, R29, -INF , !P2 ;  /* 0xff8000001d0d7808 */ /* 0x000fca0005000000 */
[----:B------:R-:W-:Y:S01]  /*355a0*/  STL [R1+0x28], R13 ;  /* 0x0000280d01007387 */ /* 0x000fe20000100800 */
[----:B------:R-:W4:Y:S03]  /*355b0*/  LDL R15, [R1+0x58] ;  /* 0x00005800010f7983 */ /* 0x000f260000100800 */
[----:B------:R-:W0:Y:S04]  /*355c0*/  S2R R18, SR_TID.X ;  /* 0x0000000000127919 */ /* 0x000e280000002100 */
[----:B------:R-:W5:Y:S01]  /*355d0*/  S2R R22, SR_CTAID.X ;  /* 0x0000000000167919 */ /* 0x000f620000002500 */
[----:B-1----:R-:W-:Y:S02]  /*355e0*/  FMNMX R4, R5, R4, !PT ;  /* 0x0000000405047209 */ /* 0x002fe40007800000 */
[----:B------:R-:W-:-:S02]  /*355f0*/  FMNMX R6, R6, R7, !PT ;  /* 0x0000000706067209 */ /* 0x000fc40007800000 */
[----:B0-----:R-:W-:Y:S01]  /*35600*/  LOP3.LUT R18, R18, 0x1c, RZ, 0xc0, !PT ;  /* 0x0000001c12127812 */ /* 0x001fe200078ec0ff */
[----:B-----5:R-:W-:-:S03]  /*35610*/  IMAD.SHL.U32 R22, R22, 0x80, RZ ;  /* 0x0000008016167824 */ /* 0x020fc600078e00ff */
[----:B------:R-:W-:-:S04]  /*35620*/  LEA.HI R18, R18, 0x18, RZ, 0x1e ;  /* 0x0000001812127811 */ /* 0x000fc800078ff0ff */
[----:B------:R-:W-:Y:S02]  /*35630*/  IADD3 R22, R22, R18, RZ ;  /* 0x0000001216167210 */ /* 0x000fe40007ffe0ff */
[----:B------:R-:W0:Y:S04]  /*35640*/  S2R R18, SR_TID.X ;  /* 0x0000000000127919 */ /* 0x000e280000002100 */
[----:B------:R-:W1:Y:S01]  /*35650*/  SHFL.BFLY PT, R7, R3, 0x1, 0x1f ;  /* 0x0c201f0003077f89 */ /* 0x000e6200000e0000 */
[----:B------:R-:W-:-:S03]  /*35660*/  ISETP.GE.U32.AND P4, PT, R0, R8, PT ;  /* 0x000000080000720c */ /* 0x000fc60003f86070 */
[----:B------:R-:W5:Y:S01]  /*35670*/  SHFL.BFLY PT, R5, R4, 0x2, 0x1f ;  /* 0x0c401f0004057f89 */ /* 0x000f6200000e0000 */
[----:B------:R-:W1:Y:S01]  /*35680*/  SHFL.BFLY PT, R8, R6, 0x2, 0x1f ;  /* 0x0c401f0006087f89 */ /* 0x000e6200000e0000 */
[----:B------:R-:W-:Y:S02]  /*35690*/  LEA.HI R28, R28, 0x20, RZ, 0x1e ;  /* 0x000000201c1c7811 */ /* 0x000fe400078ff0ff */
[----:B------:R-:W-:Y:S02]  /*356a0*/  ISETP.GE.U32.AND P3, PT, R0, R22, PT ;  /* 0x000000160000720c */ /* 0x000fe40003f66070 */
[----:B------:R-:W-:Y:S02]  /*356b0*/  IADD3 R27, R27, R28, RZ ;  /* 0x0000001c1b1b7210 */ /* 0x000fe40007ffe0ff */
[C---:B------:R-:W-:Y:S01]  /*356c0*/  ISETP.GE.U32.AND.EX P3, PT, R2.reuse, RZ, PT, P3 ;  /* 0x000000ff0200720c */ /* 0x040fe20003f66130 */
[----:B------:R-:W-:Y:S01]  /*356d0*/  FMUL R17, R17, c[0x0][0x188] ;  /* 0x0000620011117a20 */ /* 0x000fe20000400000 */
[----:B------:R-:W-:-:S02]  /*356e0*/  ISETP.GE.U32.AND.EX P1, PT, R2, RZ, PT, P1 ;  /* 0x000000ff0200720c */ /* 0x000fc40003f26110 */
[----:B------:R-:W-:Y:S01]  /*356f0*/  ISETP.GE.U32.AND P2, PT, R0, R27, PT ;  /* 0x0000001b0000720c */ /* 0x000fe20003f46070 */
[----:B------:R-:W4:Y:S04]  /*35700*/  LDL R28, [R1+0x5c] ;  /* 0x00005c00011c7983 */ /* 0x000f280000100800 */
[----:B------:R-:W4:Y:S01]  /*35710*/  LDL R27, [R1+0x7c] ;  /* 0x00007c00011b7983 */ /* 0x000f220000100800 */
[----:B0-----:R-:W-:Y:S01]  /*35720*/  LOP3.LUT R29, R18, 0x1c, RZ, 0xc0, !PT ;  /* 0x0000001c121d7812 */ /* 0x001fe200078ec0ff */
[----:B------:R-:W-:-:S03]  /*35730*/  SHF.R.U32.HI R18, RZ, 0x3, R18 ;  /* 0x00000003ff127819 */ /* 0x000fc60000011612 */
[----:B------:R-:W-:Y:S02]  /*35740*/  SHF.L.U32 R29, R29, 0x1, RZ ;  /* 0x000000011d1d7819 */ /* 0x000fe400000006ff */
[----:B------:R-:W-:Y:S02]  /*35750*/  LOP3.LUT R18, R18, 0x4, RZ, 0xc0, !PT ;  /* 0x0000000412127812 */ /* 0x000fe400078ec0ff */
[----:B------:R-:W-:Y:S02]  /*35760*/  ISETP.GE.U32.AND.EX P2, PT, R2, RZ, PT, P2 ;  /* 0x000000ff0200720c */ /* 0x000fe40003f46120 */
[----:B-1----:R-:W-:Y:S02]  /*35770*/  FMNMX R0, R3, R7, !PT ;  /* 0x0000000703007209 */ /* 0x002fe40007800000 */
[----:B-----5:R-:W-:Y:S01]  /*35780*/  FMNMX R4, R4, R5, !PT ;  /* 0x0000000504047209 */ /* 0x020fe20007800000 */
[----:B------:R-:W-:Y:S01]  /*35790*/  IMAD.IADD R18, R29, 0x1, R18 ;  /* 0x000000011d127824 */ /* 0x000fe200078e0212 */
[----:B------:R-:W-:Y:S01]  /*357a0*/  FMNMX R3, R6, R8, !PT ;  /* 0x0000000806037209 */ /* 0x000fe20007800000 */
[----:B------:R-:W-:Y:S01]  /*357b0*/  FSEL R6, R17, -INF , !P2 ;  /* 0xff80000011067808 */ /* 0x000fe20005000000 */
[----:B------:R-:W-:Y:S04]  /*357c0*/  STL [R1+0x2c], R25 ;  /* 0x00002c1901007387 */ /* 0x000fe80000100800 */
[----:B------:R0:W-:Y:S01]  /*357d0*/  @P0 STS [R18+0x20000], R0 ;  /* 0x0200000012000388 */ /* 0x0001e20000000800 */
[----:B------:R-:W5:Y:S02]  /*357e0*/  LDL R22, [R1+0x74] ;  /* 0x0000740001167983 */ /* 0x000f640000100800 */
[----:B------:R-:W5:Y:S01]  /*357f0*/  LDL R29, [R1+0x64] ;  /* 0x00006400011d7983 */ /* 0x000f620000100800 */
[----:B0-----:R-:W5:Y:S01]  /*35800*/  LDL R18, [R1+0x68] ;  /* 0x0000680001127983 */ /* 0x001f620000100800 */
[----:B------:R-:W-:Y:S01]  /*35810*/  FMUL R21, R21, c[0x0][0x188] ;  /* 0x0000620015157a20 */ /* 0x000fe20000400000 */
[----:B------:R-:W-:-:S04]  /*35820*/  ISETP.GE.U32.AND.EX P5, PT, R2, RZ, PT, P5 ;  /* 0x000000ff0200720c */ /* 0x000fc80003fa6150 */
[----:B------:R-:W-:Y:S01]  /*35830*/  FSEL R0, R21, -INF , !P5 ;  /* 0xff80000015007808 */ /* 0x000fe20006800000 */
[----:B--2---:R-:W-:-:S05]  /*35840*/  FMUL R9, R9, c[0x0][0x188] ;  /* 0x0000620009097a20 */ /* 0x004fca0000400000 */
[----:B------:R-:W-:Y:S01]  /*35850*/  FSEL R5, R9, -INF , !P3 ;  /* 0xff80000009057808 */ /* 0x000fe20005800000 */
[----:B---3--:R-:W-:-:S05]  /*35860*/  FMUL R19, R19, c[0x0][0x188] ;  /* 0x0000620013137a20 */ /* 0x008fca0000400000 */
[----:B------:R-:W-:Y:S02]  /*35870*/  FSEL R7, R19, -INF , !P1 ;  /* 0xff80000013077808 */ /* 0x000fe40004800000 */
[----:B------:R-:W5:Y:S01]  /*35880*/  LDL R19, [R1+0x38] ;  /* 0x0000380001137983 */ /* 0x000f620000100800 */
[----:B------:R0:W-:Y:S02]  /*35890*/  STL [R1+0x14], R5 ;  /* 0x0000140501007387 */ /* 0x0001e40000100800 */
[----:B------:R1:W-:Y:S01]  /*358a0*/  STL [R1+0x10], R6 ;  /* 0x0000100601007387 */ /* 0x0003e20000100800 */
[----:B0-----:R-:W-:Y:S02]  /*358b0*/  FMNMX R5, R12, R5, !PT ;  /* 0x000000050c057209 */ /* 0x001fe40007800000 */
[----:B-1----:R-:W-:Y:S01]  /*358c0*/  FMNMX R6, R24, R6, !PT ;  /* 0x0000000618067209 */ /* 0x002fe20007800000 */
[----:B------:R-:W2:Y:S01]  /*358d0*/  LDL.LU R12, [R1+0x1ed4] ;  /* 0x001ed400010c7983 */ /* 0x000ea20000300800 */
[----:B------:R0:W-:Y:S02]  /*358e0*/  STL [R1+0xc], R7 ;  /* 0x00000c0701007387 */ /* 0x0001e40000100800 */
[----:B------:R-:W3:Y:S01]  /*358f0*/  LDL.LU R24, [R1+0x1ed0] ;  /* 0x001ed00001187983 */ /* 0x000ee20000300800 */
[----:B0-----:R-:W-:-:S02]  /*35900*/  FMNMX R7, R26, R7, !PT ;  /* 0x000000071a077209 */ /* 0x001fc40007800000 */
[----:B------:R-:W2:Y:S01]  /*35910*/  LDL.LU R26, [R1+0x1ecc] ;  /* 0x001ecc00011a7983 */ /* 0x000ea20000300800 */
[----:B----4-:R-:W-:-:S03]  /*35920*/  FMNMX R8, R15, R0, !PT ;  /* 0x000000000f087209 */ /* 0x010fc60007800000 */
[----:B------:R0:W-:Y:S04]  /*35930*/  STL [R1+0x1eb8], R0 ;  /* 0x001eb80001007387 */ /* 0x0001e80000100800 */
[----:B0-----:R-:W4:Y:S01]  /*35940*/  LDL R0, [R1+0x40] ;  /* 0x0000400001007983 */ /* 0x001f220000100800 */
[----:B------:R-:W-:-:S03]  /*35950*/  FMNMX R13, R27, R13, !PT ;  /* 0x0000000d1b0d7209 */ /* 0x000fc60007800000 */
[----:B------:R-:W0:Y:S01]  /*35960*/  SHFL.BFLY PT, R27, R6, 0x2, 0x1f ;  /* 0x0c401f00061b7f89 */ /* 0x000e2200000e0000 */
[----:B------:R-:W-:Y:S01]  /*35970*/  ISETP.GE.U32.AND.EX P4, PT, R2, RZ, PT, P4 ;  /* 0x000000ff0200720c */ /* 0x000fe20003f86140 */
[----:B------:R-:W-:-:S05]  /*35980*/  FMUL R2, R23, c[0x0][0x188] ;  /* 0x0000620017027a20 */ /* 0x000fca0000400000 */
[----:B------:R-:W-:-:S04]  /*35990*/  FSEL R2, R2, -INF , !P4 ;  /* 0xff80000002027808 */ /* 0x000fc80006000000 */
[----:B------:R-:W-:Y:S02]  /*359a0*/  FMNMX R15, R28, R2, !PT ;  /* 0x000000021c0f7209 */ /* 0x000fe40007800000 */
[----:B------:R-:W1:Y:S01]  /*359b0*/  SHFL.BFLY PT, R28, R5, 0x2, 0x1f ;  /* 0x0c401f00051c7f89 */ /* 0x000e6200000e0000 */
[----:B0-----:R-:W-:-:S03]  /*359c0*/  FMNMX R6, R6, R27, !PT ;  /* 0x0000001b06067209 */ /* 0x001fc60007800000 */
[----:B------:R-:W-:Y:S01]  /*359d0*/  STL [R1+0x1ebc], R2 ;  /* 0x001ebc0201007387 */ /* 0x000fe20000100800 */
[----:B-1----:R-:W-:-:S05]  /*359e0*/  FMNMX R5, R5, R28, !PT ;  /* 0x0000001c05057209 */ /* 0x002fca0007800000 */
[----:B------:R-:W-:Y:S01]  /*359f0*/  SHFL.BFLY PT, R2, R5, 0x1, 0x1f ;  /* 0x0c201f0005027f89 */ /* 0x000fe200000e0000 */
[----:B--2---:R-:W-:-:S05]  /*35a00*/  FMNMX R9, R26, R16, !PT ;  /* 0x000000101a097209 */ /* 0x004fca0007800000 */
[----:B------:R-:W0:Y:S01]  /*35a10*/  SHFL.BFLY PT, R16, R9, 0x2, 0x1f ;  /* 0x0c401f0009107f89 */ /* 0x000e2200000e0000 */
[----:B---3--:R-:W-:-:S03]  /*35a20*/  FMNMX R10, R24, R10, !PT ;  /* 0x0000000a180a7209 */ /* 0x008fc60007800000 */
[----:B------:R-:W1:Y:S04]  /*35a30*/  SHFL.BFLY PT, R26, R7, 0x2, 0x1f ;  /* 0x0c401f00071a7f89 */ /* 0x000e6800000e0000 */
[----:B------:R-:W2:Y:S01]  /*35a40*/  SHFL.BFLY PT, R17, R10, 0x2, 0x1f ;  /* 0x0c401f000a117f89 */ /* 0x000ea200000e0000 */
[----:B0-----:R-:W-:-:S03]  /*35a50*/  FMNMX R9, R9, R16, !PT ;  /* 0x0000001009097209 */ /* 0x001fc60007800000 */
[----:B------:R-:W-:Y:S01]  /*35a60*/  SHFL.BFLY PT, R16, R3, 0x1, 0x1f ;  /* 0x0c201f0003107f89 */ /* 0x000fe200000e0000 */
[----:B------:R-:W0:Y:S01]  /*35a70*/  SHFL.BFLY PT, R16, R6, 0x1, 0x1f ;  /* 0x0c201f0006107f89 */ /* 0x000e2200000e0000 */
[----:B-----5:R-:W-:Y:S02]  /*35a80*/  FMNMX R19, R29, R19, !PT ;  /* 0x000000131d137209 */ /* 0x020fe40007800000 */
[----:B-1----:R-:W-:Y:S02]  /*35a90*/  FMNMX R7, R7, R26, !PT ;  /* 0x0000001a07077209 */ /* 0x002fe40007800000 */
[----:B--2---:R-:W-:Y:S02]  /*35aa0*/  FMNMX R10, R10, R17, !PT ;  /* 0x000000110a0a7209 */ /* 0x004fe40007800000 */
[----:B----4-:R-:W-:Y:S01]  /*35ab0*/  FMNMX R18, R18, R0, !PT ;  /* 0x0000000012127209 */ /* 0x010fe20007800000 */
[----:B------:R-:W-:Y:S04]  /*35ac0*/  SHFL.BFLY PT, R17, R4, 0x1, 0x1f ;  /* 0x0c201f0004117f89 */ /* 0x000fe800000e0000 */
[----:B------:R-:W1:Y:S01]  /*35ad0*/  SHFL.BFLY PT, R0, R19, 0x2, 0x1f ;  /* 0x0c401f0013007f89 */ /* 0x000e6200000e0000 */
[----:B------:R-:W-:Y:S03]  /*35ae0*/  SHFL.BFLY PT, R17, R7, 0x1, 0x1f ;  /* 0x0c201f0007117f89 */ /* 0x000fe600000e0000 */
[----:B0-----:R-:W-:Y:S01]  /*35af0*/  STL [R1+0x1ec4], R16 ;  /* 0x001ec41001007387 */ /* 0x001fe20000100800 */
[----:B------:R-:W-:Y:S02]  /*35b00*/  STL [R1+0x1ec0], R6 ;  /* 0x001ec00601007387 */ /* 0x000fe40000100800 */
[----:B------:R-:W-:Y:S02]  /*35b10*/  STL [R1+0x1ec8], R7 ;  /* 0x001ec80701007387 */ /* 0x000fe40000100800 */
[----:B------:R-:W0:Y:S04]  /*35b20*/  SHFL.BFLY PT, R7, R3, 0x1, 0x1f ;  /* 0x0c201f0003077f89 */ /* 0x000e2800000e0000 */
[----:B------:R-:W2:Y:S04]  /*35b30*/  SHFL.BFLY PT, R16, R4, 0x1, 0x1f ;  /* 0x0c201f0004107f89 */ /* 0x000ea800000e0000 */
[----:B------:R-:W3:Y:S01]  /*35b40*/  SHFL.BFLY PT, R6, R5, 0x1, 0x1f ;  /* 0x0c201f0005067f89 */ /* 0x000ee200000e0000 */
[----:B-1----:R-:W-:-:S03]  /*35b50*/  FMNMX R19, R19, R0, !PT ;  /* 0x0000000013137209 */ /* 0x002fc60007800000 */
[----:B------:R-:W4:Y:S01]  /*35b60*/  LDL R2, [R1+0xa64] ;  /* 0x000a640001027983 */ /* 0x000f220000100800 */
[----:B------:R-:W5:Y:S01]  /*35b70*/  LDL R0, [R1+0xa60] ;  /* 0x000a600001007983 */ /* 0x000f620000100800 */
[----:B0-----:R-:W-:Y:S02]  /*35b80*/  FMNMX R3, R3, R7, !PT ;  /* 0x0000000703037209 */ /* 0x001fe40007800000 */
[----:B--2---:R-:W-:Y:S01]  /*35b90*/  FMNMX R4, R4, R16, !PT ;  /* 0x0000001004047209 */ /* 0x004fe20007800000 */
[----:B------:R-:W2:Y:S01]  /*35ba0*/  LDL.LU R7, [R1+0x1ec8] ;  /* 0x001ec80001077983 */ /* 0x000ea20000300800 */
[----:B------:R-:W5:Y:S01]  /*35bb0*/  LDL.LU R16, [R1+0x1ec4] ;  /* 0x001ec40001107983 */ /* 0x000f620000300800 */
[----:B---3--:R-:W-:Y:S02]  /*35bc0*/  FMNMX R5, R5, R6, !PT ;  /* 0x0000000605057209 */ /* 0x008fe40007800000 */
[----:B------:R-:W5:Y:S01]  /*35bd0*/  LDL.LU R6, [R1+0x1ec0] ;  /* 0x001ec00001067983 */ /* 0x000f620000300800 */
[----:B------:R-:W-:-:S02]  /*35be0*/  FMNMX R12, R12, R20, !PT ;  /* 0x000000140c0c7209 */ /* 0x000fc40007800000 */
[----:B------:R-:W-:Y:S02]  /*35bf0*/  FMNMX R14, R14, R25, !PT ;  /* 0x000000190e0e7209 */ /* 0x000fe40007800000 */
[----:B------:R-:W-:Y:S02]  /*35c00*/  FMNMX R11, R22, R11, !PT ;  /* 0x0000000b160b7209 */ /* 0x000fe40007800000 */
[----:B------:R-:W-:Y:S04]  /*35c10*/  SHFL.BFLY PT, R22, R13, 0x2, 0x1f ;  /* 0x0c401f000d167f89 */ /* 0x000fe800000e0000 */
[----:B------:R-:W0:Y:S04]  /*35c20*/  SHFL.BFLY PT, R21, R12, 0x2, 0x1f ;  /* 0x0c401f000c157f89 */ /* 0x000e2800000e0000 */
[----:B------:R-:W1:Y:S04]  /*35c30*/  SHFL.BFLY PT, R23, R14, 0x2, 0x1f ;  /* 0x0c401f000e177f89 */ /* 0x000e6800000e0000 */
[----:B------:R-:W3:Y:S04]  /*35c40*/  SHFL.BFLY PT, R24, R15, 0x2, 0x1f ;  /* 0x0c401f000f187f89 */ /* 0x000ee800000e0000 */
[----:B------:R-:W0:Y:S04]  /*35c50*/  SHFL.BFLY PT, R25, R8, 0x2, 0x1f ;  /* 0x0c401f0008197f89 */ /* 0x000e2800000e0000 */
[----:B----4-:R4:W-:Y:S01]  /*35c60*/  @P0 STS [R2+0x20000], R3 ;  /* 0x0200000302000388 */ /* 0x0109e20000000800 */
[----:B--2---:R-:W-:-:S03]  /*35c70*/  FMNMX R7, R7, R17, !PT ;  /* 0x0000001107077209 */ /* 0x004fc60007800000 */
[----:B------:R-:W2:Y:S01]  /*35c80*/  LDL R17, [R1+0xa58] ;  /* 0x000a580001117983 */ /* 0x000ea20000100800 */
[----:B-----5:R-:W-:-:S03]  /*35c90*/  FMNMX R6, R6, R16, !PT ;  /* 0x0000001006067209 */ /* 0x020fc60007800000 */
[----:B------:R-:W5:Y:S01]  /*35ca0*/  LDL R16, [R1+0xa54] ;  /* 0x000a540001107983 */ /* 0x000f620000100800 */
[----:B----4-:R-:W4:Y:S02]  /*35cb0*/  LDL.LU R2, [R1+0x1ebc] ;  /* 0x001ebc0001027983 */ /* 0x010f240000300800 */
[----:B------:R-:W2:Y:S01]  /*35cc0*/  LDL R3, [R1+0xa5c] ;  /* 0x000a5c0001037983 */ /* 0x000ea20000100800 */
[----:B------:R-:W3:Y:S01]  /*35cd0*/  SHFL.BFLY PT, R20, R11, 0x2, 0x1f ;  /* 0x0c401f000b147f89 */ /* 0x000ee200000e0000 */
[----:B0-----:R-:W-:Y:S02]  /*35ce0*/  FMNMX R12, R12, R21, !PT ;  /* 0x000000150c0c7209 */ /* 0x001fe40007800000 */
[----:B------:R-:W-:Y:S02]  /*35cf0*/  FMNMX R13, R13, R22, !PT ;  /* 0x000000160d0d7209 */ /* 0x000fe40007800000 */
[----:B-1----:R-:W-:Y:S02]  /*35d00*/  FMNMX R14, R14, R23, !PT ;  /* 0x000000170e0e7209 */ /* 0x002fe40007800000 */
[----:B---3--:R-:W-:-:S02]  /*35d10*/  FMNMX R15, R15, R24, !PT ;  /* 0x000000180f0f7209 */ /* 0x008fc40007800000 */
[----:B------:R-:W-:Y:S04]  /*35d20*/  SHFL.BFLY PT, R24, R12, 0x1, 0x1f ;  /* 0x0c201f000c187f89 */ /* 0x000fe800000e0000 */
[----:B------:R-:W-:Y:S04]  /*35d30*/  SHFL.BFLY PT, R23, R13, 0x1, 0x1f ;  /* 0x0c201f000d177f89 */ /* 0x000fe800000e0000 */
[----:B------:R-:W-:Y:S01]  /*35d40*/  SHFL.BFLY PT, R22, R14, 0x1, 0x1f ;  /* 0x0c201f000e167f89 */ /* 0x000fe200000e0000 */
[----:B------:R-:W-:-:S03]  /*35d50*/  FMNMX R8, R8, R25, !PT ;  /* 0x0000001908087209 */ /* 0x000fc60007800000 */
[----:B------:R-:W0:Y:S04]  /*35d60*/  SHFL.BFLY PT, R21, R15, 0x1, 0x1f ;  /* 0x0c201f000f157f89 */ /* 0x000e2800000e0000 */
[----:B------:R1:W-:Y:S04]  /*35d70*/  @P0 STS [R0+0x20000], R4 ;  /* 0x0200000400000388 */ /* 0x0003e80000000800 */
[----:B-1----:R-:W3:Y:S01]  /*35d80*/  LDL.LU R0, [R1+0x1eb8] ;  /* 0x001eb80001007983 */ /* 0x002ee20000300800 */
[----:B------:R-:W-:-:S03]  /*35d90*/  FMNMX R11, R11, R20, !PT ;  /* 0x000000140b0b7209 */ /* 0x000fc60007800000 */
[----:B------:R-:W1:Y:S01]  /*35da0*/  SHFL.BFLY PT, R20, R8, 0x1, 0x1f ;  /* 0x0c201f0008147f89 */ /* 0x000e6200000e0000 */
[----:B0-----:R-:W-:-:S03]  /*35db0*/  FMNMX R4, R15, R21, !PT ;  /* 0x000000150f047209 */ /* 0x001fc60007800000 */
[----:B------:R-:W3:Y:S04]  /*35dc0*/  LDL R15, [R1+0xa3c] ;  /* 0x000a3c00010f7983 */ /* 0x000ee80000100800 */
[----:B------:R-:W3:Y:S04]  /*35dd0*/  LDL R21, [R1+0xa34] ;  /* 0x000a340001157983 */ /* 0x000ee80000100800 */
[----:B--2---:R-:W-:Y:S01]  /*35de0*/  @P0 STS [R3+0x20000], R5 ;  /* 0x0200000503000388 */ /* 0x004fe20000000800 */
[----:B------:R0:W-:Y:S02]  /*35df0*/  @P0 STS [R17+0x20000], R6 ;  /* 0x0200000611000388 */ /* 0x0001e40000000800 */
[----:B-----5:R2:W-:Y:S01]  /*35e00*/  @P0 STS [R16+0x20000], R7 ;  /* 0x0200000710000388 */ /* 0x0205e20000000800 */
[----:B0-----:R-:W-:-:S02]  /*35e10*/  FMNMX R6, R13, R23, !PT ;  /* 0x000000170d067209 */ /* 0x001fc40007800000 */
[----:B--2---:R-:W-:Y:S01]  /*35e20*/  FMNMX R7, R12, R24, !PT ;  /* 0x000000180c077209 */ /* 0x004fe20007800000 */
[----:B------:R-:W2:Y:S04]  /*35e30*/  LDL R13, [R1+0xa4c] ;  /* 0x000a4c00010d7983 */ /* 0x000ea80000100800 */
[----:B------:R-:W5:Y:S01]  /*35e40*/  LDL R24, [R1+0xa50] ;  /* 0x000a500001187983 */ /* 0x000f620000100800 */
[----:B------:R-:W-:-:S03]  /*35e50*/  FMNMX R5, R14, R22, !PT ;  /* 0x000000160e057209 */ /* 0x000fc60007800000 */
[----:B------:R-:W3:Y:S01]  /*35e60*/  LDL R23, [R1+0xa48] ;  /* 0x000a480001177983 */ /* 0x000ee20000100800 */
[----:B------:R-:W4:Y:S02]  /*35e70*/  LDL R14, [R1+0xa44] ;  /* 0x000a4400010e7983 */ /* 0x000f240000100800 */
[----:B------:R-:W4:Y:S01]  /*35e80*/  LDL R22, [R1+0xa40] ;  /* 0x000a400001167983 */ /* 0x000f220000100800 */
[----:B-1----:R-:W-:Y:S01]  /*35e90*/  FMNMX R3, R8, R20, !PT ;  /* 0x0000001408037209 */ /* 0x002fe20007800000 */
[----:B------:R-:W4:Y:S04]  /*35ea0*/  LDL R16, [R1+0xa30] ;  /* 0x000a300001107983 */ /* 0x000f280000100800 */
[----:B------:R-:W4:Y:S04]  /*35eb0*/  LDL R20, [R1+0xa38] ;  /* 0x000a380001147983 */ /* 0x000f280000100800 */
[----:B------:R-:W4:Y:S04]  /*35ec0*/  LDL R17, [R1+0xa2c] ;  /* 0x000a2c0001117983 */ /* 0x000f280000100800 */
[----:B------:R-:W0:Y:S04]  /*35ed0*/  SHFL.BFLY PT, R25, R11, 0x1, 0x1f ;  /* 0x0c201f000b197f89 */ /* 0x000e2800000e0000 */
[----:B------:R-:W1:Y:S01]  /*35ee0*/  SHFL.BFLY PT, R26, R10, 0x1, 0x1f ;  /* 0x0c201f000a1a7f89 */ /* 0x000e6200000e0000 */
[----:B0-----:R-:W-:-:S02]  /*35ef0*/  FMNMX R11, R11, R25, !PT ;  /* 0x000000190b0b7209 */ /* 0x001fc40007800000 */
[----:B-1----:R-:W-:Y:S01]  /*35f00*/  FMNMX R10, R10, R26, !PT ;  /* 0x0000001a0a0a7209 */ /* 0x002fe20007800000 */
[----:B------:R-:W0:Y:S04]  /*35f10*/  SHFL.BFLY PT, R29, R18, 0x2, 0x1f ;  /* 0x0c401f00121d7f89 */ /* 0x000e2800000e0000 */
[----:B------:R-:W1:Y:S01]  /*35f20*/  SHFL.BFLY PT, R27, R9, 0x1, 0x1f ;  /* 0x0c201f00091b7f89 */ /* 0x000e6200000e0000 */
[----:B0-----:R-:W-:-:S05]  /*35f30*/  FMNMX R18, R18, R29, !PT ;  /* 0x0000001d12127209 */ /* 0x001fca0007800000 */
[----:B------:R-:W0:Y:S04]  /*35f40*/  SHFL.BFLY PT, R28, R18, 0x1, 0x1f ;  /* 0x0c201f00121c7f89 */ /* 0x000e2800000e0000 */
[----:B------:R-:W0:Y:S01]  /*35f50*/  SHFL.BFLY PT, R29, R19, 0x1, 0x1f ;  /* 0x0c201f00131d7f89 */ /* 0x000e2200000e0000 */
[----:B-1----:R-:W-:Y:S02]  /*35f60*/  FMNMX R9, R9, R27, !PT ;  /* 0x0000001b09097209 */ /* 0x002fe40007800000 */
[----:B0-----:R-:W-:Y:S02]  /*35f70*/  FMNMX R8, R18, R28, !PT ;  /* 0x0000001c12087209 */ /* 0x001fe40007800000 */
[----:B------:R-:W-:Y:S01]  /*35f80*/  FMNMX R12, R19, R29, !PT ;  /* 0x0000001d130c7209 */ /* 0x000fe20007800000 */
[----:B-----5:R-:W-:Y:S01]  /*35f90*/  @P0 STS [R24+0x20000], R3 ;  /* 0x0200000318000388 */ /* 0x020fe20000000800 */
[----:B--2---:R-:W-:Y:S02]  /*35fa0*/  @P0 STS [R13+0x20000], R4 ;  /* 0x020000040d000388 */ /* 0x004fe40000000800 */
[----:B---3--:R-:W-:Y:S02]  /*35fb0*/  @P0 STS [R23+0x20000], R5 ;  /* 0x0200000517000388 */ /* 0x008fe40000000800 */
[----:B----4-:R-:W-:Y:S01]  /*35fc0*/  @P0 STS [R14+0x20000], R6 ;  /* 0x020000060e000388 */ /* 0x010fe20000000800 */
[----:B------:R0:W-:Y:S01]  /*35fd0*/  @P0 STS [R22+0x20000], R7 ;  /* 0x0200000716000388 */ /* 0x0001e20000000800 */
[----:B------:R-:W-:Y:S02]  /*35fe0*/  @P0 STS [R15+0x20000], R11 ;  /* 0x0200000b0f000388 */ /* 0x000fe40000000800 */
[----:B------:R1:W-:Y:S01]  /*35ff0*/  @P0 STS [R20+0x20000], R10 ;  /* 0x0200000a14000388 */ /* 0x0003e20000000800 */
[----:B0-----:R-:W2:Y:S01]  /*36000*/  LDL R7, [R1+0x9b0] ;  /* 0x0009b00001077983 */ /* 0x001ea20000100800 */
[----:B------:R-:W3:Y:S02]  /*36010*/  LDL.LU R22, [R1+0x90] ;  /* 0x0000900001167983 */ /* 0x000ee40000300800 */
[----:B-1----:R-:W4:Y:S02]  /*36020*/  LDL.LU R20, [R1+0x94] ;  /* 0x0000940001147983 */ /* 0x002f240000300800 */
[----:B------:R0:W-:Y:S01]  /*36030*/  @P0 STS [R21+0x20000], R9 ;  /* 0x0200000915000388 */ /* 0x0001e20000000800 */
[----:B------:R1:W-:Y:S01]  /*36040*/  @P0 STS [R16+0x20000], R8 ;  /* 0x0200000810000388 */ /* 0x0003e20000000800 */
[----:B------:R5:W-:Y:S02]  /*36050*/  @P0 STS [R17+0x20000], R12 ;  /* 0x0200000c11000388 */ /* 0x000be40000000800 */
[----:B------:R-:W-:Y:S06]  /*36060*/  BAR.SYNC.DEFER_BLOCKING 0x0 ;  /* 0x0000000000007b1d */ /* 0x000fec0000010000 */
[----:B------:R-:W5:Y:S04]  /*36070*/  S2R R14, SR_TID.X ;  /* 0x00000000000e7919 */ /* 0x000f680000002100 */
[----:B0-----:R-:W4:Y:S04]  /*36080*/  LDL R9, [R1+0x9e0] ;  /* 0x0009e00001097983 */ /* 0x001f280000100800 */
[----:B-1----:R-:W0:Y:S04]  /*36090*/  S2R R16, SR_TID.X ;  /* 0x0000000000107919 */ /* 0x002e280000002100 */
[----:B-----5:R-:W1:Y:S01]  /*360a0*/  S2R R17, SR_TID.X ;  /* 0x0000000000117919 */ /* 0x020e620000002100 */
[----:B------:R-:W5:Y:S02]  /*360b0*/  LDL.LU R15, [R1+0x4c] ;  /* 0x00004c00010f7983 */ /* 0x000f640000300800 */
[----:B------:R-:W5:Y:S01]  /*360c0*/  LDL.LU R21, [R1+0x34] ;  /* 0x0000340001157983 */ /* 0x000f620000300800 */
[----:B0-----:R-:W-:-:S05]  /*360d0*/  LOP3.LUT R13, R16, 0x7f, RZ, 0xc0, !PT ;  /* 0x0000007f100d7812 */ /* 0x001fca00078ec0ff */
[----:B------:R-:W0:Y:S04]  /*360e0*/  LDS R3, [R13.X4+0x20000] ;  /* 0x020000000d037984 */ /* 0x000e280000004800 */
[----:B------:R-:W1:Y:S04]  /*360f0*/  LDS R4, [R13.X4+0x20200] ;  /* 0x020200000d047984 */ /* 0x000e680000004800 */
[----:B0-----:R-:W0:Y:S04]  /*36100*/  SHFL.BFLY PT, R5, R3, 0x1, 0x1f ;  /* 0x0c201f0003057f89 */ /* 0x001e2800000e0000 */
[----:B-1----:R-:W1:Y:S01]  /*36110*/  SHFL.BFLY PT, R6, R4, 0x1, 0x1f ;  /* 0x0c201f0004067f89 */ /* 0x002e6200000e0000 */
[----:B------:R-:W-:-:S02]  /*36120*/  LOP3.LUT R26, R17, 0x1c, RZ, 0xc0, !PT ;  /* 0x0000001c111a7812 */ /* 0x000fc400078ec0ff */
[----:B0-----:R-:W-:Y:S02]  /*36130*/  FMNMX R3, R3, R5, !PT ;  /* 0x0000000503037209 */ /* 0x001fe40007800000 */
[----:B-1----:R-:W-:-:S03]  /*36140*/  FMNMX R6, R4, R6, !PT ;  /* 0x0000000604067209 */ /* 0x002fc60007800000 */
[----:B------:R-:W-:Y:S02]  /*36150*/  @!P6 STS [R13.X4+0x20000], R3 ;  /* 0x020000030d00e388 */ /* 0x000fe40000004800 */
[----:B------:R-:W-:Y:S02]  /*36160*/  @!P6 STS [R13.X4+0x20200], R6 ;  /* 0x020200060d00e388 */ /* 0x000fe40000004800 */
[----:B------:R-:W-:Y:S01]  /*36170*/  BAR.SYNC.DEFER_BLOCKING 0x0 ;  /* 0x0000000000007b1d */ /* 0x000fe20000010000 */
[----:B------:R-:W-:-:S05]  /*36180*/  SHF.L.U32 R29, R26, 0x1, RZ ;  /* 0x000000011a1d7819 */ /* 0x000fca00000006ff */
[----:B------:R-:W2:Y:S01]  /*36190*/  LDS R6, [R29+0x20000] ;  /* 0x020000001d067984 */ /* 0x000ea20000000800 */
[----:B------:R-:W-:Y:S02]  /*361a0*/  LOP3.LUT R23, R16, 0x1c, RZ, 0xc0, !PT ;  /* 0x0000001c10177812 */ /* 0x000fe400078ec0ff */
[----:B------:R-:W-:Y:S01]  /*361b0*/  LOP3.LUT R14, R14, 0x1c, RZ, 0xc0, !PT ;  /* 0x0000001c0e0e7812 */ /* 0x000fe200078ec0ff */
[----:B------:R-:W5:Y:S01]  /*361c0*/  LDL.LU R16, [R1+0x48] ;  /* 0x0000480001107983 */ /* 0x000f620000300800 */
[----:B------:R-:W5:Y:S02]  /*361d0*/  LDL R10, [R1+0x9e4] ;  /* 0x0009e400010a7983 */ /* 0x000f640000100800 */
[----:B------:R-:W-:Y:S02]  /*361e0*/  LEA.HI R11, R14, 0x20, RZ, 0x1e ;  /* 0x000000200e0b7811 */ /* 0x000fe400078ff0ff */
[----:B--2---:R-:W-:-:S03]  /*361f0*/  FMNMX R8, R6, R7, !PT ;  /* 0x0000000706087209 */ /* 0x004fc60007800000 */
[----:B------:R-:W-:Y:S04]  /*36200*/  LDS R6, [R11.X8+0x20000] ;  /* 0x020000000b067984 */ /* 0x000fe80000008800 */
[----:B------:R4:W-:Y:S01]  /*36210*/  STL [R1+0x94c], R8 ;  /* 0x00094c0801007387 */ /* 0x0009e20000100800 */
[----:B---3--:R-:W-:-:S03]  /*36220*/  FADD R7, R22, -R8 ;  /* 0x8000000816077221 */ /* 0x008fc60000000000 */
[----:B------:R-:W2:Y:S01]  /*36230*/  LDL.LU R22, [R1+0x30] ;  /* 0x0000300001167983 */ /* 0x000ea20000300800 */
[----:B----4-:R-:W-:-:S03]  /*36240*/  FADD R8, R20, -R8 ;  /* 0x8000000814087221 */ /* 0x010fc60000000000 */
[----:B------:R-:W3:Y:S01]  /*36250*/  LDL.LU R20, [R1+0x44] ;  /* 0x0000440001147983 */ /* 0x000ee20000300800 */
[----:B------:R-:W4:Y:S01]  /*36260*/  LDL R11, [R1+0x9e8] ;  /* 0x0009e800010b7983 */ /* 0x000f220000100800 */
[----:B------:R-:W-:-:S05]  /*36270*/  LEA.HI R19, R23, 0x8, RZ, 0x1e ;  /* 0x0000000817137811 */ /* 0x000fca00078ff0ff */
[----:B------:R-:W0:Y:S01]  /*36280*/  LDS R3, [R19.X8+0x20000] ;  /* 0x0200000013037984 */ /* 0x000e220000008800 */
[C---:B------:R-:W-:Y:S02]  /*36290*/  LEA.HI R18, R23.reuse, 0x10, RZ, 0x1e ;  /* 0x0000001017127811 */ /* 0x040fe400078ff0ff */
[----:B------:R-:W-:-:S03]  /*362a0*/  LEA.HI R13, R23, 0x18, RZ, 0x1e ;  /* 0x00000018170d7811 */ /* 0x000fc600078ff0ff */
[----:B------:R-:W1:Y:S04]  /*362b0*/  LDS R4, [R18.X8+0x20000] ;  /* 0x0200000012047984 */ /* 0x000e680000008800 */
[----:B------:R0:W4:Y:S01]  /*362c0*/  LDS R5, [R13.X8+0x20000] ;  /* 0x020000000d057984 */ /* 0x0001220000008800 */
[----:B------:R-:W-:-:S03]  /*362d0*/  FMUL R7, R7, 1.4426950216293334961 ;  /* 0x3fb8aa3b07077820 */ /* 0x000fc60000400000 */
[----:B------:R-:W0:Y:S02]  /*362e0*/  S2R R14, SR_TID.X ;  /* 0x00000000000e7919 */ /* 0x000e240000002100 */
[----:B0-----:R5:W0:Y:S01]  /*362f0*/  MUFU.EX2 R13, R7 ;  /* 0x00000007000d7308 */ /* 0x001a220000000800 */
[----:B------:R-:W-:Y:S01]  /*36300*/  FMNMX R9, R3, R9, !PT ;  /* 0x0000000903097209 */ /* 0x000fe20007800000 */
[----:B------:R-:W-:-:S04]  /*36310*/  FMUL R3, R8, 1.4426950216293334961 ;  /* 0x3fb8aa3b08037820 */ /* 0x000fc80000400000 */
[--C-:B-----5:R-:W-:Y:S02]  /*36320*/  FADD R7, R15, -R9.reuse ;  /* 0x800000090f077221 */ /* 0x120fe40000000000 */
[----:B------:R-:W5:Y:S02]  /*36330*/  MUFU.EX2 R19, R3 ;  /* 0x0000000300137308 */ /* 0x000f640000000800 */
[----:B------:R-:W-:Y:S01]  /*36340*/  FMUL R7, R7, 1.4426950216293334961 ;  /* 0x3fb8aa3b07077820 */ /* 0x000fe20000400000 */
[----:B------:R1:W-:Y:S01]  /*36350*/  STL [R1+0x948], R9 ;  /* 0x0009480901007387 */ /* 0x0003e20000100800 */
[----:B------:R-:W-:Y:S02]  /*36360*/  FADD R8, R21, -R9 ;  /* 0x8000000915087221 */ /* 0x000fe40000000000 */
[----:B0-----:R-:W-:Y:S02]  /*36370*/  STL [R1+0x9ac], R13 ;  /* 0x0009ac0d01007387 */ /* 0x001fe40000100800 */
[----:B------:R-:W3:Y:S01]  /*36380*/  LDL.LU R15, [R1+0x14] ;  /* 0x00001400010f7983 */ /* 0x000ee20000300800 */
[----:B-1----:R-:W0:Y:S01]  /*36390*/  MUFU.EX2 R9, R7 ;  /* 0x0000000700097308 */ /* 0x002e220000000800 */
[----:B------:R-:W-:Y:S01]  /*363a0*/  LOP3.LUT R14, R14, 0x1c, RZ, 0xc0, !PT ;  /* 0x0000001c0e0e7812 */ /* 0x000fe200078ec0ff */
[----:B-----5:R-:W-:Y:S01]  /*363b0*/  STL [R1+0x9a4], R19 ;  /* 0x0009a41301007387 */ /* 0x020fe20000100800 */
[----:B------:R-:W-:Y:S01]  /*363c0*/  LEA.HI R28, R26, 0x30, RZ, 0x1e ;  /* 0x000000301a1c7811 */ /* 0x000fe200078ff0ff */
[----:B------:R-:W5:Y:S01]  /*363d0*/  LDL.LU R21, [R1+0x50] ;  /* 0x0000500001157983 */ /* 0x000f620000300800 */
[----:B------:R-:W-:-:S05]  /*363e0*/  LEA.HI R12, R14, 0x28, RZ, 0x1e ;  /* 0x000000280e0c7811 */ /* 0x000fca00078ff0ff */
[----:B------:R1:W0:Y:S01]  /*363f0*/  LDS R3, [R12.X8+0x20000] ;  /* 0x020000000c037984 */ /* 0x0002220000008800 */
[----:B------:R-:W-:Y:S01]  /*36400*/  FMNMX R10, R4, R10, !PT ;  /* 0x0000000a040a7209 */ /* 0x000fe20007800000 */
[----:B------:R-:W-:-:S04]  /*36410*/  FMUL R4, R8, 1.4426950216293334961 ;  /* 0x3fb8aa3b08047820 */ /* 0x000fc80000400000 */
[----:B------:R1:W-:Y:S01]  /*36420*/  STL [R1+0x944], R10 ;  /* 0x0009440a01007387 */ /* 0x0003e20000100800 */
[----:B0-----:R-:W-:Y:S03]  /*36430*/  STL [R1+0x99c], R9 ;  /* 0x00099c0901007387 */ /* 0x001fe60000100800 */
[----:B------:R-:W5:Y:S01]  /*36440*/  LDL.LU R14, [R1+0x10] ;  /* 0x00001000010e7983 */ /* 0x000f620000300800 */
[----:B------:R-:W-:Y:S02]  /*36450*/  STL [R1+0x1ea4], R28 ;  /* 0x001ea41c01007387 */ /* 0x000fe40000100800 */
[--C-:B------:R-:W-:Y:S02]  /*36460*/  FADD R7, R16, -R10.reuse ;  /* 0x8000000a10077221 */ /* 0x100fe40000000000 */
[----:B------:R-:W0:Y:S01]  /*36470*/  MUFU.EX2 R16, R4 ;  /* 0x0000000400107308 */ /* 0x000e220000000800 */
[----:B----4-:R-:W-:Y:S01]  /*36480*/  FMNMX R8, R5, R11, !PT ;  /* 0x0000000b05087209 */ /* 0x010fe20007800000 */
[----:B------:R-:W-:Y:S01]  /*36490*/  FMUL R7, R7, 1.4426950216293334961 ;  /* 0x3fb8aa3b07077820 */ /* 0x000fe20000400000 */
[----:B------:R-:W4:Y:S01]  /*364a0*/  LDL R11, [R1+0x9ec] ;  /* 0x0009ec00010b7983 */ /* 0x000f220000100800 */
[----:B0-----:R-:W-:Y:S02]  /*364b0*/  STL [R1+0x994], R16 ;  /* 0x0009941001007387 */ /* 0x001fe40000100800 */
[----:B------:R0:W-:Y:S02]  /*364c0*/  STL [R1+0x93c], R8 ;  /* 0x00093c0801007387 */ /* 0x0001e40000100800 */
[----:B------:R-:W5:Y:S01]  /*364d0*/  LDL.LU R25, [R1+0x54] ;  /* 0x0000540001197983 */ /* 0x000f620000300800 */
[----:B-1----:R-:W5:Y:S01]  /*364e0*/  LDL R12, [R1+0x9f0] ;  /* 0x0009f000010c7983 */ /* 0x002f620000100800 */
[----:B--2---:R-:W-:-:S02]  /*364f0*/  FADD R5, R22, -R10 ;  /* 0x8000000a16057221 */ /* 0x004fc40000000000 */
[----:B------:R-:W2:Y:S01]  /*36500*/  LDL.LU R23, [R1+0xc] ;  /* 0x00000c0001177983 */ /* 0x000ea20000300800 */
[----:B------:R3:W1:Y:S01]  /*36510*/  MUFU.EX2 R10, R7 ;  /* 0x00000007000a7308 */ /* 0x0006620000000800 */
[----:B------:R-:W-:Y:S01]  /*36520*/  LEA.HI R27, R26, 0x38, RZ, 0x1e ;  /* 0x000000381a1b7811 */ /* 0x000fe200078ff0ff */
[----:B------:R-:W-:-:S06]  /*36530*/  FMUL R5, R5, 1.4426950216293334961 ;  /* 0x3fb8aa3b05057820 */ /* 0x000fcc0000400000 */
[----:B------:R-:W3:Y:S01]  /*36540*/  MUFU.EX2 R18, R5 ;  /* 0x0000000500127308 */ /* 0x000ee20000000800 */
[----:B------:R-:W0:Y:S01]  /*36550*/  LDS R4, [R28.X8+0x20000] ;  /* 0x020000001c047984 */ /* 0x000e220000008800 */
[----:B---3--:R-:W-:-:S03]  /*36560*/  FADD R7, R20, -R8 ;  /* 0x8000000814077221 */ /* 0x008fc60000000000 */
[----:B------:R-:W3:Y:S04]  /*36570*/  S2R R22, SR_TID.X ;  /* 0x0000000000167919 */ /* 0x000ee80000002100 */
[----:B------:R-:W2:Y:S01]  /*36580*/  LDL.LU R20, [R1+0x58] ;  /* 0x0000580001147983 */ /* 0x000ea20000300800 */
[----:B------:R-:W-:-:S03]  /*36590*/  FMUL R7, R7, 1.4426950216293334961 ;  /* 0x3fb8aa3b07077820 */ /* 0x000fc60000400000 */
[----:B-1----:R-:W-:Y:S01]  /*365a0*/  STL [R1+0x98c], R10 ;  /* 0x00098c0a01007387 */ /* 0x002fe20000100800 */
[----:B------:R-:W-:Y:S02]  /*365b0*/  STL [R1+0x984], R18 ;  /* 0x0009841201007387 */ /* 0x000fe40000100800 */
[----:B------:R-:W-:Y:S02]  /*365c0*/  FADD R5, R15, -R8 ;  /* 0x800000080f057221 */ /* 0x000fe40000000000 */
[----:B------:R-:W1:Y:S02]  /*365d0*/  MUFU.EX2 R15, R7 ;  /* 0x00000007000f7308 */ /* 0x000e640000000800 */
[----:B------:R-:W-:Y:S01]  /*365e0*/  FMUL R5, R5, 1.4426950216293334961 ;  /* 0x3fb8aa3b05057820 */ /* 0x000fe20000400000 */
[----:B----4-:R-:W-:Y:S02]  /*365f0*/  FMNMX R11, R6, R11, !PT ;  /* 0x0000000b060b7209 */ /* 0x010fe40007800000 */
[----:B------:R-:W4:Y:S04]  /*36600*/  LDS R6, [R27.X8+0x20000] ;  /* 0x020000001b067984 */ /* 0x000f280000008800 */
[----:B------:R-:W-:Y:S01]  /*36610*/  STL [R1+0x924], R11 ;  /* 0x0009240b01007387 */ /* 0x000fe20000100800 */
[----:B------:R2:W-:Y:S02]  /*36620*/  STL [R1+0x1ea8], R27 ;  /* 0x001ea81b01007387 */ /* 0x0005e40000100800 */
[----:B-1----:R-:W-:Y:S02]  /*36630*/  STL [R1+0x97c], R15 ;  /* 0x00097c0f01007387 */ /* 0x002fe40000100800 */
[--C-:B-----5:R-:W-:Y:S01]  /*36640*/  FADD R7, R21, -R11.reuse ;  /* 0x8000000b15077221 */ /* 0x120fe20000000000 */
[----:B0-----:R-:W5:Y:S01]  /*36650*/  LDL R8, [R1+0x9f4] ;  /* 0x0009f40001087983 */ /* 0x001f620000100800 */
[----:B------:R-:W0:Y:S01]  /*36660*/  MUFU.EX2 R21, R5 ;  /* 0x0000000500157308 */ /* 0x000e220000000800 */
[----:B------:R-:W-:Y:S01]  /*36670*/  FMNMX R24, R3, R12, !PT ;  /* 0x0000000c03187209 */ /* 0x000fe20007800000 */
[----:B------:R-:W-:Y:S01]  /*36680*/  FADD R3, R14, -R11 ;  /* 0x8000000b0e037221 */ /* 0x000fe20000000000 */
[----:B---3--:R-:W-:-:S02]  /*36690*/  LOP3.LUT R14, R22, 0x1c, RZ, 0xc0, !PT ;  /* 0x0000001c160e7812 */ /* 0x008fc400078ec0ff */
[----:B------:R-:W3:Y:S04]  /*366a0*/  LDL.LU R22, [R1+0x5c] ;  /* 0x00005c0001167983 */ /* 0x000ee80000300800 */
[----:B0-----:R-:W-:Y:S01]  /*366b0*/  STL [R1+0x974], R21 ;  /* 0x0009741501007387 */ /* 0x001fe20000100800 */
[----:B------:R-:W-:Y:S02]  /*366c0*/  STL [R1+0x91c], R24 ;  /* 0x00091c1801007387 */ /* 0x000fe40000100800 */
[----:B--2---:R-:W4:Y:S01]  /*366d0*/  LDL.LU R27, [R1+0x9f8] ;  /* 0x0009f800011b7983 */ /* 0x004f220000300800 */
[----:B------:R-:W-:Y:S02]  /*366e0*/  LEA.HI R12, R14, 0x40, RZ, 0x1e ;  /* 0x000000400e0c7811 */ /* 0x000fe400078ff0ff */
[----:B------:R-:W0:Y:S01]  /*366f0*/  S2R R14, SR_TID.X ;  /* 0x00000000000e7919 */ /* 0x000e220000002100 */
[----:B------:R-:W-:-:S02]  /*36700*/  FMUL R7, R7, 1.4426950216293334961 ;  /* 0x3fb8aa3b07077820 */ /* 0x000fc40000400000 */
[----:B------:R-:W-:Y:S01]  /*36710*/  FMUL R3, R3, 1.4426950216293334961 ;  /* 0x3fb8aa3b03037820 */ /* 0x000fe20000400000 */
[----:B------:R1:W2:Y:S01]  /*36720*/  LDS R5, [R12.X8+0x20000] ;  /* 0x020000000c057984 */ /* 0x0002a20000008800 */
[----:B------:R1:W0:Y:S08]  /*36730*/  MUFU.EX2 R11, R7 ;  /* 0x00000007000b7308 */ /* 0x0002300000000800 */
[----:B-1----:R1:W0:Y:S01]  /*36740*/  MUFU.EX2 R12, R3 ;  /* 0x00000003000c7308 */ /* 0x0022220000000800 */
[----:B------:R-:W-:-:S04]  /*36750*/  FADD R7, R25, -R24 ;  /* 0x8000001819077221 */ /* 0x000fc80000000000 */
[----:B-1----:R-:W-:Y:S01]  /*36760*/  FMUL R3, R7, 1.4426950216293334961 ;  /* 0x3fb8aa3b07037820 */ /* 0x002fe20000400000 */
[----:B0-----:R-:W-:Y:S01]  /*36770*/  LOP3.LUT R14, R14, 0x1c, RZ, 0xc0, !PT ;  /* 0x0000001c0e0e7812 */ /* 0x001fe200078ec0ff */
[----:B------:R-:W-:-:S03]  /*36780*/  FADD R7, R23, -R24 ;  /* 0x8000001817077221 */ /* 0x000fc60000000000 */
[----:B------:R-:W-:Y:S01]  /*36790*/  LEA.HI R14, R14, 0x48, RZ, 0x1e ;  /* 0x000000480e0e7811 */ /* 0x000fe200078ff0ff */
[----:B------:R0:W1:Y:S04]  /*367a0*/  MUFU.EX2 R23, R3 ;  /* 0x0000000300177308 */ /* 0x0000680000000800 */
[----:B0-----:R5:W0:Y:S01]  /*367b0*/  LDS R3, [R14.X8+0x20000] ;  /* 0x020000000e037984 */ /* 0x001a220000008800 */
[----:B------:R-:W-:-:S03]  /*367c0*/  FMUL R7, R7, 1.4426950216293334961 ;  /* 0x3fb8aa3b07077820 */ /* 0x000fc60000400000 */
[----:B------:R-:W-:Y:S01]  /*367d0*/  STL [R1+0x96c], R11 ;  /* 0x00096c0b01007387 */ /* 0x000fe20000100800 */
[----:B------:R-:W-:Y:S02]  /*367e0*/  STL [R1+0x95c], R12 ;  /* 0x00095c0c01007387 */ /* 0x000fe40000100800 */
[----:B------:R-:W0:Y:S01]  /*367f0*/  MUFU.EX2 R7, R7 ;  /* 0x0000000700077308 */ /* 0x000e220000000800 */
[----:B-1----:R-:W-:Y:S01]  /*36800*/  STL [R1+0x958], R23 ;  /* 0x0009581701007387 */ /* 0x002fe20000100800 */
[----:B-----5:R-:W-:Y:S01]  /*36810*/  FMNMX R14, R4, R8, !PT ;  /* 0x00000008040e7209 */ /* 0x020fe20007800000 */
[----:B------:R-:W-:Y:S02]  /*36820*/  FADD R4, R13, R19 ;  /* 0x000000130d047221 */ /* 0x000fe40000000000 */
[----:B------:R-:W1:Y:S02]  /*36830*/  S2R R13, SR_TID.X ;  /* 0x00000000000d7919 */ /* 0x000e640000002100 */
[----:B------:R-:W-:-:S02]  /*36840*/  FADD R8, R20, -R14 ;  /* 0x8000000e14087221 */ /* 0x000fc40000000000 */
[----:B------:R-:W-:Y:S02]  /*36850*/  FADD R0, R0, -R14 ;  /* 0x8000000e00007221 */ /* 0x000fe40000000000 */
[----:B------:R-:W-:Y:S02]  /*36860*/  FMUL R8, R8, 1.4426950216293334961 ;  /* 0x3fb8aa3b08087820 */ /* 0x000fe40000400000 */
[----:B------:R-:W-:Y:S01]  /*36870*/  FMUL R0, R0, 1.4426950216293334961 ;  /* 0x3fb8aa3b00007820 */ /* 0x000fe20000400000 */
[----:B------:R5:W-:Y:S01]  /*36880*/  STL [R1+0x914], R14 ;  /* 0x0009140e01007387 */ /* 0x000be20000100800 */
[----:B------:R-:W2:Y:S01]  /*36890*/  LDL R20, [R1+0x9fc] ;  /* 0x0009fc0001147983 */ /* 0x000ea20000100800 */
[----:B----4-:R-:W-:Y:S01]  /*368a0*/  FMNMX R28, R6, R27, !PT ;  /* 0x0000001b061c7209 */ /* 0x010fe20007800000 */
[----:B-----5:R3:W4:Y:S01]  /*368b0*/  MUFU.EX2 R14, R8 ;  /* 0x00000008000e7308 */ /* 0x0207220000000800 */
[----:B-1----:R-:W-:-:S03]  /*368c0*/  LOP3.LUT R13, R13, 0x1c, RZ, 0xc0, !PT ;  /* 0x0000001c0d0d7812 */ /* 0x002fc600078ec0ff */
[----:B---3--:R-:W-:-:S04]  /*368d0*/  FADD R8, R22, -R28 ;  /* 0x8000001c16087221 */ /* 0x008fc80000000000 */
[----:B------:R1:W3:Y:S01]  /*368e0*/  MUFU.EX2 R22, R0 ;  /* 0x0000000000167308 */ /* 0x0002e20000000800 */
[----:B------:R-:W-:Y:S01]  /*368f0*/  LEA.HI R13, R13, 0x50, RZ, 0x1e ;  /* 0x000000500d0d7811 */ /* 0x000fe200078ff0ff */
[----:B0-----:R-:W-:Y:S01]  /*36900*/  STL [R1+0x940], R7 ;  /* 0x0009400701007387 */ /* 0x001fe20000100800 */
[----:B------:R-:W5:Y:S02]  /*36910*/  LDL.LU R23, [R1+0x2c] ;  /* 0x00002c0001177983 */ /* 0x000f640000300800 */
[----:B------:R-:W-:Y:S02]  /*36920*/  STL [R1+0x1eac], R27 ;  /* 0x001eac1b01007387 */ /* 0x000fe40000100800 */
[----:B------:R-:W5:Y:S01]  /*36930*/  LDL.LU R25, [R1+0x7c] ;  /* 0x00007c0001197983 */ /* 0x000f620000300800 */
[----:B------:R0:W-:Y:S01]  /*36940*/  LDS R6, [R13.X8+0x20000] ;  /* 0x020000000d067984 */ /* 0x0001e20000008800 */
[----:B-1----:R-:W-:-:S03]  /*36950*/  FMUL R0, R8, 1.4426950216293334961 ;  /* 0x3fb8aa3b08007820 */ /* 0x002fc60000400000 */
[----:B0-----:R-:W5:Y:S01]  /*36960*/  LDL.LU R13, [R1+0x28] ;  /* 0x00002800010d7983 */ /* 0x001f620000300800 */
[----:B------:R-:W-:Y:S02]  /*36970*/  STL [R1+0x8f8], R28 ;  /* 0x0008f81c01007387 */ /* 0x000fe40000100800 */
[----:B----4-:R-:W-:Y:S02]  /*36980*/  STL [R1+0x934], R14 ;  /* 0x0009340e01007387 */ /* 0x010fe40000100800 */
[----:B------:R-:W4:Y:S01]  /*36990*/  LDL R19, [R1+0xa00] ;  /* 0x000a000001137983 */ /* 0x000f220000100800 */
[----:B---3--:R0:W-:Y:S01]  /*369a0*/  STL [R1+0x92c], R22 ;  /* 0x00092c1601007387 */ /* 0x0081e20000100800 */
[----:B------:R-:W3:Y:S03]  /*369b0*/  LDL.LU R8, [R1+0x60] ;  /* 0x0000600001087983 */ /* 0x000ee60000300800 */
[----:B0-----:R-:W0:Y:S01]  /*369c0*/  S2R R22, SR_TID.X ;  /* 0x0000000000167919 */ /* 0x001e220000002100 */
[----:B--2---:R-:W-:-:S02]  /*369d0*/  FMNMX R24, R5, R20, !PT ;  /* 0x0000001405187209 */ /* 0x004fc40007800000 */
[----:B------:R-:W1:Y:S01]  /*369e0*/  MUFU.EX2 R5, R0 ;  /* 0x0000000000057308 */ /* 0x000e620000000800 */
[----:B------:R-:W2:Y:S01]  /*369f0*/  LDL.LU R20, [R1+0x78] ;  /* 0x0000780001147983 */ /* 0x000ea20000300800 */
[----:B------:R-:W-:Y:S02]  /*36a00*/  STL [R1+0x1eb0], R28 ;  /* 0x001eb01c01007387 */ /* 0x000fe40000100800 */
[----:B------:R-:W-:Y:S01]  /*36a10*/  STL [R1+0x8f4], R24 ;  /* 0x0008f41801007387 */ /* 0x000fe20000100800 */
[----:B-1----:R3:W-:Y:S02]  /*36a20*/  STL [R1+0x928], R5 ;  /* 0x0009280501007387 */ /* 0x0027e40000100800 */
[----:B---3--:R-:W-:Y:S02]  /*36a30*/  FADD R5, R8, -R24 ;  /* 0x8000001808057221 */ /* 0x008fe40000000000 */
[----:B------:R-:W3:Y:S01]  /*36a40*/  LDL R8, [R1+0xa04] ;  /* 0x000a040001087983 */ /* 0x000ee20000100800 */
[----:B0-----:R-:W-:-:S03]  /*36a50*/  LOP3.LUT R22, R22, 0x1c, RZ, 0xc0, !PT ;  /* 0x0000001c16167812 */ /* 0x001fc600078ec0ff */
[----:B------:R-:W0:Y:S01]  /*36a60*/  SHFL.BFLY PT, R7, R4, 0x2, 0x1f ;  /* 0x0c401f0004077f89 */ /* 0x000e2200000e0000 */
[----:B------:R-:W-:Y:S01]  /*36a70*/  FADD R2, R2, -R28 ;  /* 0x8000001c02027221 */ /* 0x000fe20000000000 */
[----:B------:R-:W-:Y:S02]  /*36a80*/  LEA.HI R27, R22, 0x58, RZ, 0x1e ;  /* 0x00000058161b7811 */ /* 0x000fe400078ff0ff */
[----:B------:R-:W1:Y:S01]  /*36a90*/  S2R R22, SR_TID.X ;  /* 0x0000000000167919 */ /* 0x000e620000002100 */
[----:B------:R-:W-:Y:S02]  /*36aa0*/  FMUL R2, R2, 1.4426950216293334961 ;  /* 0x3fb8aa3b02027820 */ /* 0x000fe40000400000 */
[----:B------:R-:W-:-:S04]  /*36ab0*/  FMUL R5, R5, 1.4426950216293334961 ;  /* 0x3fb8aa3b05057820 */ /* 0x000fc80000400000 */
[----:B------:R-:W1:Y:S08]  /*36ac0*/  MUFU.EX2 R2, R2 ;  /* 0x0000000200027308 */ /* 0x000e700000000800 */
[----:B------:R-:W1:Y:S01]  /*36ad0*/  MUFU.EX2 R5, R5 ;  /* 0x0000000500057308 */ /* 0x000e620000000800 */
[----:B----4-:R-:W-:Y:S01]  /*36ae0*/  FMNMX R19, R3, R19, !PT ;  /* 0x0000001303137209 */ /* 0x010fe20007800000 */
[----:B0-----:R-:W-:-:S02]  /*36af0*/  FADD R0, R4, R7 ;  /* 0x0000000704007221 */ /* 0x001fc40000000000 */
[----:B-----5:R-:W-:Y:S01]  /*36b00*/  FADD R7, R23, -R24 ;  /* 0x8000001817077221 */ /* 0x020fe20000000000 */
[----:B------:R1:W-:Y:S03]  /*36b10*/  LDS R4, [R27.X8+0x20000] ;  /* 0x020000001b047984 */ /* 0x0003e60000008800 */
[----:B------:R-:W-:Y:S01]  /*36b20*/  FMUL R7, R7, 1.4426950216293334961 ;  /* 0x3fb8aa3b07077820 */ /* 0x000fe20000400000 */
[----:B-1----:R-:W-:Y:S02]  /*36b30*/  LOP3.LUT R27, R22, 0x1c, RZ, 0xc0, !PT ;  /* 0x0000001c161b7812 */ /* 0x002fe400078ec0ff */
[----:B------:R-:W4:Y:S01]  /*36b40*/  LDL.LU R22, [R1+0x24] ;  /* 0x0000240001167983 */ /* 0x000f220000300800 */
[----:B------:R-:W-:Y:S02]  /*36b50*/  STL [R1+0x918], R2 ;  /* 0x0009180201007387 */ /* 0x000fe40000100800 */
[----:B------:R-:W-:Y:S02]  /*36b60*/  STL [R1+0x988], R19 ;  /* 0x0009881301007387 */ /* 0x000fe40000100800 */
[----:B------:R-:W5:Y:S01]  /*36b70*/  LDL.LU R24, [R1+0x74] ;  /* 0x0000740001187983 */ /* 0x000f620000300800 */
[----:B------:R-:W4:Y:S01]  /*36b80*/  LDL.LU R23, [R1+0x20] ;  /* 0x0000200001177983 */ /* 0x000f220000300800 */
[----:B------:R0:W-:Y:S02]  /*36b90*/  STL [R1+0x910], R5 ;  /* 0x0009100501007387 */ /* 0x0001e40000100800 */
[----:B0-----:R-:W-:-:S02]  /*36ba0*/  FADD R5, R25, -R19 ;  /* 0x8000001319057221 */ /* 0x001fc40000000000 */
[----:B------:R0:W1:Y:S02]  /*36bb0*/  MUFU.EX2 R25, R7 ;  /* 0x0000000700197308 */ /* 0x0000640000000800 */
[----:B0-----:R-:W-:Y:S02]  /*36bc0*/  FADD R7, R13, -R19 ;  /* 0x800000130d077221 */ /* 0x001fe40000000000 */
[----:B------:R-:W0:Y:S04]  /*36bd0*/  S2R R13, SR_TID.X ;  /* 0x00000000000d7919 */ /* 0x000e280000002100 */
[----:B------:R-:W2:Y:S01]  /*36be0*/  SHFL.BFLY PT, R2, R0, 0x1, 0x1f ;  /* 0x0c201f0000027f89 */ /* 0x000ea200000e0000 */
[----:B------:R-:W-:Y:S01]  /*36bf0*/  LEA.HI R27, R27, 0x60, RZ, 0x1e ;  /* 0x000000601b1b7811 */ /* 0x000fe200078ff0ff */
[----:B------:R-:W-:-:S04]  /*36c00*/  FMUL R5, R5, 1.4426950216293334961 ;  /* 0x3fb8aa3b05057820 */ /* 0x000fc80000400000 */
[----:B------:R1:W2:Y:S02]  /*36c10*/  LDS R3, [R27.X8+0x20000] ;  /* 0x020000001b037984 */ /* 0x0002a40000008800 */
[----:B-1----:R-:W1:Y:S02]  /*36c20*/  MUFU.EX2 R27, R5 ;  /* 0x00000005001b7308 */ /* 0x002e640000000800 */
[----:B------:R3:W-:Y:S01]  /*36c30*/  STL [R1+0x90c], R25 ;  /* 0x00090c1901007387 */ /* 0x0007e20000100800 */
[----:B------:R-:W5:Y:S01]  /*36c40*/  LDL R19, [R1+0xa08] ;  /* 0x000a080001137983 */ /* 0x000f620000100800 */
[----:B0-----:R-:W-:-:S04]  /*36c50*/  LOP3.LUT R13, R13, 0x1c, RZ, 0xc0, !PT ;  /* 0x0000001c0d0d7812 */ /* 0x001fc800078ec0ff */
[----:B------:R-:W-:Y:S02]  /*36c60*/  LEA.HI R13, R13, 0x68, RZ, 0x1e ;  /* 0x000000680d0d7811 */ /* 0x000fe400078ff0ff */
[----:B---3--:R-:W-:Y:S01]  /*36c70*/  FMNMX R25, R6, R8, !PT ;  /* 0x0000000806197209 */ /* 0x008fe20007800000 */
[----:B--2---:R-:W-:Y:S02]  /*36c80*/  FADD R6, R0, R2 ;  /* 0x0000000200067221 */ /* 0x004fe40000000000 */
[----:B------:R0:W-:Y:S04]  /*36c90*/  LDS R2, [R13.X8+0x20000] ;  /* 0x020000000d027984 */ /* 0x0001e80000008800 */
[----:B------:R-:W-:Y:S01]  /*36ca0*/  STL [R1+0x978], R25 ;  /* 0x0009781901007387 */ /* 0x000fe20000100800 */
[----:B-1----:R-:W-:Y:S03]  /*36cb0*/  STL [R1+0x908], R27 ;  /* 0x0009081b01007387 */ /* 0x002fe60000100800 */
[----:B0-----:R-:W2:Y:S01]  /*36cc0*/  LDL R13, [R1+0xa0c] ;  /* 0x000a0c00010d7983 */ /* 0x001ea20000100800 */
[----:B------:R-:W-:-:S04]  /*36cd0*/  LOP3.LUT R17, R17, 0x1c, RZ, 0xc0, !PT ;  /* 0x0000001c11117812 */ /* 0x000fc800078ec0ff */
[----:B------:R-:W-:Y:S02]  /*36ce0*/  LEA.HI R5, R17, 0x70, RZ, 0x1e ;  /* 0x0000007011057811 */ /* 0x000fe400078ff0ff */
[----:B------:R-:W0:Y:S01]  /*36cf0*/  S2R R17, SR_TID.X ;  /* 0x0000000000117919 */ /* 0x000e220000002100 */
[----:B------:R-:W-:-:S03]  /*36d00*/  LEA.HI R26, R26, 0x78, RZ, 0x1e ;  /* 0x000000781a1a7811 */ /* 0x000fc600078ff0ff */
[----:B------:R-:W-:Y:S04]  /*36d10*/  LDS R5, [R5.X8+0x20000] ;  /* 0x0200000005057984 */ /* 0x000fe80000008800 */
[----:B------:R-:W-:Y:S01]  /*36d20*/  LDS R0, [R26.X8+0x20000] ;  /* 0x020000001a007984 */ /* 0x000fe20000008800 */
[----:B------:R-:W-:Y:S02]  /*36d30*/  BAR.SYNC.DEFER_BLOCKING 0x0 ;  /* 0x0000000000007b1d */ /* 0x000fe40000010000 */
[----:B------:R-:W-:Y:S02]  /*36d40*/  FMUL R7, R7, 1.4426950216293334961 ;  /* 0x3fb8aa3b07077820 */ /* 0x000fe40000400000 */
[----:B------:R-:W-:Y:S01]  /*36d50*/  FADD R8, R20, -R25 ;  /* 0x8000001914087221 */ /* 0x000fe20000000000 */
[----:B0-----:R-:W-:Y:S01]  /*36d60*/  SHF.R.U32.HI R17, RZ, 0x3, R17 ;  /* 0x00000003ff117819 */ /* 0x001fe20000011611 */
[----:B------:R-:W0:Y:S01]  /*36d70*/  MUFU.EX2 R28, R7 ;  /* 0x00000007001c7308 */ /* 0x000e220000000800 */
[----:B------:R-:W3:Y:S02]  /*36d80*/  LDL.LU R20, [R1+0x70] ;  /* 0x0000700001147983 */ /* 0x000ee40000300800 */
[----:B------:R-:W-:-:S04]  /*36d90*/  LOP3.LUT R17, R17, 0x4, RZ, 0xc0, !PT ;  /* 0x0000000411117812 */ /* 0x000fc800078ec0ff */
[----:B------:R-:W-:-:S05]  /*36da0*/  IADD3 R17, R29, R17, RZ ;  /* 0x000000111d117210 */ /* 0x000fca0007ffe0ff */
[----:B------:R1:W-:Y:S02]  /*36db0*/  @P0 STS [R17+0x20000], R6 ;  /* 0x0200000611000388 */ /* 0x0003e40000000800 */
[----:B-1----:R-:W-:-:S04]  /*36dc0*/  FMUL R6, R8, 1.4426950216293334961 ;  /* 0x3fb8aa3b08067820 */ /* 0x002fc80000400000 */
[----:B------:R-:W1:Y:S01]  /*36dd0*/  MUFU.EX2 R26, R6 ;  /* 0x00000006001a7308 */ /* 0x000e620000000800 */
[----:B0-----:R-:W-:Y:S01]  /*36de0*/  STL [R1+0x900], R28 ;  /* 0x0009001c01007387 */ /* 0x001fe20000100800 */
[----:B------:R-:W3:Y:S02]  /*36df0*/  LDL.LU R17, [R1+0x1c] ;  /* 0x00001c0001117983 */ /* 0x000ee40000300800 */
[----:B----4-:R-:W-:Y:S02]  /*36e00*/  FADD R7, R22, -R25 ;  /* 0x8000001916077221 */ /* 0x010fe40000000000 */
[----:B------:R-:W4:Y:S01]  /*36e10*/  LDL.LU R22, [R1+0x6c] ;  /* 0x00006c0001167983 */ /* 0x000f220000300800 */
[----:B------:R-:W-:Y:S01]  /*36e20*/  FADD R9, R9, R16 ;  /* 0x0000001009097221 */ /* 0x000fe20000000000 */
[----:B-----5:R-:W-:-:S05]  /*36e30*/  FMNMX R8, R4, R19, !PT ;  /* 0x0000001304087209 */ /* 0x020fca0007800000 */
[----:B------:R0:W-:Y:S01]  /*36e40*/  STL [R1+0x970], R8 ;  /* 0x0009700801007387 */ /* 0x0001e20000100800 */
[----:B-1----:R-:W-:Y:S02]  /*36e50*/  STL [R1+0x8fc], R26 ;  /* 0x0008fc1a01007387 */ /* 0x002fe40000100800 */
[--C-:B------:R-:W-:Y:S01]  /*36e60*/  FADD R4, R24, -R8.reuse ;  /* 0x8000000818047221 */ /* 0x100fe20000000000 */
[----:B--2---:R-:W-:Y:S01]  /*36e70*/  FMNMX R13, R3, R13, !PT ;  /* 0x0000000d030d7209 */ /* 0x004fe20007800000 */
[----:B------:R-:W-:Y:S02]  /*36e80*/  FADD R3, R23, -R8 ;  /* 0x8000000817037221 */ /* 0x000fe40000000000 */
[----:B0-----:R-:W-:Y:S02]  /*36e90*/  FADD R8, R10, R18 ;  /* 0x000000120a087221 */ /* 0x001fe40000000000 */
[----:B------:R0:W-:Y:S01]  /*36ea0*/  STL [R1+0x964], R13 ;  /* 0x0009640d01007387 */ /* 0x0001e20000100800 */
[----:B------:R-:W2:Y:S02]  /*36eb0*/  LDL.LU R16, [R1+0x18] ;  /* 0x0000180001107983 */ /* 0x000ea40000300800 */
[----:B------:R-:W5:Y:S02]  /*36ec0*/  LDL R18, [R1+0xa10] ;  /* 0x000a100001127983 */ /* 0x000f640000100800 */
[----:B------:R-:W-:-:S04]  /*36ed0*/  FMUL R4, R4, 1.4426950216293334961 ;  /* 0x3fb8aa3b04047820 */ /* 0x000fc80000400000 */
[----:B------:R-:W1:Y:S01]  /*36ee0*/  MUFU.EX2 R19, R4 ;  /* 0x0000000400137308 */ /* 0x000e620000000800 */
[----:B------:R-:W-:-:S07]  /*36ef0*/  FMUL R7, R7, 1.4426950216293334961 ;  /* 0x3fb8aa3b07077820 */ /* 0x000fce0000400000 */
[----:B------:R0:W-:Y:S01]  /*36f00*/  MUFU.EX2 R29, R7 ;  /* 0x00000007001d7308 */ /* 0x0001e20000000800 */
[----:B------:R-:W-:Y:S02]  /*36f10*/  FMUL R10, R3, 1.4426950216293334961 ;  /* 0x3fb8aa3b030a7820 */ /* 0x000fe40000400000 */
[----:B------:R-:W-:Y:S01]  /*36f20*/  FADD R6, R11, R12 ;  /* 0x0000000c0b067221 */ /* 0x000fe20000000000 */
[----:B------:R-:W3:Y:S01]  /*36f30*/  SHFL.BFLY PT, R3, R9, 0x2, 0x1f ;  /* 0x0c401f0009037f89 */ /* 0x000ee200000e0000 */
[----:B0-----:R-:W-:-:S03]  /*36f40*/  FADD R7, R15, R21 ;  /* 0x000000150f077221 */ /* 0x001fc60000000000 */
[----:B-1----:R-:W-:Y:S01]  /*36f50*/  STL [R1+0x9a8], R19 ;  /* 0x0009a81301007387 */ /* 0x002fe20000100800 */
[----:B------:R-:W2:Y:S01]  /*36f60*/  LDL R15, [R1+0xa14] ;  /* 0x000a1400010f7983 */ /* 0x000ea20000100800 */
[----:B------:R-:W0:Y:S01]  /*36f70*/  MUFU.EX2 R24, R10 ;  /* 0x0000000a00187308 */ /* 0x000e220000000800 */
[----:B------:R-:W2:Y:S02]  /*36f80*/  LDL.LU R25, [R1+0x68] ;  /* 0x0000680001197983 */ /* 0x000ea40000300800 */
[----:B---3--:R-:W-:-:S04]  /*36f90*/  FADD R12, R20, -R13 ;  /* 0x8000000d140c7221 */ /* 0x008fc80000000000 */
[----:B------:R-:W-:Y:S02]  /*36fa0*/  FMUL R12, R12, 1.4426950216293334961 ;  /* 0x3fb8aa3b0c0c7820 */ /* 0x000fe40000400000 */
[----:B------:R-:W-:Y:S02]  /*36fb0*/  FADD R13, R17, -R13 ;  /* 0x8000000d110d7221 */ /* 0x000fe40000000000 */
[----:B------:R-:W1:Y:S01]  /*36fc0*/  MUFU.EX2 R17, R12 ;  /* 0x0000000c00117308 */ /* 0x000e620000000800 */
[----:B0-----:R-:W-:Y:S01]  /*36fd0*/  STL [R1+0x9a0], R24 ;  /* 0x0009a01801007387 */ /* 0x001fe20000100800 */
[----:B------:R-:W5:Y:S02]  /*36fe0*/  LDL.LU R20, [R1+0x40] ;  /* 0x0000400001147983 */ /* 0x000f640000300800 */
[----:B------:R-:W-:Y:S01]  /*36ff0*/  FADD R3, R9, R3 ;  /* 0x0000000309037221 */ /* 0x000fe20000000000 */
[----:B-----5:R-:W-:Y:S01]  /*37000*/  FMNMX R21, R2, R18, !PT ;  /* 0x0000001202157209 */ /* 0x020fe20007800000 */
[----:B------:R-:W-:-:S04]  /*37010*/  FMUL R2, R13, 1.4426950216293334961 ;  /* 0x3fb8aa3b0d027820 */ /* 0x000fc80000400000 */
[----:B------:R-:W0:Y:S01]  /*37020*/  MUFU.EX2 R18, R2 ;  /* 0x0000000200127308 */ /* 0x000e220000000800 */
[----:B------:R5:W-:Y:S01]  /*37030*/  STL [R1+0x950], R21 ;  /* 0x0009501501007387 */ /* 0x000be20000100800 */
[----:B------:R-:W3:Y:S02]  /*37040*/  LDL.LU R23, [R1+0x64] ;  /* 0x0000640001177983 */ /* 0x000ee40000300800 */
[----:B-1----:R-:W-:Y:S02]  /*37050*/  STL [R1+0x998], R17 ;  /* 0x0009981101007387 */ /* 0x002fe40000100800 */
[----:B------:R-:W3:Y:S02]  /*37060*/  LDL R9, [R1+0x92c] ;  /* 0x00092c0001097983 */ /* 0x000ee40000100800 */
[--C-:B----4-:R-:W-:Y:S01]  /*37070*/  FADD R12, R22, -R21.reuse ;  /* 0x80000015160c7221 */ /* 0x110fe20000000000 */
[----:B0-----:R-:W-:Y:S01]  /*37080*/  STL [R1+0x990], R18 ;  /* 0x0009901201007387 */ /* 0x001fe20000100800 */
[----:B------:R-:W4:Y:S03]  /*37090*/  LDL R22, [R1+0xa18] ;  /* 0x000a180001167983 */ /* 0x000f260000100800 */
[----:B------:R-:W0:Y:S04]  /*370a0*/  SHFL.BFLY PT, R4, R8, 0x2, 0x1f ;  /* 0x0c401f0008047f89 */ /* 0x000e2800000e0000 */
[----:B------:R-:W1:Y:S04]  /*370b0*/  SHFL.BFLY PT, R10, R7, 0x2, 0x1f ;  /* 0x0c401f00070a7f89 */ /* 0x000e6800000e0000 */
[----:B------:R-:W1:Y:S01]  /*370c0*/  SHFL.BFLY PT, R11, R6, 0x2, 0x1f ;  /* 0x0c401f00060b7f89 */ /* 0x000e6200000e0000 */
[----:B--2---:R-:W-:Y:S01]  /*370d0*/  FMNMX R15, R5, R15, !PT ;  /* 0x0000000f050f7209 */ /* 0x004fe20007800000 */
[----:B------:R-:W-:-:S02]  /*370e0*/  FADD R5, R16, -R21 ;  /* 0x8000001510057221 */ /* 0x000fc40000000000 */
[----:B-----5:R-:W2:Y:S02]  /*370f0*/  LDL.LU R21, [R1+0x38] ;  /* 0x0000380001157983 */ /* 0x020ea40000300800 */
[----:B------:R5:W-:Y:S02]  /*37100*/  STL [R1+0x938], R15 ;  /* 0x0009380f01007387 */ /* 0x000be40000100800 */
[----:B0-----:R-:W-:Y:S02]  /*37110*/  FADD R2, R8, R4 ;  /* 0x0000000408027221 */ /* 0x001fe40000000000 */
[----:B------:R-:W-:Y:S02]  /*37120*/  FMUL R4, R12, 1.4426950216293334961 ;  /* 0x3fb8aa3b0c047820 */ /* 0x000fe40000400000 */
[----:B-1----:R-:W-:Y:S02]  /*37130*/  FADD R7, R7, R10 ;  /* 0x0000000a07077221 */ /* 0x002fe40000000000 */
[----:B------:R-:W2:Y:S01]  /*37140*/  LDL R10, [R1+0x958] ;  /* 0x00095800010a7983 */ /* 0x000ea20000100800 */
[----:B------:R0:W1:Y:S02]  /*37150*/  MUFU.EX2 R16, R4 ;  /* 0x0000000400107308 */ /* 0x0000640000000800 */
[----:B0-----:R-:W-:-:S02]  /*37160*/  FADD R4, R6, R11 ;  /* 0x0000000b06047221 */ /* 0x001fc40000000000 */
[----:B------:R-:W2:Y:S04]  /*37170*/  LDL R11, [R1+0x940] ;  /* 0x00094000010b7983 */ /* 0x000ea80000100800 */
[----:B------:R-:W0:Y:S04]  /*37180*/  SHFL.BFLY PT, R12, R2, 0x1, 0x1f ;  /* 0x0c201f00020c7f89 */ /* 0x000e2800000e0000 */
[----:B------:R-:W3:Y:S01]  /*37190*/  SHFL.BFLY PT, R13, R3, 0x1, 0x1f ;  /* 0x0c201f00030d7f89 */ /* 0x000ee200000e0000 */
[----:B------:R-:W-:Y:S02]  /*371a0*/  FADD R8, R25, -R15 ;  /* 0x8000000f19087221 */ /* 0x000fe40000000000 */
[----:B------:R-:W-:-:S02]  /*371b0*/  FMUL R5, R5, 1.4426950216293334961 ;  /* 0x3fb8aa3b05057820 */ /* 0x000fc40000400000 */
[----:B-----5:R-:W-:Y:S02]  /*371c0*/  FADD R15, R20, -R15 ;  /* 0x8000000f140f7221 */ /* 0x020fe40000000000 */
[----:B------:R-:W5:Y:S01]  /*371d0*/  MUFU.EX2 R25, R5 ;  /* 0x0000000500197308 */ /* 0x000f620000000800 */
[----:B-1----:R-:W-:Y:S04]  /*371e0*/  STL [R1+0x980], R16 ;  /* 0x0009801001007387 */ /* 0x002fe80000100800 */
[----:B-----5:R-:W-:Y:S01]  /*371f0*/  STL [R1+0x968], R25 ;  /* 0x0009681901007387 */ /* 0x020fe20000100800 */
[----:B0-----:R-:W-:Y:S02]  /*37200*/  FADD R2, R2, R12 ;  /* 0x0000000c02027221 */ /* 0x001fe40000000000 */
[----:B---3--:R-:W-:-:S02]  /*37210*/  FADD R6, R14, R9 ;  /* 0x000000090e067221 */ /* 0x008fc40000000000 */
[----:B------:R-:W-:-:S04]  /*37220*/  FMUL R14, R8, 1.4426950216293334961 ;  /* 0x3fb8aa3b080e7820 */ /* 0x000fc80000400000 */
[----:B------:R0:W1:Y:S01]  /*37230*/  MUFU.EX2 R20, R14 ;  /* 0x0000000e00147308 */ /* 0x0000620000000800 */
[----:B----4-:R-:W-:Y:S01]  /*37240*/  FMNMX R22, R0, R22, !PT ;  /* 0x0000001600167209 */ /* 0x010fe20007800000 */
[----:B------:R-:W-:Y:S02]  /*37250*/  FMUL R0, R15, 1.4426950216293334961 ;  /* 0x3fb8aa3b0f007820 */ /* 0x000fe40000400000 */
[----:B------:R-:W3:Y:S02]  /*37260*/  LDL R15, [R1+0x910] ;  /* 0x00091000010f7983 */ /* 0x000ee40000100800 */
[----:B0-----:R-:W-:Y:S02]  /*37270*/  FADD R14, R23, -R22 ;  /* 0x80000016170e7221 */ /* 0x001fe40000000000 */
[----:B------:R0:W4:Y:S01]  /*37280*/  MUFU.EX2 R23, R0 ;  /* 0x0000000000177308 */ /* 0x0001220000000800 */
[----:B------:R-:W-:Y:S01]  /*37290*/  STL [R1+0x904], R22 ;  /* 0x0009041601007387 */ /* 0x000fe20000100800 */
[----:B-1----:R-:W-:Y:S02]  /*372a0*/  STL [R1+0x960], R20 ;  /* 0x0009601401007387 */ /* 0x002fe40000100800 */
[----:B0-----:R-:W-:-:S02]  /*372b0*/  FADD R0, R3, R13 ;  /* 0x0000000d03007221 */ /* 0x001fc40000000000 */
[----:B------:R-:W-:Y:S01]  /*372c0*/  FMUL R3, R14, 1.4426950216293334961 ;  /* 0x3fb8aa3b0e037820 */ /* 0x000fe20000400000 */
[----:B------:R-:W3:Y:S04]  /*372d0*/  LDL R13, [R1+0x90c] ;  /* 0x00090c00010d7983 */ /* 0x000ee80000100800 */
[----:B------:R-:W5:Y:S04]  /*372e0*/  LDL R14, [R1+0x928] ;  /* 0x00092800010e7983 */ /* 0x000f680000100800 */
[----:B----4-:R-:W-:Y:S01]  /*372f0*/  STL [R1+0x954], R23 ;  /* 0x0009541701007387 */ /* 0x010fe20000100800 */
[----:B------:R0:W-:Y:S03]  /*37300*/  STL [R1+0x1eb4], R2 ;  /* 0x001eb40201007387 */ /* 0x0001e60000100800 */
[----:B0-----:R-:W5:Y:S01]  /*37310*/  LDL R2, [R1+0x918] ;  /* 0x0009180001027983 */ /* 0x001f620000100800 */
[----:B--2---:R-:W-:-:S03]  /*37320*/  FADD R5, R10, R11 ;  /* 0x0000000b0a057221 */ /* 0x004fc60000000000 */
[----:B------:R-:W0:Y:S01]  /*37330*/  SHFL.BFLY PT, R11, R7, 0x1, 0x1f ;  /* 0x0c201f00070b7f89 */ /* 0x000e2200000e0000 */
[----:B------:R-:W-:Y:S02]  /*37340*/  FADD R12, R21, -R22 ;  /* 0x80000016150c7221 */ /* 0x000fe40000000000 */
[----:B------:R0:W1:Y:S02]  /*37350*/  MUFU.EX2 R21, R3 ;  /* 0x0000000300157308 */ /* 0x0000640000000800 */
[----:B0-----:R-:W-:Y:S02]  /*37360*/  FADD R3, R7, R11 ;  /* 0x0000000b07037221 */ /* 0x001fe40000000000 */
[----:B------:R-:W-:-:S04]  /*37370*/  FMUL R7, R12, 1.4426950216293334961 ;  /* 0x3fb8aa3b0c077820 */ /* 0x000fc80000400000 */
[----:B------:R-:W0:Y:S01]  /*37380*/  MUFU.EX2 R22, R7 ;  /* 0x0000000700167308 */ /* 0x000e220000000800 */
[----:B-1----:R-:W-:Y:S04]  /*37390*/  STL [R1+0x930], R21 ;  /* 0x0009301501007387 */ /* 0x002fe80000100800 */
[----:B0-----:R-:W-:Y:S01]  /*373a0*/  STL [R1+0x920], R22 ;  /* 0x0009201601007387 */ /* 0x001fe20000100800 */
[----:B------:R-:W-:Y:S02]  /*373b0*/  STL [R1+0x1e9c], R29 ;  /* 0x001e9c1d01007387 */ /* 0x000fe40000100800 */
[----:B-----5:R-:W-:Y:S02]  /*373c0*/  FADD R7, R14, R2 ;  /* 0x000000020e077221 */ /* 0x020fe40000000000 */
[----:B------:R-:W2:Y:S01]  /*373d0*/  LDL R2, [R1+0xa64] ;  /* 0x000a640001027983 */ /* 0x000ea20000100800 */
[----:B------:R-:W-:-:S03]  /*373e0*/  FADD R11, R19, R24 ;  /* 0x00000018130b7221 */ /* 0x000fc60000000000 */
[----:B------:R-:W0:Y:S04]  /*373f0*/  SHFL.BFLY PT, R9, R5, 0x2, 0x1f ;  /* 0x0c401f0005097f89 */ /* 0x000e2800000e0000 */
[----:B------:R-:W1:Y:S04]  /*37400*/  SHFL.BFLY PT, R12, R11, 0x2, 0x1f ;  /* 0x0c401f000b0c7f89 */ /* 0x000e6800000e0000 */
[----:B------:R-:W4:Y:S01]  /*37410*/  SHFL.BFLY PT, R10, R4, 0x1, 0x1f ;  /* 0x0c201f00040a7f89 */ /* 0x000f2200000e0000 */
[----:B0-----:R-:W-:Y:S02]  /*37420*/  FADD R5, R5, R9 ;  /* 0x0000000905057221 */ /* 0x001fe40000000000 */
[----:B-1----:R-:W-:-:S03]  /*37430*/  FADD R11, R11, R12 ;  /* 0x0000000c0b0b7221 */ /* 0x002fc60000000000 */
[----:B------:R-:W0:Y:S01]  /*37440*/  SHFL.BFLY PT, R12, R5, 0x1, 0x1f ;  /* 0x0c201f00050c7f89 */ /* 0x000e2200000e0000 */
[----:B----4-:R-:W-:Y:S02]  /*37450*/  FADD R4, R4, R10 ;  /* 0x0000000a04047221 */ /* 0x010fe40000000000 */
[----:B------:R-:W-:Y:S02]  /*37460*/  FADD R9, R27, R28 ;  /* 0x0000001c1b097221 */ /* 0x000fe40000000000 */
[----:B------:R-:W-:Y:S01]  /*37470*/  FADD R10, R26, R29 ;  /* 0x0000001d1a0a7221 */ /* 0x000fe20000000000 */
[----:B------:R-:W4:Y:S04]  /*37480*/  LDL R28, [R1+0xa60] ;  /* 0x000a6000011c7983 */ /* 0x000f280000100800 */
[----:B------:R-:W5:Y:S04]  /*37490*/  LDL R27, [R1+0xa5c] ;  /* 0x000a5c00011b7983 */ /* 0x000f680000100800 */
[----:B------:R-:W4:Y:S01]  /*374a0*/  LDL R29, [R1+0xa48] ;  /* 0x000a4800011d7983 */ /* 0x000f220000100800 */
[----:B0-----:R-:W-:-:S03]  /*374b0*/  FADD R5, R5, R12 ;  /* 0x0000000c05057221 */ /* 0x001fc60000000000 */
[----:B------:R-:W4:Y:S04]  /*374c0*/  LDL R12, [R1+0xa4c] ;  /* 0x000a4c00010c7983 */ /* 0x000f280000100800 */
[----:B--2---:R0:W-:Y:S04]  /*374d0*/  @P0 STS [R2+0x20000], R0 ;  /* 0x0200000002000388 */ /* 0x0041e80000000800 */
[----:B0-----:R-:W4:Y:S01]  /*374e0*/  LDL.LU R2, [R1+0x1eb4] ;  /* 0x001eb40001027983 */ /* 0x001f220000300800 */
[----:B------:R-:W2:Y:S03]  /*374f0*/  LDL R0, [R1+0xa54] ;  /* 0x000a540001007983 */ /* 0x000ea60000100800 */
[----:B------:R-:W0:Y:S01]  /*37500*/  SHFL.BFLY PT, R8, R6, 0x2, 0x1f ;  /* 0x0c401f0006087f89 */ /* 0x000e2200000e0000 */
[----:B------:R-:W-:-:S02]  /*37510*/  FADD R14, R16, R25 ;  /* 0x00000019100e7221 */ /* 0x000fc40000000000 */
[----:B0-----:R-:W-:Y:S02]  /*37520*/  FADD R6, R6, R8 ;  /* 0x0000000806067221 */ /* 0x001fe40000000000 */
[----:B---3--:R-:W-:Y:S02]  /*37530*/  FADD R8, R15, R13 ;  /* 0x0000000d0f087221 */ /* 0x008fe40000000000 */
[----:B------:R-:W-:Y:S02]  /*37540*/  FADD R13, R17, R18 ;  /* 0x00000012110d7221 */ /* 0x000fe40000000000 */
[----:B------:R-:W0:Y:S04]  /*37550*/  SHFL.BFLY PT, R17, R10, 0x2, 0x1f ;  /* 0x0c401f000a117f89 */ /* 0x000e2800000e0000 */
[----:B------:R-:W1:Y:S04]  /*37560*/  SHFL.BFLY PT, R15, R14, 0x2, 0x1f ;  /* 0x0c401f000e0f7f89 */ /* 0x000e6800000e0000 */
[----:B------:R-:W3:Y:S04]  /*37570*/  SHFL.BFLY PT, R19, R8, 0x2, 0x1f ;  /* 0x0c401f0008137f89 */ /* 0x000ee800000e0000 */
[----:B----4-:R4:W-:Y:S04]  /*37580*/  @P0 STS [R28+0x20000], R2 ;  /* 0x020000021c000388 */ /* 0x0109e80000000800 */
[----:B----4-:R-:W4:Y:S01]  /*37590*/  LDL.LU R28, [R1+0x1eb0] ;  /* 0x001eb000011c7983 */ /* 0x010f220000300800 */
[----:B------:R-:W2:Y:S02]  /*375a0*/  LDL R2, [R1+0xa58] ;  /* 0x000a580001027983 */ /* 0x000ea40000100800 */
[----:B0-----:R-:W-:-:S02]  /*375b0*/  FADD R10, R10, R17 ;  /* 0x000000110a0a7221 */ /* 0x001fc40000000000 */
[----:B-1----:R-:W-:Y:S02]  /*375c0*/  FADD R14, R14, R15 ;  /* 0x0000000f0e0e7221 */ /* 0x002fe40000000000 */
[----:B---3--:R-:W-:Y:S01]  /*375d0*/  FADD R8, R8, R19 ;  /* 0x0000001308087221 */ /* 0x008fe20000000000 */
[----:B------:R-:W-:Y:S04]  /*375e0*/  SHFL.BFLY PT, R15, R6, 0x1, 0x1f ;  /* 0x0c201f00060f7f89 */ /* 0x000fe800000e0000 */
[----:B------:R-:W-:Y:S04]  /*375f0*/  SHFL.BFLY PT, R19, R10, 0x1, 0x1f ;  /* 0x0c201f000a137f89 */ /* 0x000fe800000e0000 */
[----:B-----5:R0:W-:Y:S04]  /*37600*/  @P0 STS [R27+0x20000], R3 ;  /* 0x020000031b000388 */ /* 0x0201e80000000800 */
[----:B0-----:R-:W4:Y:S04]  /*37610*/  LDL.LU R27, [R1+0x1eac] ;  /* 0x001eac00011b7983 */ /* 0x001f280000300800 */
[----:B------:R-:W0:Y:S04]  /*37620*/  SHFL.BFLY PT, R18, R9, 0x2, 0x1f ;  /* 0x0c401f0009127f89 */ /* 0x000e2800000e0000 */
[----:B------:R-:W1:Y:S04]  /*37630*/  SHFL.BFLY PT, R24, R7, 0x2, 0x1f ;  /* 0x0c401f0007187f89 */ /* 0x000e6800000e0000 */
[----:B------:R-:W3:Y:S04]  /*37640*/  SHFL.BFLY PT, R16, R13, 0x2, 0x1f ;  /* 0x0c401f000d107f89 */ /* 0x000ee800000e0000 */
[----:B------:R-:W5:Y:S01]  /*37650*/  SHFL.BFLY PT, R17, R8, 0x1, 0x1f ;  /* 0x0c201f0008117f89 */ /* 0x000f6200000e0000 */
[----:B0-----:R-:W-:-:S02]  /*37660*/  FADD R9, R9, R18 ;  /* 0x0000001209097221 */ /* 0x001fc40000000000 */
[----:B-1----:R-:W-:Y:S02]  /*37670*/  FADD R7, R7, R24 ;  /* 0x0000001807077221 */ /* 0x002fe40000000000 */
[----:B---3--:R-:W-:Y:S01]  /*37680*/  FADD R13, R13, R16 ;  /* 0x000000100d0d7221 */ /* 0x008fe20000000000 */
[----:B------:R-:W0:Y:S04]  /*37690*/  SHFL.BFLY PT, R18, R9, 0x1, 0x1f ;  /* 0x0c201f0009127f89 */ /* 0x000e2800000e0000 */
[----:B------:R-:W1:Y:S01]  /*376a0*/  SHFL.BFLY PT, R16, R7, 0x1, 0x1f ;  /* 0x0c201f0007107f89 */ /* 0x000e6200000e0000 */
[----:B-----5:R-:W-:-:S03]  /*376b0*/  FADD R3, R8, R17 ;  /* 0x0000001108037221 */ /* 0x020fc60000000000 */
[----:B--2---:R-:W-:Y:S01]  /*376c0*/  @P0 STS [R2+0x20000], R4 ;  /* 0x0200000402000388 */ /* 0x004fe20000000800 */
[----:B------:R2:W-:Y:S02]  /*376d0*/  @P0 STS [R0+0x20000], R5 ;  /* 0x0200000500000388 */ /* 0x0005e40000000800 */
[----:B--2---:R-:W-:Y:S02]  /*376e0*/  FADD R0, R6, R15 ;  /* 0x0000000f06007221 */ /* 0x004fe40000000000 */
[----:B------:R-:W-:Y:S01]  /*376f0*/  FADD R5, R10, R19 ;  /* 0x000000130a057221 */ /* 0x000fe20000000000 */
[----:B------:R-:W2:Y:S01]  /*37700*/  LDL.LU R6, [R1+0x9b0] ;  /* 0x0009b00001067983 */ /* 0x000ea20000300800 */
[----:B------:R-:W3:Y:S02]  /*37710*/  LDL R10, [R1+0xa50] ;  /* 0x000a5000010a7983 */ /* 0x000ee40000100800 */
[----:B0-----:R-:W-:Y:S02]  /*37720*/  FADD R4, R9, R18 ;  /* 0x0000001209047221 */ /* 0x001fe40000000000 */
[----:B------:R-:W5:Y:S01]  /*37730*/  LDL R19, [R1+0xa44] ;  /* 0x000a440001137983 */ /* 0x000f620000100800 */
[----:B------:R-:W2:Y:S01]  /*37740*/  LDL R9, [R1+0xa40] ;  /* 0x000a400001097983 */ /* 0x000ea20000100800 */
[----:B-1----:R-:W-:-:S03]  /*37750*/  FADD R2, R7, R16 ;  /* 0x0000001007027221 */ /* 0x002fc60000000000 */
[----:B------:R-:W2:Y:S01]  /*37760*/  LDL R18, [R1+0xa3c] ;  /* 0x000a3c0001127983 */ /* 0x000ea20000100800 */
[----:B------:R-:W2:Y:S02]  /*37770*/  LDL R7, [R1+0xa38] ;  /* 0x000a380001077983 */ /* 0x000ea40000100800 */
[----:B------:R-:W2:Y:S01]  /*37780*/  LDL R16, [R1+0xa34] ;  /* 0x000a340001107983 */ /* 0x000ea20000100800 */
[----:B------:R-:W2:Y:S04]  /*37790*/  LDL R17, [R1+0xa30] ;  /* 0x000a300001117983 */ /* 0x000ea80000100800 */
[----:B------:R-:W2:Y:S04]  /*377a0*/  LDL R8, [R1+0xa2c] ;  /* 0x000a2c0001087983 */ /* 0x000ea80000100800 */
[----:B------:R-:W2:Y:S01]  /*377b0*/  LDL R15, [R1+0x94c] ;  /* 0x00094c00010f7983 */ /* 0x000ea20000100800 */
[----:B------:R-:W-:-:S02]  /*377c0*/  FADD R21, R21, R22 ;  /* 0x0000001615157221 */ /* 0x000fc40000000000 */
[----:B------:R-:W-:-:S03]  /*377d0*/  FADD R20, R20, R23 ;  /* 0x0000001714147221 */ /* 0x000fc60000000000 */
[----:B------:R-:W0:Y:S04]  /*377e0*/  SHFL.BFLY PT, R22, R21, 0x2, 0x1f ;  /* 0x0c401f0015167f89 */ /* 0x000e2800000e0000 */
[----:B------:R-:W1:Y:S04]  /*377f0*/  SHFL.BFLY PT, R23, R20, 0x2, 0x1f ;  /* 0x0c401f0014177f89 */ /* 0x000e6800000e0000 */
[----:B------:R-:W-:Y:S01]  /*37800*/  SHFL.BFLY PT, R24, R14, 0x1, 0x1f ;  /* 0x0c201f000e187f89 */ /* 0x000fe200000e0000 */
[----:B0-----:R-:W-:Y:S02]  /*37810*/  FADD R21, R21, R22 ;  /* 0x0000001615157221 */ /* 0x001fe40000000000 */
[----:B-1----:R-:W-:Y:S01]  /*37820*/  FADD R20, R20, R23 ;  /* 0x0000001714147221 */ /* 0x002fe20000000000 */
[----:B------:R-:W0:Y:S04]  /*37830*/  SHFL.BFLY PT, R22, R11, 0x1, 0x1f ;  /* 0x0c201f000b167f89 */ /* 0x000e2800000e0000 */
[----:B------:R-:W1:Y:S04]  /*37840*/  SHFL.BFLY PT, R23, R13, 0x1, 0x1f ;  /* 0x0c201f000d177f89 */ /* 0x000e6800000e0000 */
[----:B------:R-:W0:Y:S04]  /*37850*/  SHFL.BFLY PT, R25, R20, 0x1, 0x1f ;  /* 0x0c201f0014197f89 */ /* 0x000e2800000e0000 */
[----:B------:R-:W0:Y:S04]  /*37860*/  SHFL.BFLY PT, R26, R21, 0x1, 0x1f ;  /* 0x0c201f00151a7f89 */ /* 0x000e2800000e0000 */
[----:B---3--:R-:W-:Y:S01]  /*37870*/  @P0 STS [R10+0x20000], R0 ;  /* 0x020000000a000388 */ /* 0x008fe20000000800 */
[----:B------:R3:W-:Y:S02]  /*37880*/  @P0 STS [R12+0x20000], R2 ;  /* 0x020000020c000388 */ /* 0x0007e40000000800 */
[----:B------:R0:W-:Y:S01]  /*37890*/  @P0 STS [R29+0x20000], R3 ;  /* 0x020000031d000388 */ /* 0x0001e20000000800 */
[----:B---3--:R-:W3:Y:S01]  /*378a0*/  LDL.LU R12, [R1+0x9e0] ;  /* 0x0009e000010c7983 */ /* 0x008ee20000300800 */
[----:B0-----:R-:W3:Y:S02]  /*378b0*/  LDL R29, [R1+0x948] ;  /* 0x00094800011d7983 */ /* 0x001ee40000100800 */
[----:B------:R-:W-:-:S02]  /*378c0*/  FADD R0, R11, R22 ;  /* 0x000000160b007221 */ /* 0x000fc40000000000 */
[----:B-1----:R-:W-:Y:S01]  /*378d0*/  FADD R2, R13, R23 ;  /* 0x000000170d027221 */ /* 0x002fe20000000000 */
[----:B-----5:R0:W-:Y:S01]  /*378e0*/  @P0 STS [R19+0x20000], R4 ;  /* 0x0200000413000388 */ /* 0x0201e20000000800 */
[----:B--2---:R1:W-:Y:S02]  /*378f0*/  @P0 STS [R9+0x20000], R5 ;  /* 0x0200000509000388 */ /* 0x0043e40000000800 */
[----:B------:R-:W-:Y:S02]  /*37900*/  FADD R3, R14, R24 ;  /* 0x000000180e037221 */ /* 0x000fe40000000000 */
[----:B------:R-:W-:Y:S01]  /*37910*/  @P0 STS [R18+0x20000], R0 ;  /* 0x0200000012000388 */ /* 0x000fe20000000800 */
[----:B------:R2:W-:Y:S02]  /*37920*/  @P0 STS [R7+0x20000], R2 ;  /* 0x0200000207000388 */ /* 0x0005e40000000800 */
[----:B------:R5:W-:Y:S02]  /*37930*/  @P0 STS [R16+0x20000], R3 ;  /* 0x0200000310000388 */ /* 0x000be40000000800 */
[----:B0-----:R-:W-:-:S02]  /*37940*/  FADD R4, R20, R25 ;  /* 0x0000001914047221 */ /* 0x001fc40000000000 */
[----:B-1----:R-:W-:Y:S01]  /*37950*/  FADD R5, R21, R26 ;  /* 0x0000001a15057221 */ /* 0x002fe20000000000 */
[----:B--2---:R-:W0:Y:S04]  /*37960*/  S2R R7, SR_TID.X ;  /* 0x0000000000077919 */ /* 0x004e280000002100 */
[----:B------:R-:W-:Y:S01]  /*37970*/  @P0 STS [R17+0x20000], R4 ;  /* 0x0200000411000388 */ /* 0x000fe20000000800 */
[----:B------:R1:W-:Y:S02]  /*37980*/  @P0 STS [R8+0x20000], R5 ;  /* 0x0200000508000388 */ /* 0x0003e40000000800 */
[----:B------:R-:W-:Y:S06]  /*37990*/  BAR.SYNC.DEFER_BLOCKING 0x0 ;  /* 0x0000000000007b1d */ /* 0x000fec0000010000 */
[----:B-----5:R-:W2:Y:S01]  /*379a0*/  LDL.LU R16, [R1+0xa6c] ;  /* 0x000a6c0001107983 */ /* 0x020ea20000300800 */
[----:B------:R-:W5:Y:S03]  /*379b0*/  LDL.LU R9, [R1+0x640] ;  /* 0x0006400001097983 */ /* 0x000f660000300800 */
[----:B-1----:R-:W4:Y:S01]  /*379c0*/  LDL.LU R8, [R1+0x644] ;  /* 0x0006440001087983 */ /* 0x002f220000300800 */
[----:B0-----:R-:W-:-:S05]  /*379d0*/  LOP3.LUT R17, R7, 0x7f, RZ, 0xc0, !PT ;  /* 0x0000007f07117812 */ /* 0x001fca00078ec0ff */
[----:B------:R-:W0:Y:S04]  /*379e0*/  LDS R3, [R17.X4+0x20000] ;  /* 0x0200000011037984 */ /* 0x000e280000004800 */
[----:B------:R-:W1:Y:S04]  /*379f0*/  LDS R0, [R17.X4+0x20200] ;  /* 0x0202000011007984 */ /* 0x000e680000004800 */
[----:B0-----:R-:W0:Y:S04]  /*37a00*/  SHFL.BFLY PT, R4, R3, 0x1, 0x1f ;  /* 0x0c201f0003047f89 */ /* 0x001e2800000e0000 */
[----:B-1----:R-:W1:Y:S01]  /*37a10*/  SHFL.BFLY PT, R2, R0, 0x1, 0x1f ;  /* 0x0c201f0000027f89 */ /* 0x002e6200000e0000 */
[----:B------:R-:W-:Y:S01]  /*37a20*/  LOP3.LUT R7, R7, 0x1c, RZ, 0xc0, !PT ;  /* 0x0000001c07077812 */ /* 0x000fe200078ec0ff */
[----:B0-----:R-:W-:-:S02]  /*37a30*/  FADD R3, R3, R4 ;  /* 0x0000000403037221 */ /* 0x001fc40000000000 */
[----:B-1----:R-:W-:-:S03]  /*37a40*/  FADD R2, R0, R2 ;  /* 0x0000000200027221 */ /* 0x002fc60000000000 */
[----:B------:R-:W-:Y:S02]  /*37a50*/  @!P6 STS [R17.X4+0x20000], R3 ;  /* 0x020000031100e388 */ /* 0x000fe40000004800 */
[----:B------:R0:W-:Y:S02]  /*37a60*/  @!P6 STS [R17.X4+0x20200], R2 ;  /* 0x020200021100e388 */ /* 0x0001e40000004800 */
[----:B------:R-:W-:Y:S02]  /*37a70*/  BAR.SYNC.DEFER_BLOCKING 0x0 ;  /* 0x0000000000007b1d */ /* 0x000fe40000010000 */
[----:B0-----:R-:W-:-:S04]  /*37a80*/  FADD R2, -R15, R6 ;  /* 0x000000060f027221 */ /* 0x001fc80000000100 */
[----:B------:R-:W4:Y:S01]  /*37a90*/  LDL.LU R15, [R1+0x630] ;  /* 0x00063000010f7983 */ /* 0x000f220000300800 */
[----:B------:R-:W4:Y:S02]  /*37aa0*/  LDL.LU R14, [R1+0x634] ;  /* 0x00063400010e7983 */ /* 0x000f240000300800 */
[----:B------:R-:W-:Y:S02]  /*37ab0*/  FMUL R2, R2, 1.4426950216293334961 ;  /* 0x3fb8aa3b02027820 */ /* 0x000fe40000400000 */
[----:B------:R-:W4:Y:S02]  /*37ac0*/  LDL.LU R13, [R1+0x620] ;  /* 0x00062000010d7983 */ /* 0x000f240000300800 */
[----:B------:R3:W2:Y:S01]  /*37ad0*/  MUFU.EX2 R3, R2 ;  /* 0x0000000200037308 */ /* 0x0006a20000000800 */
[----:B------:R-:W-:-:S05]  /*37ae0*/  SHF.L.U32 R7, R7, 0x1, RZ ;  /* 0x0000000107077819 */ /* 0x000fca00000006ff */
[----:B------:R0:W2:Y:S01]  /*37af0*/  LDS R0, [R7+0x20000] ;  /* 0x0200000007007984 */ /* 0x0000a20000000800 */
[----:B---3--:R-:W-:-:S03]  /*37b00*/  FADD R2, -R29, R12 ;  /* 0x0000000c1d027221 */ /* 0x008fc60000000100 */
[----:B------:R-:W3:Y:S01]  /*37b10*/  LDL.LU R12, [R1+0x624] ;  /* 0x00062400010c7983 */ /* 0x000ee20000300800 */
[----:B------:R-:W3:Y:S02]  /*37b20*/  LDL.LU R11, [R1+0x610] ;  /* 0x00061000010b7983 */ /* 0x000ee40000300800 */
[----:B------:R-:W3:Y:S02]  /*37b30*/  LDL.LU R10, [R1+0x614] ;  /* 0x00061400010a7983 */ /* 0x000ee40000300800 */
[----:B0-----:R-:W3:Y:S01]  /*37b40*/  LDL.LU R7, [R1+0x600] ;  /* 0x0006000001077983 */ /* 0x001ee20000300800 */
[----:B------:R-:W3:Y:S01]  /*37b50*/  LDL.LU R6, [R1+0x604] ;  /* 0x0006040001067983 */ /* 0x000ee20000300800 */
[----:B------:R-:W3:Y:S02]  /*37b60*/  LDL.LU R5, [R1+0x5f0] ;  /* 0x0005f00001057983 */ /* 0x000ee40000300800 */
[----:B------:R-:W3:Y:S01]  /*37b70*/  LDL.LU R4, [R1+0x5f4] ;  /* 0x0005f40001047983 */ /* 0x000ee20000300800 */
[----:B------:R-:W0:Y:S01]  /*37b80*/  S2R R29, SR_TID.X ;  /* 0x00000000001d7919 */ /* 0x000e220000002100 */
[----:B--2---:R-:W-:-:S02]  /*37b90*/  FFMA R16, R3, R16, R0 ;  /* 0x0000001003107223 */ /* 0x004fc40000000000 */
[----:B-----5:R-:W-:-:S03]  /*37ba0*/  FMUL R17, R3, R9 ;  /* 0x0000000903117220 */ /* 0x020fc60000400000 */
[----:B------:R4:W-:Y:S01]  /*37bb0*/  STL [R1+0xa6c], R16 ;  /* 0x000a6c1001007387 */ /* 0x0009e20000100800 */
[----:B------:R-:W2:Y:S02]  /*37bc0*/  LDL.LU R9, [R1+0x5e0] ;  /* 0x0005e00001097983 */ /* 0x000ea40000300800 */
[----:B------:R-:W-:Y:S02]  /*37bd0*/  STL [R1+0x640], R17 ;  /* 0x0006401101007387 */ /* 0x000fe40000100800 */
[----:B----4-:R-:W-:Y:S01]  /*37be0*/  FMUL R16, R3, R8 ;  /* 0x0000000803107220 */ /* 0x010fe20000400000 */
[----:B0-----:R-:W-:Y:S01]  /*37bf0*/  LOP3.LUT R29, R29, 0x1c, RZ, 0xc0, !PT ;  /* 0x0000001c1d1d7812 */ /* 0x001fe200078ec0ff */
[----:B------:R-:W4:Y:S03]  /*37c00*/  LDL.LU R8, [R1+0x5e4] ;  /* 0x0005e40001087983 */ /* 0x000f260000300800 */
[----:B------:R0:W-:Y:S01]  /*37c10*/  STL [R1+0x644], R16 ;  /* 0x0006441001007387 */ /* 0x0001e20000100800 */
[----:B------:R-:W-:-:S05]  /*37c20*/  LEA.HI R29, R29, 0x8, RZ, 0x1e ;  /* 0x000000081d1d7811 */ /* 0x000fca00078ff0ff */
[----:B------:R1:W5:Y:S01]  /*37c30*/  LDS R0, [R29.X8+0x20000] ;  /* 0x020000001d007984 */ /* 0x0003620000008800 */
[C---:B0-----:R-:W-:Y:S02]  /*37c40*/  FMUL R16, R3.reuse, R15 ;  /* 0x0000000f03107220 */ /* 0x041fe40000400000 */
[C---:B------:R-:W-:Y:S02]  /*37c50*/  FMUL R15, R3.reuse, R14 ;  /* 0x0000000e030f7220 */ /* 0x040fe40000400000 */
[C---:B------:R-:W-:Y:S01]  /*37c60*/  FMUL R14, R3.reuse, R13 ;  /* 0x0000000d030e7220 */ /* 0x040fe20000400000 */
[----:B------:R-:W-:Y:S02]  /*37c70*/  STL [R1+0x630], R16 ;  /* 0x0006301001007387 */ /* 0x000fe40000100800 */
[----:B------:R-:W-:Y:S02]  /*37c80*/  STL [R1+0x634], R15 ;  /* 0x0006340f01007387 */ /* 0x000fe40000100800 */
[----:B---3--:R-:W-:-:S02]  /*37c90*/  FMUL R13, R3, R12 ;  /* 0x0000000c030d7220 */ /* 0x008fc40000400000 */
[----:B------:R-:W3:Y:S01]  /*37ca0*/  LDL.LU R12, [R1+0x9e4] ;  /* 0x0009e400010c7983 */ /* 0x000ee20000300800 */
[----:B------:R0:W-:Y:S02]  /*37cb0*/  STL [R1+0x620], R14 ;  /* 0x0006200e01007387 */ /* 0x0001e40000100800 */
[----:B-1----:R-:W3:Y:S02]  /*37cc0*/  LDL R29, [R1+0x944] ;  /* 0x00094400011d7983 */ /* 0x002ee40000100800 */
[----:B------:R1:W-:Y:S02]  /*37cd0*/  STL [R1+0x624], R13 ;  /* 0x0006240d01007387 */ /* 0x0003e40000100800 */
[C---:B0-----:R-:W-:Y:S02]  /*37ce0*/  FMUL R14, R3.reuse, R11 ;  /* 0x0000000b030e7220 */ /* 0x041fe40000400000 */
[C---:B-1----:R-:W-:Y:S02]  /*37cf0*/  FMUL R13, R3.reuse, R10 ;  /* 0x0000000a030d7220 */ /* 0x042fe40000400000 */
[C---:B------:R-:W-:Y:S01]  /*37d00*/  FMUL R11, R3.reuse, R7 ;  /* 0x00000007030b7220 */ /* 0x040fe20000400000 */
[----:B------:R-:W-:Y:S02]  /*37d10*/  STL [R1+0x610], R14 ;  /* 0x0006100e01007387 */ /* 0x000fe40000100800 */
[----:B------:R-:W-:Y:S02]  /*37d20*/  STL [R1+0x614], R13 ;  /* 0x0006140d01007387 */ /* 0x000fe40000100800 */
[----:B------:R-:W3:Y:S02]  /*37d30*/  LDL.LU R7, [R1+0x5d0] ;  /* 0x0005d00001077983 */ /* 0x000ee40000300800 */
[C---:B------:R-:W-:Y:S01]  /*37d40*/  FMUL R10, R3.reuse, R6 ;  /* 0x00000006030a7220 */ /* 0x040fe20000400000 */
[----:B------:R0:W-:Y:S01]  /*37d50*/  STL [R1+0x600], R11 ;  /* 0x0006000b01007387 */ /* 0x0001e20000100800 */
[----:B------:R-:W5:Y:S03]  /*37d60*/  LDL.LU R6, [R1+0x5d4] ;  /* 0x0005d40001067983 */ /* 0x000f660000300800 */
[----:B------:R1:W-:Y:S01]  /*37d70*/  STL [R1+0x604], R10 ;  /* 0x0006040a01007387 */ /* 0x0003e20000100800 */
[----:B0-----:R-:W-:-:S03]  /*37d80*/  FMUL R11, R3, R5 ;  /* 0x00000005030b7220 */ /* 0x001fc60000400000 */
[----:B------:R-:W5:Y:S02]  /*37d90*/  LDL.LU R5, [R1+0x5c0] ;  /* 0x0005c00001057983 */ /* 0x000f640000300800 */
[----:B------:R0:W-:Y:S02]  /*37da0*/  STL [R1+0x5f0], R11 ;  /* 0x0005f00b01007387 */ /* 0x0001e40000100800 */
[C---:B-1----:R-:W-:Y:S02]  /*37db0*/  FMUL R10, R3.reuse, R4 ;  /* 0x00000004030a7220 */ /* 0x042fe40000400000 */
[----:B------:R-:W5:Y:S01]  /*37dc0*/  LDL.LU R4, [R1+0x5c4] ;  /* 0x0005c40001047983 */ /* 0x000f620000300800 */
[C---:B--2---:R-:W-:Y:S02]  /*37dd0*/  FMUL R9, R3.reuse, R9 ;  /* 0x0000000903097220 */ /* 0x044fe40000400000 */
[C---:B----4-:R-:W-:Y:S01]  /*37de0*/  FMUL R8, R3.reuse, R8 ;  /* 0x0000000803087220 */ /* 0x050fe20000400000 */
[----:B------:R1:W-:Y:S04]  /*37df0*/  STL [R1+0x5f4], R10 ;  /* 0x0005f40a01007387 */ /* 0x0003e80000100800 */
[----:B------:R-:W2:Y:S01]  /*37e00*/  LDL.LU R18, [R1+0x5b0] ;  /* 0x0005b00001127983 */ /* 0x000ea20000300800 */
[----:B------:R4:W-:Y:S02]  /*37e10*/  STL [R1+0x5e0], R9 ;  /* 0x0005e00901007387 */ /* 0x0009e40000100800 */
[----:B------:R-:W2:Y:S02]  /*37e20*/  LDL.LU R17, [R1+0x5b4] ;  /* 0x0005b40001117983 */ /* 0x000ea40000300800 */
[----:B------:R4:W-:Y:S01]  /*37e30*/  STL [R1+0x5e4], R8 ;  /* 0x0005e40801007387 */ /* 0x0009e20000100800 */
[----:B------:R-:W2:Y:S01]  /*37e40*/  LDL.LU R16, [R1+0x510] ;  /* 0x0005100001107983 */ /* 0x000ea20000300800 */
[----:B------:R-:W2:Y:S02]  /*37e50*/  LDL.LU R15, [R1+0x514] ;  /* 0x00051400010f7983 */ /* 0x000ea40000300800 */
[----:B------:R-:W2:Y:S02]  /*37e60*/  LDL.LU R14, [R1+0x500] ;  /* 0x00050000010e7983 */ /* 0x000ea40000300800 */
[----:B------:R-:W2:Y:S01]  /*37e70*/  LDL.LU R13, [R1+0x504] ;  /* 0x00050400010d7983 */ /* 0x000ea20000300800 */
[----:B0-----:R-:W2:Y:S01]  /*37e80*/  LDL.LU R11, [R1+0x4f0] ;  /* 0x0004f000010b7983 */ /* 0x001ea20000300800 */
[----:B-1----:R-:W2:Y:S02]  /*37e90*/  LDL.LU R10, [R1+0x4f4] ;  /* 0x0004f400010a7983 */ /* 0x002ea40000300800 */
[----:B----4-:R-:W4:Y:S01]  /*37ea0*/  LDL.LU R9, [R1+0x4e0] ;  /* 0x0004e00001097983 */ /* 0x010f220000300800 */
[----:B------:R-:W4:Y:S01]  /*37eb0*/  LDL.LU R8, [R1+0x4e4] ;  /* 0x0004e40001087983 */ /* 0x000f220000300800 */
[----:B---3--:R-:W-:-:S03]  /*37ec0*/  FMUL R20, R3, R7 ;  /* 0x0000000703147220 */ /* 0x008fc60000400000 */
[----:B------:R-:W3:Y:S01]  /*37ed0*/  LDL.LU R7, [R1+0x4d0] ;  /* 0x0004d00001077983 */ /* 0x000ee20000300800 */
[----:B-----5:R-:W-:-:S03]  /*37ee0*/  FMUL R19, R3, R6 ;  /* 0x0000000603137220 */ /* 0x020fc60000400000 */
[----:B------:R0:W-:Y:S01]  /*37ef0*/  STL [R1+0x5d0], R20 ;  /* 0x0005d01401007387 */ /* 0x0001e20000100800 */
[----:B------:R-:W5:Y:S03]  /*37f00*/  LDL.LU R6, [R1+0x4d4] ;  /* 0x0004d40001067983 */ /* 0x000f660000300800 */
[----:B------:R1:W-:Y:S01]  /*37f10*/  STL [R1+0x5d4], R19 ;  /* 0x0005d41301007387 */ /* 0x0003e20000100800 */
[----:B0-----:R-:W-:-:S03]  /*37f20*/  FMUL R20, R3, R5 ;  /* 0x0000000503147220 */ /* 0x001fc60000400000 */
[----:B------:R-:W5:Y:S02]  /*37f30*/  LDL.LU R5, [R1+0x4c0] ;  /* 0x0004c00001057983 */ /* 0x000f640000300800 */
[----:B------:R-:W-:Y:S02]  /*37f40*/  STL [R1+0x5c0], R20 ;  /* 0x0005c01401007387 */ /* 0x000fe40000100800 */
[C---:B-1----:R-:W-:Y:S02]  /*37f50*/  FMUL R19, R3.reuse, R4 ;  /* 0x0000000403137220 */ /* 0x042fe40000400000 */
[----:B------:R-:W5:Y:S01]  /*37f60*/  LDL.LU R4, [R1+0x4c4] ;  /* 0x0004c40001047983 */ /* 0x000f620000300800 */
[C---:B--2---:R-:W-:Y:S02]  /*37f70*/  FMUL R18, R3.reuse, R18 ;  /* 0x0000001203127220 */ /* 0x044fe40000400000 */
[C---:B------:R-:W-:Y:S02]  /*37f80*/  FMUL R17, R3.reuse, R17 ;  /* 0x0000001103117220 */ /* 0x040fe40000400000 */
[----:B------:R-:W-:-:S02]  /*37f90*/  FMUL R16, R3, R16 ;  /* 0x0000001003107220 */ /* 0x000fc40000400000 */
[C---:B------:R-:W-:Y:S01]  /*37fa0*/  FMUL R15, R3.reuse, R15 ;  /* 0x0000000f030f7220 */ /* 0x040fe20000400000 */
[----:B------:R-:W-:Y:S01]  /*37fb0*/  STL [R1+0x5c4], R19 ;  /* 0x0005c41301007387 */ /* 0x000fe20000100800 */
[C---:B------:R-:W-:Y:S02]  /*37fc0*/  FMUL R14, R3.reuse, R14 ;  /* 0x0000000e030e7220 */ /* 0x040fe40000400000 */
[----:B------:R-:W-:Y:S02]  /*37fd0*/  STL [R1+0x5b0], R18 ;  /* 0x0005b01201007387 */ /* 0x000fe40000100800 */
[C---:B------:R-:W-:Y:S01]  /*37fe0*/  FMUL R13, R3.reuse, R13 ;  /* 0x0000000d030d7220 */ /* 0x040fe20000400000 */
[----:B------:R-:W-:Y:S01]  /*37ff0*/  STL [R1+0x5b4], R17 ;  /* 0x0005b41101007387 */ /* 0x000fe20000100800 */
[C---:B------:R-:W-:Y:S02]  /*38000*/  FMUL R11, R3.reuse, R11 ;  /* 0x0000000b030b7220 */ /* 0x040fe40000400000 */
[----:B------:R-:W-:Y:S02]  /*38010*/  STL [R1+0x510], R16 ;  /* 0x0005101001007387 */ /* 0x000fe40000100800 */
[C---:B------:R-:W-:Y:S01]  /*38020*/  FMUL R10, R3.reuse, R10 ;  /* 0x0000000a030a7220 */ /* 0x040fe20000400000 */
[----:B------:R-:W-:Y:S01]  /*38030*/  STL [R1+0x514], R15 ;  /* 0x0005140f01007387 */ /* 0x000fe20000100800 */
[----:B------:R-:W-:Y:S02]  /*38040*/  STL [R1+0x500], R14 ;  /* 0x0005000e01007387 */ /* 0x000fe40000100800 */
[----:B----4-:R-:W-:-:S02]  /*38050*/  FMUL R9, R3, R9 ;  /* 0x0000000903097220 */ /* 0x010fc40000400000 */
[----:B------:R-:W-:Y:S02]  /*38060*/  STL [R1+0x504], R13 ;  /* 0x0005040d01007387 */ /* 0x000fe40000100800 */
[C---:B------:R-:W-:Y:S01]  /*38070*/  FMUL R8, R3.reuse, R8 ;  /* 0x0000000803087220 */ /* 0x040fe20000400000 */
[----:B------:R0:W-:Y:S01]  /*38080*/  STL [R1+0x4f0], R11 ;  /* 0x0004f00b01007387 */ /* 0x0001e20000100800 */
[----:B------:R1:W-:Y:S03]  /*38090*/  STL [R1+0x4f4], R10 ;  /* 0x0004f40a01007387 */ /* 0x0003e60000100800 */
[----:B0-----:R-:W2:Y:S01]  /*380a0*/  LDL.LU R11, [R1+0xa70] ;  /* 0x000a7000010b7983 */ /* 0x001ea20000300800 */
[----:B------:R0:W-:Y:S02]  /*380b0*/  STL [R1+0x4e0], R9 ;  /* 0x0004e00901007387 */ /* 0x0001e40000100800 */
[----:B------:R-:W-:Y:S02]  /*380c0*/  STL [R1+0x4e4], R8 ;  /* 0x0004e40801007387 */ /* 0x000fe40000100800 */
[----:B-1----:R-:W4:Y:S02]  /*380d0*/  LDL.LU R10, [R1+0x648] ;  /* 0x00064800010a7983 */ /* 0x002f240000300800 */
[----:B---3--:R-:W-:-:S05]  /*380e0*/  FMUL R7, R3, R7 ;  /* 0x0000000703077220 */ /* 0x008fca0000400000 */
[----:B------:R-:W-:Y:S01]  /*380f0*/  STL [R1+0x4d0], R7 ;  /* 0x0004d00701007387 */ /* 0x000fe20000100800 */
[----:B0-----:R-:W3:Y:S02]  /*38100*/  LDL.LU R9, [R1+0x64c] ;  /* 0x00064c0001097983 */ /* 0x001ee40000300800 */
[C---:B-----5:R-:W-:Y:S02]  /*38110*/  FMUL R6, R3.reuse, R6 ;  /* 0x0000000603067220 */ /* 0x060fe40000400000 */
[----:B------:R-:W-:-:S03]  /*38120*/  FMUL R5, R3, R5 ;  /* 0x0000000503057220 */ /* 0x000fc60000400000 */
[----:B------:R0:W-:Y:S01]  /*38130*/  STL [R1+0x4d4], R6 ;  /* 0x0004d40601007387 */ /* 0x0001e20000100800 */
[----:B------:R-:W5:Y:S02]  /*38140*/  LDL.LU R15, [R1+0x638] ;  /* 0x00063800010f7983 */ /* 0x000f640000300800 */
[----:B------:R-:W-:Y:S01]  /*38150*/  FMUL R4, R3, R4 ;  /* 0x0000000403047220 */ /* 0x000fe20000400000 */
[----:B------:R-:W-:Y:S01]  /*38160*/  STL [R1+0x4c0], R5 ;  /* 0x0004c00501007387 */ /* 0x000fe20000100800 */
[----:B------:R-:W-:-:S03]  /*38170*/  FADD R3, -R29, R12 ;  /* 0x0000000c1d037221 */ /* 0x000fc60000000100 */
[----:B------:R1:W-:Y:S01]  /*38180*/  STL [R1+0x4c4], R4 ;  /* 0x0004c40401007387 */ /* 0x0003e20000100800 */
[----:B------:R-:W5:Y:S02]  /*38190*/  LDL.LU R14, [R1+0x63c] ;  /* 0x00063c00010e7983 */ /* 0x000f640000300800 */
[----:B------:R-:W5:Y:S02]  /*381a0*/  LDL.LU R12, [R1+0x628] ;  /* 0x00062800010c7983 */ /* 0x000f640000300800 */
[----:B0-----:R-:W5:Y:S01]  /*381b0*/  LDL.LU R6, [R1+0x62c] ;  /* 0x00062c0001067983 */ /* 0x001f620000300800 */
[----:B------:R-:W5:Y:S04]  /*381c0*/  LDL.LU R8, [R1+0x618] ;  /* 0x0006180001087983 */ /* 0x000f680000300800 */
[----:B-1----:R-:W5:Y:S01]  /*381d0*/  LDL.LU R4, [R1+0x61c] ;  /* 0x00061c0001047983 */ /* 0x002f620000300800 */
[----:B------:R-:W-:-:S02]  /*381e0*/  FMUL R2, R2, 1.4426950216293334961 ;  /* 0x3fb8aa3b02027820 */ /* 0x000fc40000400000 */
[----:B------:R-:W5:Y:S02]  /*381f0*/  LDL.LU R7, [R1+0x608] ;  /* 0x0006080001077983 */ /* 0x000f640000300800 */
[----:B------:R-:W5:Y:S02]  /*38200*/  LDL.LU R5, [R1+0x60c] ;  /* 0x00060c0001057983 */ /* 0x000f640000300800 */
[----:B------:R-:W2:Y:S02]  /*38210*/  MUFU.EX2 R2, R2 ;  /* 0x0000000200027308 */ /* 0x000ea40000000800 */
[C---:B--2---:R-:W-:Y:S02]  /*38220*/  FFMA R11, R2.reuse, R11, R0 ;  /* 0x0000000b020b7223 */ /* 0x044fe40000000000 */
[----:B----4-:R-:W-:-:S03]  /*38230*/  FMUL R10, R2, R10 ;  /* 0x0000000a020a7220 */ /* 0x010fc60000400000 */
[----:B------:R0:W-:Y:S01]  /*38240*/  STL [R1+0xa70], R11 ;  /* 0x000a700b01007387 */ /* 0x0001e20000100800 */
[----:B------:R-:W2:Y:S02]  /*38250*/  LDL.LU R13, [R1+0x5f8] ;  /* 0x0005f800010d7983 */ /* 0x000ea40000300800 */
[----:B------:R1:W-:Y:S01]  /*38260*/  STL [R1+0x648], R10 ;  /* 0x0006480a01007387 */ /* 0x0003e20000100800 */
[----:B0-----:R-:W4:Y:S01]  /*38270*/  LDL.LU R11, [R1+0x5fc] ;  /* 0x0005fc00010b7983 */ /* 0x001f220000300800 */
[----:B---3--:R-:W-:-:S05]  /*38280*/  FMUL R9, R2, R9 ;  /* 0x0000000902097220 */ /* 0x008fca0000400000 */
[----:B------:R0:W-:Y:S01]  /*38290*/  STL [R1+0x64c], R9 ;  /* 0x00064c0901007387 */ /* 0x0001e20000100800 */
[----:B-1----:R-:W3:Y:S02]  /*382a0*/  LDL.LU R10, [R1+0x5e8] ;  /* 0x0005e800010a7983 */ /* 0x002ee40000300800 */
[C---:B-----5:R-:W-:Y:S01]  /*382b0*/  FMUL R16, R2.reuse, R15 ;  /* 0x0000000f02107220 */ /* 0x060fe20000400000 */
[----:B0-----:R-:W5:Y:S01]  /*382c0*/  LDL.LU R9, [R1+0x5ec] ;  /* 0x0005ec0001097983 */ /* 0x001f620000300800 */
[C---:B------:R-:W-:Y:S02]  /*382d0*/  FMUL R15, R2.reuse, R14 ;  /* 0x0000000e020f7220 */ /* 0x040fe40000400000 */
[C---:B------:R-:W-:Y:S01]  /*382e0*/  FMUL R12, R2.reuse, R12 ;  /* 0x0000000c020c7220 */ /* 0x040fe20000400000 */
[----:B------:R-:W-:Y:S01]  /*382f0*/  STL [R1+0x638], R16 ;  /* 0x0006381001007387 */ /* 0x000fe20000100800 */
[C---:B------:R-:W-:Y:S02]  /*38300*/  FMUL R14, R2.reuse, R6 ;  /* 0x00000006020e7220 */ /* 0x040fe40000400000 */
[----:B------:R0:W-:Y:S02]  /*38310*/  STL [R1+0x63c], R15 ;  /* 0x00063c0f01007387 */ /* 0x0001e40000100800 */
[----:B------:R-:W5:Y:S01]  /*38320*/  LDL.LU R6, [R1+0x9e8] ;  /* 0x0009e80001067983 */ /* 0x000f620000300800 */
[----:B------:R1:W-:Y:S01]  /*38330*/  STL [R1+0x628], R12 ;  /* 0x0006280c01007387 */ /* 0x0003e20000100800 */
[----:B0-----:R-:W-:-:S03]  /*38340*/  FMUL R15, R2, R8 ;  /* 0x00000008020f7220 */ /* 0x001fc60000400000 */
[----:B-1----:R-:W5:Y:S01]  /*38350*/  LDL R12, [R1+0x93c] ;  /* 0x00093c00010c7983 */ /* 0x002f620000100800 */
[----:B------:R0:W-:Y:S02]  /*38360*/  STL [R1+0x62c], R14 ;  /* 0x00062c0e01007387 */ /* 0x0001e40000100800 */
[----:B------:R-:W5:Y:S02]  /*38370*/  LDL.LU R8, [R1+0x5d8] ;  /* 0x0005d80001087983 */ /* 0x000f640000300800 */
[----:B------:R1:W-:Y:S02]  /*38380*/  STL [R1+0x618], R15 ;  /* 0x0006180f01007387 */ /* 0x0003e40000100800 */
[C---:B0-----:R-:W-:Y:S02]  /*38390*/  FMUL R14, R2.reuse, R4 ;  /* 0x00000004020e7220 */ /* 0x041fe40000400000 */
[----:B------:R-:W5:Y:S01]  /*383a0*/  LDL.LU R4, [R1+0x5dc] ;  /* 0x0005dc0001047983 */ /* 0x000f620000300800 */
[----:B-1----:R-:W-:-:S02]  /*383b0*/  FMUL R15, R2, R7 ;  /* 0x00000007020f7220 */ /* 0x002fc40000400000 */
[----:B------:R0:W-:Y:S02]  /*383c0*/  STL [R1+0x61c], R14 ;  /* 0x00061c0e01007387 */ /* 0x0001e40000100800 */
[----:B------:R-:W5:Y:S01]  /*383d0*/  LDL.LU R7, [R1+0x5c8] ;  /* 0x0005c80001077983 */ /* 0x000f620000300800 */
[----:B------:R1:W-:Y:S01]  /*383e0*/  STL [R1+0x608], R15 ;  /* 0x0006080f01007387 */ /* 0x0003e20000100800 */
[----:B0-----:R-:W-:-:S03]  /*383f0*/  FMUL R14, R2, R5 ;  /* 0x00000005020e7220 */ /* 0x001fc60000400000 */
[----:B------:R-:W5:Y:S01]  /*38400*/  LDL.LU R5, [R1+0x5cc] ;  /* 0x0005cc0001057983 */ /* 0x000f620000300800 */
[C---:B--2---:R-:W-:Y:S02]  /*38410*/  FMUL R13, R2.reuse, R13 ;  /* 0x0000000d020d7220 */ /* 0x044fe40000400000 */
[C---:B----4-:R-:W-:Y:S01]  /*38420*/  FMUL R11, R2.reuse, R11 ;  /* 0x0000000b020b7220 */ /* 0x050fe20000400000 */
[----:B------:R0:W-:Y:S02]  /*38430*/  STL [R1+0x60c], R14 ;  /* 0x00060c0e01007387 */ /* 0x0001e40000100800 */
[----:B------:R2:W-:Y:S02]  /*38440*/  STL [R1+0x5f8], R13 ;  /* 0x0005f80d01007387 */ /* 0x0005e40000100800 */
[----:B------:R-:W-:Y:S01]  /*38450*/  STL [R1+0x5fc], R11 ;  /* 0x0005fc0b01007387 */ /* 0x000fe20000100800 */
[----:B------:R-:W4:Y:S02]  /*38460*/  LDL.LU R19, [R1+0x5b8] ;  /* 0x0005b80001137983 */ /* 0x000f240000300800 */
[----:B---3--:R-:W-:-:S05]  /*38470*/  FMUL R10, R2, R10 ;  /* 0x0000000a020a7220 */ /* 0x008fca0000400000 */
[----:B------:R-:W-:Y:S01]  /*38480*/  STL [R1+0x5e8], R10 ;  /* 0x0005e80a01007387 */ /* 0x000fe20000100800 */
[----:B------:R-:W3:Y:S02]  /*38490*/  LDL.LU R18, [R1+0x5bc] ;  /* 0x0005bc0001127983 */ /* 0x000ee40000300800 */
[----:B-----5:R-:W-:-:S05]  /*384a0*/  FMUL R9, R2, R9 ;  /* 0x0000000902097220 */ /* 0x020fca0000400000 */
[----:B------:R5:W-:Y:S01]  /*384b0*/  STL [R1+0x5ec], R9 ;  /* 0x0005ec0901007387 */ /* 0x000be20000100800 */
[----:B------:R-:W3:Y:S02]  /*384c0*/  LDL.LU R17, [R1+0x518] ;  /* 0x0005180001117983 */ /* 0x000ee40000300800 */
[----:B------:R-:W3:Y:S02]  /*384d0*/  LDL.LU R16, [R1+0x51c] ;  /* 0x00051c0001107983 */ /* 0x000ee40000300800 */
[----:B-1----:R-:W3:Y:S01]  /*384e0*/  LDL.LU R15, [R1+0x508] ;  /* 0x00050800010f7983 */ /* 0x002ee20000300800 */
[----:B0-----:R-:W3:Y:S01]  /*384f0*/  LDL.LU R14, [R1+0x50c] ;  /* 0x00050c00010e7983 */ /* 0x001ee20000300800 */
[----:B--2---:R-:W2:Y:S03]  /*38500*/  LDL.LU R13, [R1+0x4f8] ;  /* 0x0004f800010d7983 */ /* 0x004ea60000300800 */
[----:B-----5:R-:W5:Y:S01]  /*38510*/  LDL.LU R9, [R1+0x4fc] ;  /* 0x0004fc0001097983 */ /* 0x020f620000300800 */
[----:B------:R-:W-:-:S03]  /*38520*/  FMUL R11, R2, R8 ;  /* 0x00000008020b7220 */ /* 0x000fc60000400000 */
[----:B------:R-:W5:Y:S04]  /*38530*/  LDL.LU R8, [R1+0x4e8] ;  /* 0x0004e80001087983 */ /* 0x000f680000300800 */
[----:B------:R0:W-:Y:S01]  /*38540*/  STL [R1+0x5d8], R11 ;  /* 0x0005d80b01007387 */ /* 0x0001e20000100800 */
[----:B------:R-:W-:-:S03]  /*38550*/  FMUL R10, R2, R4 ;  /* 0x00000004020a7220 */ /* 0x000fc60000400000 */
[----:B------:R-:W5:Y:S01]  /*38560*/  LDL.LU R4, [R1+0x4ec] ;  /* 0x0004ec0001047983 */ /* 0x000f620000300800 */
[----:B------:R-:W-:-:S03]  /*38570*/  FMUL R7, R2, R7 ;  /* 0x0000000702077220 */ /* 0x000fc60000400000 */
[----:B------:R1:W-:Y:S04]  /*38580*/  STL [R1+0x5dc], R10 ;  /* 0x0005dc0a01007387 */ /* 0x0003e80000100800 */
[----:B0-----:R-:W5:Y:S04]  /*38590*/  LDL.LU R11, [R1+0x4d8] ;  /* 0x0004d800010b7983 */ /* 0x001f680000300800 */
[----:B------:R0:W-:Y:S01]  /*385a0*/  STL [R1+0x5c8], R7 ;  /* 0x0005c80701007387 */ /* 0x0001e20000100800 */
[----:B------:R-:W-:-:S03]  /*385b0*/  FMUL R5, R2, R5 ;  /* 0x0000000502057220 */ /* 0x000fc60000400000 */
[----:B-1----:R-:W5:Y:S04]  /*385c0*/  LDL.LU R10, [R1+0x4dc] ;  /* 0x0004dc00010a7983 */ /* 0x002f680000300800 */
[----:B------:R1:W-:Y:S04]  /*385d0*/  STL [R1+0x5cc], R5 ;  /* 0x0005cc0501007387 */ /* 0x0003e80000100800 */
[----:B0-----:R-:W5:Y:S04]  /*385e0*/  LDL.LU R7, [R1+0x4c8] ;  /* 0x0004c80001077983 */ /* 0x001f680000300800 */
[----:B-1----:R-:W5:Y:S01]  /*385f0*/  LDL.LU R5, [R1+0x4cc] ;  /* 0x0004cc0001057983 */ /* 0x002f620000300800 */
[----:B----4-:R-:W-:-:S05]  /*38600*/  FMUL R20, R2, R19 ;  /* 0x0000001302147220 */ /* 0x010fca0000400000 */
[----:B------:R-:W-:Y:S01]  /*38610*/  STL [R1+0x5b8], R20 ;  /* 0x0005b81401007387 */ /* 0x000fe20000100800 */
[----:B---3--:R-:W-:-:S05]  /*38620*/  FMUL R19, R2, R18 ;  /* 0x0000001202137220 */ /* 0x008fca0000400000 */
[----:B------:R-:W-:Y:S01]  /*38630*/  STL [R1+0x5bc], R19 ;  /* 0x0005bc1301007387 */ /* 0x000fe20000100800 */
[C---:B------:R-:W-:Y:S02]  /*38640*/  FMUL R18, R2.reuse, R17 ;  /* 0x0000001102127220 */ /* 0x040fe40000400000 */
[C---:B------:R-:W-:Y:S02]  /*38650*/  FMUL R17, R2.reuse, R16 ;  /* 0x0000001002117220 */ /* 0x040fe40000400000 */
[C---:B------:R-:W-:Y:S02]  /*38660*/  FMUL R16, R2.reuse, R15 ;  /* 0x0000000f02107220 */ /* 0x040fe40000400000 */
[C---:B------:R-:W-:Y:S02]  /*38670*/  FMUL R15, R2.reuse, R14 ;  /* 0x0000000e020f7220 */ /* 0x040fe40000400000 */
[C---:B--2---:R-:W-:Y:S01]  /*38680*/  FMUL R14, R2.reuse, R13 ;  /* 0x0000000d020e7220 */ /* 0x044fe20000400000 */
[----:B------:R-:W-:Y:S01]  /*38690*/  STL [R1+0x518], R18 ;  /* 0x0005181201007387 */ /* 0x000fe20000100800 */
[----:B------:R-:W-:Y:S02]  /*386a0*/  STL [R1+0x51c], R17 ;  /* 0x00051c1101007387 */ /* 0x000fe40000100800 */
[----:B------:R-:W-:Y:S02]  /*386b0*/  STL [R1+0x508], R16 ;  /* 0x0005081001007387 */ /* 0x000fe40000100800 */
[----:B------:R-:W-:Y:S02]  /*386c0*/  STL [R1+0x50c], R15 ;  /* 0x00050c0f01007387 */ /* 0x000fe40000100800 */
[----:B-----5:R-:W-:-:S02]  /*386d0*/  FMUL R13, R2, R9 ;  /* 0x00000009020d7220 */ /* 0x020fc40000400000 */
[----:B------:R-:W2:Y:S01]  /*386e0*/  LDL.LU R9, [R1+0xa74] ;  /* 0x000a740001097983 */ /* 0x000ea20000300800 */
[----:B------:R0:W-:Y:S02]  /*386f0*/  STL [R1+0x4f8], R14 ;  /* 0x0004f80e01007387 */ /* 0x0001e40000100800 */
[----:B------:R1:W-:Y:S02]  /*38700*/  STL [R1+0x4fc], R13 ;  /* 0x0004fc0d01007387 */ /* 0x0003e40000100800 */
[C---:B0-----:R-:W-:Y:S02]  /*38710*/  FMUL R14, R2.reuse, R8 ;  /* 0x00000008020e7220 */ /* 0x041fe40000400000 */
[----:B------:R-:W3:Y:S03]  /*38720*/  LDL.LU R8, [R1+0x4b0] ;  /* 0x0004b00001087983 */ /* 0x000ee60000300800 */
[----:B------:R-:W-:Y:S02]  /*38730*/  STL [R1+0x4e8], R14 ;  /* 0x0004e80e01007387 */ /* 0x000fe40000100800 */
[----:B-1----:R-:W-:-:S02]  /*38740*/  FMUL R13, R2, R4 ;  /* 0x00000004020d7220 */ /* 0x002fc40000400000 */
[----:B------:R-:W4:Y:S04]  /*38750*/  LDL.LU R4, [R1+0x4b4] ;  /* 0x0004b40001047983 */ /* 0x000f280000300800 */
[----:B------:R-:W0:Y:S01]  /*38760*/  S2R R29, SR_TID.X ;  /* 0x00000000001d7919 */ /* 0x000e220000002100 */
[----:B------:R-:W-:Y:S02]  /*38770*/  FMUL R0, R3, 1.4426950216293334961 ;  /* 0x3fb8aa3b03007820 */ /* 0x000fe40000400000 */
[----:B------:R-:W-:Y:S02]  /*38780*/  FMUL R11, R2, R11 ;  /* 0x0000000b020b7220 */ /* 0x000fe40000400000 */
[----:B------:R-:W-:Y:S01]  /*38790*/  STL [R1+0x4ec], R13 ;  /* 0x0004ec0d01007387 */ /* 0x000fe20000100800 */
[----:B0-----:R-:W-:-:S04]  /*387a0*/  LOP3.LUT R29, R29, 0x1c, RZ, 0xc0, !PT ;  /* 0x0000001c1d1d7812 */ /* 0x001fc800078ec0ff */
[----:B------:R-:W-:-:S05]  /*387b0*/  LEA.HI R29, R29, 0x10, RZ, 0x1e ;  /* 0x000000101d1d7811 */ /* 0x000fca00078ff0ff */
[----:B------:R-:W2:Y:S01]  /*387c0*/  LDS R3, [R29.X8+0x20000] ;  /* 0x020000001d037984 */ /* 0x000ea20000008800 */
[C---:B------:R-:W-:Y:S02]  /*387d0*/  FMUL R10, R2.reuse, R10 ;  /* 0x0000000a020a7220 */ /* 0x040fe40000400000 */
[C---:B------:R-:W-:Y:S02]  /*387e0*/  FMUL R7, R2.reuse, R7 ;  /* 0x0000000702077220 */ /* 0x040fe40000400000 */
[----:B------:R-:W-:Y:S01]  /*387f0*/  FMUL R2, R2, R5 ;  /* 0x0000000502027220 */ /* 0x000fe20000400000 */
[----:B------:R-:W-:Y:S01]  /*38800*/  STL [R1+0x4d8], R11 ;  /* 0x0004d80b01007387 */ /* 0x000fe20000100800 */
[----:B------:R-:W-:Y:S02]  /*38810*/  STL [R1+0x4dc], R10 ;  /* 0x0004dc0a01007387 */ /* 0x000fe40000100800 */
[----:B------:R0:W-:Y:S02]  /*38820*/  STL [R1+0x4c8], R7 ;  /* 0x0004c80701007387 */ /* 0x0001e40000100800 */
[----:B------:R-:W5:Y:S01]  /*38830*/  LDL.LU R15, [R1+0x4a0] ;  /* 0x0004a000010f7983 */ /* 0x000f620000300800 */
[----:B------:R1:W-:Y:S01]  /*38840*/  STL [R1+0x4cc], R2 ;  /* 0x0004cc0201007387 */ /* 0x0003e20000100800 */
[----:B------:R-:W2:Y:S03]  /*38850*/  MUFU.EX2 R0, R0 ;  /* 0x0000000000007308 */ /* 0x000ea60000000800 */
[----:B0-----:R-:W5:Y:S01]  /*38860*/  LDL.LU R7, [R1+0x4a4] ;  /* 0x0004a40001077983 */ /* 0x001f620000300800 */
[----:B-1----:R-:W-:-:S03]  /*38870*/  FADD R2, -R12, R6 ;  /* 0x000000060c027221 */ /* 0x002fc60000000100 */
[----:B------:R-:W5:Y:S01]  /*38880*/  LDL.LU R6, [R1+0x200] ;  /* 0x0002000001067983 */ /* 0x000f620000300800 */
[----:B------:R-:W5:Y:S02]  /*38890*/  LDL.LU R5, [R1+0x204] ;  /* 0x0002040001057983 */ /* 0x000f640000300800 */
[----:B------:R-:W5:Y:S02]  /*388a0*/  LDL.LU R14, [R1+0x1f0] ;  /* 0x0001f000010e7983 */ /* 0x000f640000300800 */
[----:B------:R-:W5:Y:S02]  /*388b0*/  LDL.LU R12, [R1+0x1f4] ;  /* 0x0001f400010c7983 */ /* 0x000f640000300800 */
[----:B--2---:R-:W-:-:S05]  /*388c0*/  FFMA R9, R0, R9, R3 ;  /* 0x0000000900097223 */ /* 0x004fca0000000003 */
[----:B------:R0:W-:Y:S01]  /*388d0*/  STL [R1+0xa74], R9 ;  /* 0x000a740901007387 */ /* 0x0001e20000100800 */
[----:B------:R-:W2:Y:S02]  /*388e0*/  LDL.LU R13, [R1+0x1e0] ;  /* 0x0001e000010d7983 */ /* 0x000ea40000300800 */
[C---:B---3--:R-:W-:Y:S02]  /*388f0*/  FMUL R8, R0.reuse, R8 ;  /* 0x0000000800087220 */ /* 0x048fe40000400000 */
[----:B----4-:R-:W-:-:S03]  /*38900*/  FMUL R4, R0, R4 ;  /* 0x0000000400047220 */ /* 0x010fc60000400000 */
[----:B------:R1:W-:Y:S01]  /*38910*/  STL [R1+0x4b0], R8 ;  /* 0x0004b00801007387 */ /* 0x0003e20000100800 */
[----:B------:R-:W3:Y:S03]  /*38920*/  LDL.LU R11, [R1+0x1e4] ;  /* 0x0001e400010b7983 */ /* 0x000ee60000300800 */
[----:B------:R4:W-:Y:S01]  /*38930*/  STL [R1+0x4b4], R4 ;  /* 0x0004b40401007387 */ /* 0x0009e20000100800 */
[----:B------:R-:W3:Y:S02]  /*38940*/  LDL.LU R10, [R1+0x1d0] ;  /* 0x0001d000010a7983 */ /* 0x000ee40000300800 */
[----:B0-----:R-:W3:Y:S01]  /*38950*/  LDL.LU R9, [R1+0x1d4] ;  /* 0x0001d40001097983 */ /* 0x001ee20000300800 */
[----:B-1----:R-:W3:Y:S04]  /*38960*/  LDL.LU R8, [R1+0x1c0] ;  /* 0x0001c00001087983 */ /* 0x002ee80000300800 */
[----:B----4-:R-:W4:Y:S04]  /*38970*/  LDL.LU R4, [R1+0x1c4] ;  /* 0x0001c40001047983 */ /* 0x010f280000300800 */
[----:B------:R-:W0:Y:S01]  /*38980*/  S2R R29, SR_TID.X ;  /* 0x00000000001d7919 */ /* 0x000e220000002100 */
[----:B-----5:R-:W-:-:S05]  /*38990*/  FMUL R16, R0, R15 ;  /* 0x0000000f00107220 */ /* 0x020fca0000400000 */
[----:B------:R-:W-:Y:S01]  /*389a0*/  STL [R1+0x4a0], R16 ;  /* 0x0004a01001007387 */ /* 0x000fe20000100800 */
[C---:B------:R-:W-:Y:S02]  /*389b0*/  FMUL R7, R0.reuse, R7 ;  /* 0x0000000700077220 */ /* 0x040fe40000400000 */
[----:B------:R-:W-:-:S03]  /*389c0*/  FMUL R15, R0, R6 ;  /* 0x00000006000f7220 */ /* 0x000fc60000400000 */
[----:B------:R1:W-:Y:S01]  /*389d0*/  STL [R1+0x4a4], R7 ;  /* 0x0004a40701007387 */ /* 0x0003e20000100800 */
[----:B------:R-:W-:-:S03]  /*389e0*/  FMUL R6, R0, R5 ;  /* 0x0000000500067220 */ /* 0x000fc60000400000 */
[----:B-1----:R-:W5:Y:S01]  /*389f0*/  LDL.LU R7, [R1+0x1b0] ;  /* 0x0001b00001077983 */ /* 0x002f620000300800 */
[----:B------:R1:W-:Y:S02]  /*38a00*/  STL [R1+0x200], R15 ;  /* 0x0002000f01007387 */ /* 0x0003e40000100800 */
[----:B------:R-:W5:Y:S01]  /*38a10*/  LDL.LU R5, [R1+0x1b4] ;  /* 0x0001b40001057983 */ /* 0x000f620000300800 */
[----:B0-----:R-:W-:Y:S01]  /*38a20*/  LOP3.LUT R29, R29, 0x1c, RZ, 0xc0, !PT ;  /* 0x0000001c1d1d7812 */ /* 0x001fe200078ec0ff */
[----:B------:R0:W-:Y:S01]  /*38a30*/  STL [R1+0x204], R6 ;  /* 0x0002040601007387 */ /* 0x0001e20000100800 */
[----:B------:R-:W5:Y:S02]  /*38a40*/  LDL.LU R16, [R1+0x9ec] ;  /* 0x0009ec0001107983 */ /* 0x000f640000300800 */
[----:B------:R-:W-:Y:S01]  /*38a50*/  LEA.HI R29, R29, 0x18, RZ, 0x1e ;  /* 0x000000181d1d7811 */ /* 0x000fe200078ff0ff */
[C---:B-1----:R-:W-:Y:S02]  /*38a60*/  FMUL R15, R0.reuse, R14 ;  /* 0x0000000e000f7220 */ /* 0x042fe40000400000 */
[----:B------:R-:W-:-:S02]  /*38a70*/  FMUL R14, R0, R12 ;  /* 0x0000000c000e7220 */ /* 0x000fc40000400000 */
[----:B------:R1:W2:Y:S04]  /*38a80*/  LDS R3, [R29.X8+0x20000] ;  /* 0x020000001d037984 */ /* 0x0002a80000008800 */
[----:B0-----:R-:W5:Y:S01]  /*38a90*/  LDL R6, [R1+0x924] ;  /* 0x0009240001067983 */ /* 0x001f620000100800 */
[----:B------:R-:W5:Y:S02]  /*38aa0*/  LDL.LU R12, [R1+0x9f0] ;  /* 0x0009f000010c7983 */ /* 0x000f640000300800 */
[----:B------:R-:W-:Y:S01]  /*38ab0*/  STL [R1+0x1f0], R15 ;  /* 0x0001f00f01007387 */ /* 0x000fe20000100800 */
[----:B-1----:R-:W5:Y:S01]  /*38ac0*/  LDL R29, [R1+0x91c] ;  /* 0x00091c00011d7983 */ /* 0x002f620000100800 */
[----:B------:R-:W-:Y:S02]  /*38ad0*/  STL [R1+0x1f4], R14 ;  /* 0x0001f40e01007387 */ /* 0x000fe40000100800 */
[----:B--2---:R-:W-:-:S05]  /*38ae0*/  FMUL R13, R0, R13 ;  /* 0x0000000d000d7220 */ /* 0x004fca0000400000 */
[----:B------:R-:W-:Y:S01]  /*38af0*/  STL [R1+0x1e0], R13 ;  /* 0x0001e00d01007387 */ /* 0x000fe20000100800 */
[C---:B---3--:R-:W-:Y:S02]  /*38b00*/  FMUL R11, R0.reuse, R11 ;  /* 0x0000000b000b7220 */ /* 0x048fe40000400000 */
[C---:B------:R-:W-:Y:S02]  /*38b10*/  FMUL R10, R0.reuse, R10 ;  /* 0x0000000a000a7220 */ /* 0x040fe40000400000 */
[C---:B------:R-:W-:Y:S01]  /*38b20*/  FMUL R9, R0.reuse, R9 ;  /* 0x0000000900097220 */ /* 0x040fe20000400000 */
[----:B------:R-:W-:Y:S02]  /*38b30*/  STL [R1+0x1e4], R11 ;  /* 0x0001e40b01007387 */ /* 0x000fe40000100800 */
[----:B------:R-:W-:Y:S02]  /*38b40*/  STL [R1+0x1d0], R10 ;  /* 0x0001d00a01007387 */ /* 0x000fe40000100800 */
[C---:B------:R-:W-:Y:S01]  /*38b50*/  FMUL R8, R0.reuse, R8 ;  /* 0x0000000800087220 */ /* 0x040fe20000400000 */
[----:B------:R-:W-:Y:S01]  /*38b60*/  STL [R1+0x1d4], R9 ;  /* 0x0001d40901007387 */ /* 0x000fe20000100800 */
[----:B------:R-:W2:Y:S02]  /*38b70*/  LDL.LU R22, [R1+0x1a0] ;  /* 0x0001a00001167983 */ /* 0x000ea40000300800 */
[C---:B----4-:R-:W-:Y:S01]  /*38b80*/  FMUL R4, R0.reuse, R4 ;  /* 0x0000000400047220 */ /* 0x050fe20000400000 */
[----:B------:R-:W-:Y:S01]  /*38b90*/  STL [R1+0x1c0], R8 ;  /* 0x0001c00801007387 */ /* 0x000fe20000100800 */
[----:B------:R-:W3:Y:S03]  /*38ba0*/  LDL.LU R21, [R1+0x1a4] ;  /* 0x0001a40001157983 */ /* 0x000ee60000300800 */
[----:B------:R0:W-:Y:S01]  /*38bb0*/  STL [R1+0x1c4], R4 ;  /* 0x0001c40401007387 */ /* 0x0001e20000100800 */
[----:B------:R-:W4:Y:S03]  /*38bc0*/  LDL.LU R20, [R1+0x6b0] ;  /* 0x0006b00001147983 */ /* 0x000f260000300800 */
[----:B0-----:R-:W4:Y:S01]  /*38bd0*/  LDL.LU R4, [R1+0x6b4] ;  /* 0x0006b40001047983 */ /* 0x001f220000300800 */
[----:B------:R-:W4:Y:S02]  /*38be0*/  LDL.LU R19, [R1+0x6a0] ;  /* 0x0006a00001137983 */ /* 0x000f240000300800 */
[----:B-----5:R-:W-:-:S02]  /*38bf0*/  FMUL R7, R0, R7 ;  /* 0x0000000700077220 */ /* 0x020fc40000400000 */
[----:B------:R-:W-:-:S03]  /*38c00*/  FMUL R5, R0, R5 ;  /* 0x0000000500057220 */ /* 0x000fc60000400000 */
[----:B------:R0:W-:Y:S01]  /*38c10*/  STL [R1+0x1b0], R7 ;  /* 0x0001b00701007387 */ /* 0x0001e20000100800 */
[----:B------:R-:W5:Y:S02]  /*38c20*/  LDL.LU R18, [R1+0x6a4] ;  /* 0x0006a40001127983 */ /* 0x000f640000300800 */
[----:B------:R1:W-:Y:S02]  /*38c30*/  STL [R1+0x1b4], R5 ;  /* 0x0001b40501007387 */ /* 0x0003e40000100800 */
        /* <DEDUP_REMOVED lines=8> */
[----:B0-----:R-:W5:Y:S01]  /*38cc0*/  LDL.LU R7, [R1+0x5a0] ;  /* 0x0005a00001077983 */ /* 0x001f620000300800 */
[----:B-1----:R-:W5:Y:S01]  /*38cd0*/  LDL.LU R5, [R1+0x5a4] ;  /* 0x0005a40001057983 */ /* 0x002f620000300800 */
[----:B--2---:R-:W-:-:S02]  /*38ce0*/  FMUL R23, R0, R22 ;  /* 0x0000001600177220 */ /* 0x004fc40000400000 */
[----:B---3--:R-:W-:-:S03]  /*38cf0*/  FMUL R22, R0, R21 ;  /* 0x0000001500167220 */ /* 0x008fc60000400000 */
[----:B------:R-:W-:Y:S01]  /*38d00*/  STL [R1+0x1a0], R23 ;  /* 0x0001a01701007387 */ /* 0x000fe20000100800 */
[----:B----4-:R-:W-:-:S03]  /*38d10*/  FMUL R21, R0, R20 ;  /* 0x0000001400157220 */ /* 0x010fc60000400000 */
[----:B------:R-:W-:Y:S01]  /*38d20*/  STL [R1+0x1a4], R22 ;  /* 0x0001a41601007387 */ /* 0x000fe20000100800 */
[----:B------:R-:W-:-:S03]  /*38d30*/  FMUL R20, R0, R4 ;  /* 0x0000000400147220 */ /* 0x000fc60000400000 */
[----:B------:R-:W2:Y:S01]  /*38d40*/  LDL.LU R4, [R1+0xa78] ;  /* 0x000a780001047983 */ /* 0x000ea20000300800 */
[----:B------:R-:W-:Y:S02]  /*38d50*/  FMUL R19, R0, R19 ;  /* 0x0000001300137220 */ /* 0x000fe40000400000 */
[----:B------:R-:W-:Y:S01]  /*38d60*/  STL [R1+0x90], R21 ;  /* 0x0000901501007387 */ /* 0x000fe20000100800 */
[----:B------:R-:W-:Y:S04]  /*38d70*/  STL [R1+0x94], R20 ;  /* 0x0000941401007387 */ /* 0x000fe80000100800 */
[----:B------:R-:W-:Y:S01]  /*38d80*/  STL [R1+0x80], R19 ;  /* 0x0000801301007387 */ /* 0x000fe20000100800 */
[----:B------:R-:W-:-:S06]  /*38d90*/  FMUL R2, R2, 1.4426950216293334961 ;  /* 0x3fb8aa3b02027820 */ /* 0x000fcc0000400000 */
[----:B------:R-:W2:Y:S01]  /*38da0*/  MUFU.EX2 R2, R2 ;  /* 0x0000000200027308 */ /* 0x000ea20000000800 */
[C---:B-----5:R-:W-:Y:S02]  /*38db0*/  FMUL R18, R0.reuse, R18 ;  /* 0x0000001200127220 */ /* 0x060fe40000400000 */
[C---:B------:R-:W-:Y:S02]  /*38dc0*/  FMUL R17, R0.reuse, R17 ;  /* 0x0000001100117220 */ /* 0x040fe40000400000 */
[C---:B------:R-:W-:Y:S01]  /*38dd0*/  FMUL R15, R0.reuse, R15 ;  /* 0x0000000f000f7220 */ /* 0x040fe20000400000 */
[----:B------:R-:W-:Y:S02]  /*38de0*/  STL [R1+0x84], R18 ;  /* 0x0000841201007387 */ /* 0x000fe40000100800 */
[----:B------:R-:W-:Y:S02]  /*38df0*/  STL [R1+0x70], R17 ;  /* 0x0000701101007387 */ /* 0x000fe40000100800 */
[----:B------:R0:W-:Y:S02]  /*38e00*/  STL [R1+0x74], R15 ;  /* 0x0000740f01007387 */ /* 0x0001e40000100800 */
[----:B0-----:R-:W0:Y:S01]  /*38e10*/  S2R R15, SR_TID.X ;  /* 0x00000000000f7919 */ /* 0x001e220000002100 */
[----:B------:R-:W-:-:S02]  /*38e20*/  FMUL R14, R0, R14 ;  /* 0x0000000e000e7220 */ /* 0x000fc40000400000 */
[C---:B------:R-:W-:Y:S02]  /*38e30*/  FMUL R13, R0.reuse, R13 ;  /* 0x0000000d000d7220 */ /* 0x040fe40000400000 */
[C---:B------:R-:W-:Y:S02]  /*38e40*/  FMUL R11, R0.reuse, R11 ;  /* 0x0000000b000b7220 */ /* 0x040fe40000400000 */
[C---:B------:R-:W-:Y:S02]  /*38e50*/  FMUL R10, R0.reuse, R10 ;  /* 0x0000000a000a7220 */ /* 0x040fe40000400000 */
[C---:B------:R-:W-:Y:S01]  /*38e60*/  FMUL R9, R0.reuse, R9 ;  /* 0x0000000900097220 */ /* 0x040fe20000400000 */
[----:B------:R-:W-:Y:S01]  /*38e70*/  STL [R1+0x60], R14 ;  /* 0x0000600e01007387 */ /* 0x000fe20000100800 */
[C---:B------:R-:W-:Y:S02]  /*38e80*/  FMUL R8, R0.reuse, R8 ;  /* 0x0000000800087220 */ /* 0x040fe40000400000 */
[----:B------:R-:W-:Y:S02]  /*38e90*/  STL [R1+0x64], R13 ;  /* 0x0000640d01007387 */ /* 0x000fe40000100800 */
[C---:B------:R-:W-:Y:S01]  /*38ea0*/  FMUL R7, R0.reuse, R7 ;  /* 0x0000000700077220 */ /* 0x040fe20000400000 */
[----:B------:R-:W-:Y:S01]  /*38eb0*/  STL [R1+0x50], R11 ;  /* 0x0000500b01007387 */ /* 0x000fe20000100800 */
[----:B------:R-:W-:-:S02]  /*38ec0*/  FMUL R5, R0, R5 ;  /* 0x0000000500057220 */ /* 0x000fc40000400000 */
[----:B------:R-:W-:Y:S02]  /*38ed0*/  STL [R1+0x54], R10 ;  /* 0x0000540a01007387 */ /* 0x000fe40000100800 */
[----:B------:R-:W-:Y:S01]  /*38ee0*/  STL [R1+0x40], R9 ;  /* 0x0000400901007387 */ /* 0x000fe20000100800 */
[----:B------:R-:W-:Y:S01]  /*38ef0*/  STL [R1+0x44], R8 ;  /* 0x0000440801007387 */ /* 0x000fe20000100800 */
[----:B------:R-:W-:Y:S02]  /*38f00*/  STL [R1+0x5a0], R7 ;  /* 0x0005a00701007387 */ /* 0x000fe40000100800 */
[----:B------:R-:W-:Y:S02]  /*38f10*/  STL [R1+0x5a4], R5 ;  /* 0x0005a40501007387 */ /* 0x000fe40000100800 */
[----:B------:R-:W3:Y:S01]  /*38f20*/  LDL.LU R20, [R1+0x4b8] ;  /* 0x0004b80001147983 */ /* 0x000ee20000300800 */
[----:B------:R-:W4:Y:S01]  /*38f30*/  LDL.LU R19, [R1+0x4bc] ;  /* 0x0004bc0001137983 */ /* 0x000f220000300800 */
[----:B------:R-:W4:Y:S01]  /*38f40*/  LDL.LU R18, [R1+0x4a8] ;  /* 0x0004a80001127983 */ /* 0x000f220000300800 */
[----:B0-----:R-:W-:-:S04]  /*38f50*/  LOP3.LUT R15, R15, 0x1c, RZ, 0xc0, !PT ;  /* 0x0000001c0f0f7812 */ /* 0x001fc800078ec0ff */
[----:B------:R-:W-:Y:S01]  /*38f60*/  LEA.HI R15, R15, 0x20, RZ, 0x1e ;  /* 0x000000200f0f7811 */ /* 0x000fe200078ff0ff */
[----:B------:R-:W-:Y:S02]  /*38f70*/  FADD R0, -R6, R16 ;  /* 0x0000001006007221 */ /* 0x000fe40000000100 */
[----:B--2---:R-:W-:Y:S02]  /*38f80*/  FFMA R4, R2, R4, R3 ;  /* 0x0000000402047223 */ /* 0x004fe40000000003 */
[----:B------:R0:W1:Y:S04]  /*38f90*/  LDS R3, [R15.X8+0x20000] ;  /* 0x020000000f037984 */ /* 0x0000680000008800 */
[----:B------:R2:W-:Y:S01]  /*38fa0*/  STL [R1+0xa78], R4 ;  /* 0x000a780401007387 */ /* 0x0005e20000100800 */
[----:B------:R-:W5:Y:S02]  /*38fb0*/  LDL.LU R17, [R1+0x4ac] ;  /* 0x0004ac0001117983 */ /* 0x000f640000300800 */
[----:B------:R-:W5:Y:S01]  /*38fc0*/  LDL.LU R16, [R1+0x208] ;  /* 0x0002080001107983 */ /* 0x000f620000300800 */
[----:B0-----:R-:W5:Y:S01]  /*38fd0*/  LDL.LU R15, [R1+0x20c] ;  /* 0x00020c00010f7983 */ /* 0x001f620000300800 */
[----:B------:R-:W5:Y:S02]  /*38fe0*/  LDL.LU R14, [R1+0x1f8] ;  /* 0x0001f800010e7983 */ /* 0x000f640000300800 */
[----:B------:R-:W5:Y:S02]  /*38ff0*/  LDL.LU R13, [R1+0x1fc] ;  /* 0x0001fc00010d7983 */ /* 0x000f640000300800 */
[----:B--2---:R-:W-:-:S02]  /*39000*/  FADD R4, -R29, R12 ;  /* 0x0000000c1d047221 */ /* 0x004fc40000000100 */
[----:B------:R-:W2:Y:S01]  /*39010*/  LDL.LU R12, [R1+0x1e8] ;  /* 0x0001e800010c7983 */ /* 0x000ea20000300800 */
[----:B------:R-:W2:Y:S02]  /*39020*/  LDL.LU R11, [R1+0x1ec] ;  /* 0x0001ec00010b7983 */ /* 0x000ea40000300800 */
[----:B------:R-:W2:Y:S02]  /*39030*/  LDL.LU R10, [R1+0x1d8] ;  /* 0x0001d800010a7983 */ /* 0x000ea40000300800 */
[----:B------:R-:W2:Y:S01]  /*39040*/  LDL.LU R9, [R1+0x1dc] ;  /* 0x0001dc0001097983 */ /* 0x000ea20000300800 */
[----:B------:R-:W2:Y:S01]  /*39050*/  LDL.LU R8, [R1+0x1c8] ;  /* 0x0001c80001087983 */ /* 0x000ea20000300800 */
[----:B------:R-:W2:Y:S02]  /*39060*/  LDL.LU R7, [R1+0x1cc] ;  /* 0x0001cc0001077983 */ /* 0x000ea40000300800 */
[----:B------:R-:W2:Y:S02]  /*39070*/  LDL.LU R6, [R1+0x1b8] ;  /* 0x0001b80001067983 */ /* 0x000ea40000300800 */
[----:B------:R-:W2:Y:S02]  /*39080*/  LDL.LU R5, [R1+0x1bc] ;  /* 0x0001bc0001057983 */ /* 0x000ea40000300800 */
[----:B---3--:R-:W-:-:S02]  /*39090*/  FMUL R20, R2, R20 ;  /* 0x0000001402147220 */ /* 0x008fc40000400000 */
[C---:B----4-:R-:W-:Y:S02]  /*390a0*/  FMUL R19, R2.reuse, R19 ;  /* 0x0000001302137220 */ /* 0x050fe40000400000 */
[C---:B------:R-:W-:Y:S01]  /*390b0*/  FMUL R18, R2.reuse, R18 ;  /* 0x0000001202127220 */ /* 0x040fe20000400000 */
[----:B------:R0:W-:Y:S02]  /*390c0*/  STL [R1+0x4b8], R20 ;  /* 0x0004b81401007387 */ /* 0x0001e40000100800 */
[----:B------:R-:W-:Y:S02]  /*390d0*/  STL [R1+0x4bc], R19 ;  /* 0x0004bc1301007387 */ /* 0x000fe40000100800 */
[----:B------:R3:W-:Y:S02]  /*390e0*/  STL [R1+0x4a8], R18 ;  /* 0x0004a81201007387 */ /* 0x0007e40000100800 */
[C---:B-----5:R-:W-:Y:S02]  /*390f0*/  FMUL R17, R2.reuse, R17 ;  /* 0x0000001102117220 */ /* 0x060fe40000400000 */
[----:B------:R-:W-:-:S02]  /*39100*/  FMUL R16, R2, R16 ;  /* 0x0000001002107220 */ /* 0x000fc40000400000 */
[C---:B------:R-:W-:Y:S02]  /*39110*/  FMUL R15, R2.reuse, R15 ;  /* 0x0000000f020f7220 */ /* 0x040fe40000400000 */
[C---:B------:R-:W-:Y:S02]  /*39120*/  FMUL R14, R2.reuse, R14 ;  /* 0x0000000e020e7220 */ /* 0x040fe40000400000 */
[C---:B------:R-:W-:Y:S01]  /*39130*/  FMUL R13, R2.reuse, R13 ;  /* 0x0000000d020d7220 */ /* 0x040fe20000400000 */
[----:B------:R4:W-:Y:S01]  /*39140*/  STL [R1+0x4ac], R17 ;  /* 0x0004ac1101007387 */ /* 0x0009e20000100800 */
[----:B------:R5:W-:Y:S02]  /*39150*/  STL [R1+0x208], R16 ;  /* 0x0002081001007387 */ /* 0x000be40000100800 */
[C---:B--2---:R-:W-:Y:S02]  /*39160*/  FMUL R12, R2.reuse, R12 ;  /* 0x0000000c020c7220 */ /* 0x044fe40000400000 */
[C---:B------:R-:W-:Y:S01]  /*39170*/  FMUL R11, R2.reuse, R11 ;  /* 0x0000000b020b7220 */ /* 0x040fe20000400000 */
[----:B------:R3:W-:Y:S01]  /*39180*/  STL [R1+0x20c], R15 ;  /* 0x00020c0f01007387 */ /* 0x0007e20000100800 */
[----:B------:R-:W-:-:S02]  /*39190*/  FMUL R10, R2, R10 ;  /* 0x0000000a020a7220 */ /* 0x000fc40000400000 */
[----:B------:R0:W-:Y:S02]  /*391a0*/  STL [R1+0x1f8], R14 ;  /* 0x0001f80e01007387 */ /* 0x0001e40000100800 */
[C---:B------:R-:W-:Y:S01]  /*391b0*/  FMUL R9, R2.reuse, R9 ;  /* 0x0000000902097220 */ /* 0x040fe20000400000 */
[----:B------:R0:W-:Y:S01]  /*391c0*/  STL [R1+0x1fc], R13 ;  /* 0x0001fc0d01007387 */ /* 0x0001e20000100800 */
[----:B------:R0:W-:Y:S02]  /*391d0*/  STL [R1+0x1e8], R12 ;  /* 0x0001e80c01007387 */ /* 0x0001e40000100800 */
[C---:B------:R-:W-:Y:S02]  /*391e0*/  FMUL R8, R2.reuse, R8 ;  /* 0x0000000802087220 */ /* 0x040fe40000400000 */
[----:B------:R0:W-:Y:S02]  /*391f0*/  STL [R1+0x1ec], R11 ;  /* 0x0001ec0b01007387 */ /* 0x0001e40000100800 */
[C---:B------:R-:W-:Y:S01]  /*39200*/  FMUL R7, R2.reuse, R7 ;  /* 0x0000000702077220 */ /* 0x040fe20000400000 */
[----:B------:R-:W-:Y:S01]  /*39210*/  STL [R1+0x1d8], R10 ;  /* 0x0001d80a01007387 */ /* 0x000fe20000100800 */
[----:B------:R-:W-:Y:S02]  /*39220*/  STL [R1+0x1dc], R9 ;  /* 0x0001dc0901007387 */ /* 0x000fe40000100800 */
[----:B------:R-:W-:-:S02]  /*39230*/  FMUL R6, R2, R6 ;  /* 0x0000000602067220 */ /* 0x000fc40000400000 */
[----:B------:R-:W2:Y:S01]  /*39240*/  LDL.LU R22, [R1+0x1a8] ;  /* 0x0001a80001167983 */ /* 0x000ea20000300800 */
[----:B------:R-:W-:Y:S01]  /*39250*/  STL [R1+0x1c8], R8 ;  /* 0x0001c80801007387 */ /* 0x000fe20000100800 */
[C---:B------:R-:W-:Y:S02]  /*39260*/  FMUL R5, R2.reuse, R5 ;  /* 0x0000000502057220 */ /* 0x040fe40000400000 */
[----:B------:R-:W-:Y:S02]  /*39270*/  STL [R1+0x1cc], R7 ;  /* 0x0001cc0701007387 */ /* 0x000fe40000100800 */
[----:B------:R-:W2:Y:S01]  /*39280*/  LDL.LU R21, [R1+0x1ac] ;  /* 0x0001ac0001157983 */ /* 0x000ea20000300800 */
[----:B------:R-:W-:Y:S01]  /*39290*/  STL [R1+0x1b8], R6 ;  /* 0x0001b80601007387 */ /* 0x000fe20000100800 */
[----:B0-----:R-:W2:Y:S02]  /*392a0*/  LDL.LU R20, [R1+0x6b8] ;  /* 0x0006b80001147983 */ /* 0x001ea40000300800 */
[----:B------:R0:W-:Y:S02]  /*392b0*/  STL [R1+0x1bc], R5 ;  /* 0x0001bc0501007387 */ /* 0x0001e40000100800 */
[----:B---3--:R-:W3:Y:S01]  /*392c0*/  LDL.LU R18, [R1+0x6bc] ;  /* 0x0006bc0001127983 */ /* 0x008ee20000300800 */
[----:B----4-:R-:W4:Y:S01]  /*392d0*/  LDL.LU R17, [R1+0x6a8] ;  /* 0x0006a80001117983 */ /* 0x010f220000300800 */
[----:B-----5:R-:W5:Y:S02]  /*392e0*/  LDL.LU R16, [R1+0x6ac] ;  /* 0x0006ac0001107983 */ /* 0x020f640000300800 */
[----:B------:R-:W5:Y:S02]  /*392f0*/  LDL.LU R15, [R1+0x698] ;  /* 0x00069800010f7983 */ /* 0x000f640000300800 */
[----:B------:R-:W5:Y:S01]  /*39300*/  LDL.LU R14, [R1+0x69c] ;  /* 0x00069c00010e7983 */ /* 0x000f620000300800 */
[----:B------:R-:W5:Y:S01]  /*39310*/  LDL.LU R13, [R1+0x688] ;  /* 0x00068800010d7983 */ /* 0x000f620000300800 */
[----:B------:R-:W5:Y:S02]  /*39320*/  LDL.LU R12, [R1+0x68c] ;  /* 0x00068c00010c7983 */ /* 0x000f640000300800 */
[----:B------:R-:W5:Y:S01]  /*39330*/  LDL.LU R11, [R1+0x678] ;  /* 0x00067800010b7983 */ /* 0x000f620000300800 */
[----:B0-----:R-:W5:Y:S01]  /*39340*/  LDL.LU R5, [R1+0x67c] ;  /* 0x00067c0001057983 */ /* 0x001f620000300800 */
[----:B------:R-:W5:Y:S02]  /*39350*/  LDL.LU R10, [R1+0x668] ;  /* 0x00066800010a7983 */ /* 0x000f640000300800 */
[----:B------:R-:W5:Y:S02]  /*39360*/  LDL.LU R9, [R1+0x66c] ;  /* 0x00066c0001097983 */ /* 0x000f640000300800 */
[----:B------:R-:W5:Y:S01]  /*39370*/  LDL.LU R8, [R1+0x5a8] ;  /* 0x0005a80001087983 */ /* 0x000f620000300800 */
[----:B------:R-:W5:Y:S01]  /*39380*/  LDL.LU R7, [R1+0x5ac] ;  /* 0x0005ac0001077983 */ /* 0x000f620000300800 */
[----:B------:R-:W5:Y:S02]  /*39390*/  LDL.LU R19, [R1+0x9f4] ;  /* 0x0009f40001137983 */ /* 0x000f640000300800 */
[----:B------:R-:W5:Y:S02]  /*393a0*/  LDL R6, [R1+0x914] ;  /* 0x0009140001067983 */ /* 0x000f640000100800 */
[----:B--2---:R-:W-:-:S02]  /*393b0*/  FMUL R23, R2, R22 ;  /* 0x0000001602177220 */ /* 0x004fc40000400000 */
[C---:B------:R-:W-:Y:S02]  /*393c0*/  FMUL R22, R2.reuse, R21 ;  /* 0x0000001502167220 */ /* 0x040fe40000400000 */
[C---:B------:R-:W-:Y:S02]  /*393d0*/  FMUL R21, R2.reuse, R20 ;  /* 0x0000001402157220 */ /* 0x040fe40000400000 */
[C---:B---3--:R-:W-:Y:S02]  /*393e0*/  FMUL R20, R2.reuse, R18 ;  /* 0x0000001202147220 */ /* 0x048fe40000400000 */
[C---:B----4-:R-:W-:Y:S01]  /*393f0*/  FMUL R18, R2.reuse, R17 ;  /* 0x0000001102127220 */ /* 0x050fe20000400000 */
[----:B------:R-:W-:Y:S01]  /*39400*/  STL [R1+0x1a8], R23 ;  /* 0x0001a81701007387 */ /* 0x000fe20000100800 */
[----:B-----5:R-:W-:-:S03]  /*39410*/  FMUL R17, R2, R16 ;  /* 0x0000001002117220 */ /* 0x020fc60000400000 */
[----:B------:R-:W-:Y:S01]  /*39420*/  STL [R1+0x1ac], R22 ;  /* 0x0001ac1601007387 */ /* 0x000fe20000100800 */
[----:B------:R-:W-:-:S03]  /*39430*/  FMUL R16, R2, R15 ;  /* 0x0000000f02107220 */ /* 0x000fc60000400000 */
[----:B------:R-:W-:Y:S01]  /*39440*/  STL [R1+0x98], R21 ;  /* 0x0000981501007387 */ /* 0x000fe20000100800 */
[C---:B------:R-:W-:Y:S02]  /*39450*/  FMUL R15, R2.reuse, R14 ;  /* 0x0000000e020f7220 */ /* 0x040fe40000400000 */
[----:B------:R-:W-:Y:S02]  /*39460*/  STL [R1+0x9c], R20 ;  /* 0x00009c1401007387 */ /* 0x000fe40000100800 */
[C---:B------:R-:W-:Y:S01]  /*39470*/  FMUL R14, R2.reuse, R13 ;  /* 0x0000000d020e7220 */ /* 0x040fe20000400000 */
[----:B------:R0:W-:Y:S01]  /*39480*/  STL [R1+0x88], R18 ;  /* 0x0000881201007387 */ /* 0x0001e20000100800 */
[C---:B------:R-:W-:Y:S02]  /*39490*/  FMUL R13, R2.reuse, R12 ;  /* 0x0000000c020d7220 */ /* 0x040fe40000400000 */
[----:B------:R2:W-:Y:S02]  /*394a0*/  STL [R1+0x8c], R17 ;  /* 0x00008c1101007387 */ /* 0x0005e40000100800 */
[----:B------:R3:W-:Y:S01]  /*394b0*/  STL [R1+0x78], R16 ;  /* 0x0000781001007387 */ /* 0x0007e20000100800 */
[----:B------:R4:W-:Y:S01]  /*394c0*/  STL [R1+0x7c], R15 ;  /* 0x00007c0f01007387 */ /* 0x0009e20000100800 */
[----:B------:R-:W-:-:S02]  /*394d0*/  FMUL R12, R2, R11 ;  /* 0x0000000b020c7220 */ /* 0x000fc40000400000 */
[----:B------:R4:W-:Y:S02]  /*394e0*/  STL [R1+0x68], R14 ;  /* 0x0000680e01007387 */ /* 0x0009e40000100800 */
[----:B------:R-:W-:Y:S01]  /*394f0*/  FMUL R11, R2, R5 ;  /* 0x00000005020b7220 */ /* 0x000fe20000400000 */
[----:B------:R0:W-:Y:S01]  /*39500*/  STL [R1+0x6c], R13 ;  /* 0x00006c0d01007387 */ /* 0x0001e20000100800 */
[----:B------:R-:W1:Y:S02]  /*39510*/  LDL.LU R5, [R1+0xa7c] ;  /* 0x000a7c0001057983 */ /* 0x000e640000300800 */
[----:B------:R-:W-:Y:S02]  /*39520*/  FMUL R0, R0, 1.4426950216293334961 ;  /* 0x3fb8aa3b00007820 */ /* 0x000fe40000400000 */
[C---:B------:R-:W-:Y:S02]  /*39530*/  FMUL R10, R2.reuse, R10 ;  /* 0x0000000a020a7220 */ /* 0x040fe40000400000 */
[C---:B------:R-:W-:Y:S01]  /*39540*/  FMUL R9, R2.reuse, R9 ;  /* 0x0000000902097220 */ /* 0x040fe20000400000 */
[----:B------:R3:W-:Y:S01]  /*39550*/  STL [R1+0x58], R12 ;  /* 0x0000580c01007387 */ /* 0x0007e20000100800 */
[----:B------:R3:W-:Y:S02]  /*39560*/  STL [R1+0x5c], R11 ;  /* 0x00005c0b01007387 */ /* 0x0007e40000100800 */
[C---:B------:R-:W-:Y:S01]  /*39570*/  FMUL R8, R2.reuse, R8 ;  /* 0x0000000802087220 */ /* 0x040fe20000400000 */
[----:B------:R-:W1:Y:S01]  /*39580*/  MUFU.EX2 R0, R0 ;  /* 0x0000000000007308 */ /* 0x000e620000000800 */
[----:B------:R4:W-:Y:S01]  /*39590*/  STL [R1+0x48], R10 ;  /* 0x0000480a01007387 */ /* 0x0009e20000100800 */
[----:B------:R4:W-:Y:S02]  /*395a0*/  STL [R1+0x4c], R9 ;  /* 0x00004c0901007387 */ /* 0x0009e40000100800 */
[----:B------:R-:W-:-:S02]  /*395b0*/  FMUL R2, R2, R7 ;  /* 0x0000000702027220 */ /* 0x000fc40000400000 */
[----:B0-----:R-:W5:Y:S01]  /*395c0*/  LDL.LU R18, [R1+0x490] ;  /* 0x0004900001127983 */ /* 0x001f620000300800 */
[----:B------:R0:W-:Y:S01]  /*395d0*/  STL [R1+0x5a8], R8 ;  /* 0x0005a80801007387 */ /* 0x0001e20000100800 */
[----:B--2---:R-:W2:Y:S02]  /*395e0*/  LDL.LU R17, [R1+0x494] ;  /* 0x0004940001117983 */ /* 0x004ea40000300800 */
[----:B------:R-:W-:Y:S02]  /*395f0*/  STL [R1+0x5ac], R2 ;  /* 0x0005ac0201007387 */ /* 0x000fe40000100800 */
[----:B---3--:R-:W4:Y:S02]  /*39600*/  LDL.LU R16, [R1+0x480] ;  /* 0x0004800001107983 */ /* 0x008f240000300800 */
[----:B----4-:R-:W4:Y:S01]  /*39610*/  LDL.LU R15, [R1+0x484] ;  /* 0x00048400010f7983 */ /* 0x010f220000300800 */
[----:B------:R-:W2:Y:S02]  /*39620*/  LDL.LU R14, [R1+0x470] ;  /* 0x00047000010e7983 */ /* 0x000ea40000300800 */
[----:B------:R-:W4:Y:S02]  /*39630*/  LDL.LU R13, [R1+0x474] ;  /* 0x00047400010d7983 */ /* 0x000f240000300800 */
[----:B------:R-:W4:Y:S01]  /*39640*/  LDL.LU R12, [R1+0x460] ;  /* 0x00046000010c7983 */ /* 0x000f220000300800 */
[----:B------:R-:W4:Y:S01]  /*39650*/  LDL.LU R11, [R1+0x464] ;  /* 0x00046400010b7983 */ /* 0x000f220000300800 */
[----:B------:R-:W4:Y:S02]  /*39660*/  LDL.LU R10, [R1+0x450] ;  /* 0x00045000010a7983 */ /* 0x000f240000300800 */
[----:B------:R-:W4:Y:S02]  /*39670*/  LDL.LU R9, [R1+0x454] ;  /* 0x0004540001097983 */ /* 0x000f240000300800 */
[----:B0-----:R-:W4:Y:S01]  /*39680*/  LDL.LU R8, [R1+0x440] ;  /* 0x0004400001087983 */ /* 0x001f220000300800 */
[----:B------:R-:W4:Y:S01]  /*39690*/  LDL.LU R7, [R1+0x444] ;  /* 0x0004440001077983 */ /* 0x000f220000300800 */
[----:B-1----:R-:W-:-:S02]  /*396a0*/  FFMA R5, R0, R5, R3 ;  /* 0x0000000500057223 */ /* 0x002fc40000000003 */
[----:B------:R-:W-:Y:S02]  /*396b0*/  FADD R3, -R6, R19 ;  /* 0x0000001306037221 */ /* 0x000fe40000000100 */
[----:B------:R-:W3:Y:S01]  /*396c0*/  LDL.LU R6, [R1+0x420] ;  /* 0x0004200001067983 */ /* 0x000ee20000300800 */
[----:B------:R0:W-:Y:S03]  /*396d0*/  STL [R1+0xa7c], R5 ;  /* 0x000a7c0501007387 */ /* 0x0001e60000100800 */
[----:B0-----:R-:W3:Y:S01]  /*396e0*/  LDL.LU R5, [R1+0x424] ;  /* 0x0004240001057983 */ /* 0x001ee20000300800 */
[----:B------:R-:W-:Y:S02]  /*396f0*/  FMUL R2, R4, 1.4426950216293334961 ;  /* 0x3fb8aa3b04027820 */ /* 0x000fe40000400000 */
[C---:B-----5:R-:W-:Y:S02]  /*39700*/  FMUL R4, R0.reuse, R18 ;  /* 0x0000001200047220 */ /* 0x060fe40000400000 */
[----:B--2---:R-:W-:-:S02]  /*39710*/  FMUL R17, R0, R17 ;  /* 0x0000001100117220 */ /* 0x004fc40000400000 */
[C---:B----4-:R-:W-:Y:S01]  /*39720*/  FMUL R15, R0.reuse, R15 ;  /* 0x0000000f000f7220 */ /* 0x050fe20000400000 */
[----:B------:R0:W-:Y:S01]  /*39730*/  STL [R1+0x490], R4 ;  /* 0x0004900401007387 */ /* 0x0001e20000100800 */
[C---:B------:R-:W-:Y:S02]  /*39740*/  FMUL R14, R0.reuse, R14 ;  /* 0x0000000e000e7220 */ /* 0x040fe40000400000 */
[C---:B------:R-:W-:Y:S02]  /*39750*/  FMUL R13, R0.reuse, R13 ;  /* 0x0000000d000d7220 */ /* 0x040fe40000400000 */
[----:B------:R1:W-:Y:S02]  /*39760*/  STL [R1+0x494], R17 ;  /* 0x0004941101007387 */ /* 0x0003e40000100800 */
[C---:B------:R-:W-:Y:S02]  /*39770*/  FMUL R12, R0.reuse, R12 ;  /* 0x0000000c000c7220 */ /* 0x040fe40000400000 */
[----:B------:R-:W-:-:S02]  /*39780*/  FMUL R11, R0, R11 ;  /* 0x0000000b000b7220 */ /* 0x000fc40000400000 */
[C---:B0-----:R-:W-:Y:S02]  /*39790*/  FMUL R4, R0.reuse, R16 ;  /* 0x0000001000047220 */ /* 0x041fe40000400000 */
[C---:B------:R-:W-:Y:S02]  /*397a0*/  FMUL R10, R0.reuse, R10 ;  /* 0x0000000a000a7220 */ /* 0x040fe40000400000 */
[C---:B------:R-:W-:Y:S01]  /*397b0*/  FMUL R9, R0.reuse, R9 ;  /* 0x0000000900097220 */ /* 0x040fe20000400000 */
[----:B------:R-:W-:Y:S01]  /*397c0*/  STL [R1+0x480], R4 ;  /* 0x0004800401007387 */ /* 0x000fe20000100800 */
[----:B------:R0:W-:Y:S02]  /*397d0*/  STL [R1+0x484], R15 ;  /* 0x0004840f01007387 */ /* 0x0001e40000100800 */
[----:B------:R2:W-:Y:S02]  /*397e0*/  STL [R1+0x470], R14 ;  /* 0x0004700e01007387 */ /* 0x0005e40000100800 */
[----:B------:R4:W-:Y:S01]  /*397f0*/  STL [R1+0x474], R13 ;  /* 0x0004740d01007387 */ /* 0x0009e20000100800 */
[----:B------:R3:W-:Y:S01]  /*39800*/  STL [R1+0x460], R12 ;  /* 0x0004600c01007387 */ /* 0x0007e20000100800 */
[----:B------:R-:W-:-:S02]  /*39810*/  FMUL R8, R0, R8 ;  /* 0x0000000800087220 */ /* 0x000fc40000400000 */
[----:B------:R0:W-:Y:S02]  /*39820*/  STL [R1+0x464], R11 ;  /* 0x0004640b01007387 */ /* 0x0001e40000100800 */
[C---:B------:R-:W-:Y:S01]  /*39830*/  FMUL R7, R0.reuse, R7 ;  /* 0x0000000700077220 */ /* 0x040fe20000400000 */
[----:B------:R0:W-:Y:S01]  /*39840*/  STL [R1+0x450], R10 ;  /* 0x0004500a01007387 */ /* 0x0001e20000100800 */
[----:B------:R0:W-:Y:S02]  /*39850*/  STL [R1+0x454], R9 ;  /* 0x0004540901007387 */ /* 0x0001e40000100800 */
[----:B------:R-:W3:Y:S02]  /*39860*/  LDL.LU R22, [R1+0x410] ;  /* 0x0004100001167983 */ /* 0x000ee40000300800 */
[----:B------:R0:W-:Y:S01]  /*39870*/  STL [R1+0x440], R8 ;  /* 0x0004400801007387 */ /* 0x0001e20000100800 */
[----:B------:R0:W-:Y:S01]  /*39880*/  STL [R1+0x444], R7 ;  /* 0x0004440701007387 */ /* 0x0001e20000100800 */
[----:B------:R-:W3:Y:S02]  /*39890*/  LDL.LU R21, [R1+0x414] ;  /* 0x0004140001157983 */ /* 0x000ee40000300800 */
[----:B---3--:R-:W-:-:S05]  /*398a0*/  FMUL R6, R0, R6 ;  /* 0x0000000600067220 */ /* 0x008fca0000400000 */
[----:B------:R3:W-:Y:S01]  /*398b0*/  STL [R1+0x420], R6 ;  /* 0x0004200601007387 */ /* 0x0007e20000100800 */
[----:B------:R-:W5:Y:S02]  /*398c0*/  LDL.LU R20, [R1+0x400] ;  /* 0x0004000001147983 */ /* 0x000f640000300800 */
[----:B------:R-:W-:-:S05]  /*398d0*/  FMUL R5, R0, R5 ;  /* 0x0000000500057220 */ /* 0x000fca0000400000 */
[----:B------:R3:W-:Y:S01]  /*398e0*/  STL [R1+0x424], R5 ;  /* 0x0004240501007387 */ /* 0x0007e20000100800 */
[----:B------:R-:W5:Y:S02]  /*398f0*/  LDL.LU R19, [R1+0x404] ;  /* 0x0004040001137983 */ /* 0x000f640000300800 */
[----:B------:R-:W5:Y:S02]  /*39900*/  LDL.LU R18, [R1+0x3f0] ;  /* 0x0003f00001127983 */ /* 0x000f640000300800 */
[----:B-1----:R-:W5:Y:S01]  /*39910*/  LDL.LU R17, [R1+0x3f4] ;  /* 0x0003f40001117983 */ /* 0x002f620000300800 */
[----:B------:R-:W5:Y:S01]  /*39920*/  LDL.LU R16, [R1+0x3e0] ;  /* 0x0003e00001107983 */ /* 0x000f620000300800 */
[----:B0-----:R-:W5:Y:S02]  /*39930*/  LDL.LU R15, [R1+0x3e4] ;  /* 0x0003e400010f7983 */ /* 0x001f640000300800 */
[----:B--2---:R-:W2:Y:S02]  /*39940*/  LDL.LU R14, [R1+0x3d0] ;  /* 0x0003d000010e7983 */ /* 0x004ea40000300800 */
[----:B----4-:R-:W4:Y:S01]  /*39950*/  LDL.LU R13, [R1+0x3d4] ;  /* 0x0003d400010d7983 */ /* 0x010f220000300800 */
[----:B---3--:R-:W3:Y:S01]  /*39960*/  LDL.LU R12, [R1+0x3c0] ;  /* 0x0003c000010c7983 */ /* 0x008ee20000300800 */
[----:B------:R-:W3:Y:S02]  /*39970*/  LDL.LU R11, [R1+0x3c4] ;  /* 0x0003c400010b7983 */ /* 0x000ee40000300800 */
[----:B------:R-:W3:Y:S02]  /*39980*/  LDL.LU R10, [R1+0x3b0] ;  /* 0x0003b000010a7983 */ /* 0x000ee40000300800 */
[----:B------:R-:W3:Y:S01]  /*39990*/  LDL.LU R9, [R1+0x3b4] ;  /* 0x0003b40001097983 */ /* 0x000ee20000300800 */
[----:B------:R-:W3:Y:S01]  /*399a0*/  LDL.LU R8, [R1+0x3a0] ;  /* 0x0003a00001087983 */ /* 0x000ee20000300800 */
[----:B------:R-:W3:Y:S02]  /*399b0*/  LDL.LU R7, [R1+0x3a4] ;  /* 0x0003a40001077983 */ /* 0x000ee40000300800 */
[----:B------:R-:W3:Y:S02]  /*399c0*/  LDL.LU R6, [R1+0x390] ;  /* 0x0003900001067983 */ /* 0x000ee40000300800 */
[----:B------:R-:W3:Y:S02]  /*399d0*/  LDL.LU R5, [R1+0x394] ;  /* 0x0003940001057983 */ /* 0x000ee40000300800 */
[----:B------:R-:W-:-:S02]  /*399e0*/  FMUL R22, R0, R22 ;  /* 0x0000001600167220 */ /* 0x000fc40000400000 */
[----:B------:R-:W-:-:S03]  /*399f0*/  FMUL R21, R0, R21 ;  /* 0x0000001500157220 */ /* 0x000fc60000400000 */
[----:B------:R-:W-:Y:S02]  /*39a00*/  STL [R1+0x410], R22 ;  /* 0x0004101601007387 */ /* 0x000fe40000100800 */
[----:B------:R-:W-:Y:S02]  /*39a10*/  STL [R1+0x414], R21 ;  /* 0x0004141501007387 */ /* 0x000fe40000100800 */
[----:B------:R-:W0:Y:S01]  /*39a20*/  S2R R29, SR_TID.X ;  /* 0x00000000001d7919 */ /* 0x000e220000002100 */
[----:B-----5:R-:W-:-:S05]  /*39a30*/  FMUL R20, R0, R20 ;  /* 0x0000001400147220 */ /* 0x020fca0000400000 */
[----:B------:R-:W-:Y:S01]  /*39a40*/  STL [R1+0x400], R20 ;  /* 0x0004001401007387 */ /* 0x000fe20000100800 */
[C---:B------:R-:W-:Y:S02]  /*39a50*/  FMUL R19, R0.reuse, R19 ;  /* 0x0000001300137220 */ /* 0x040fe40000400000 */
[C---:B------:R-:W-:Y:S02]  /*39a60*/  FMUL R18, R0.reuse, R18 ;  /* 0x0000001200127220 */ /* 0x040fe40000400000 */
[C---:B------:R-:W-:Y:S02]  /*39a70*/  FMUL R17, R0.reuse, R17 ;  /* 0x0000001100117220 */ /* 0x040fe40000400000 */
[C---:B------:R-:W-:Y:S02]  /*39a80*/  FMUL R16, R0.reuse, R16 ;  /* 0x0000001000107220 */ /* 0x040fe40000400000 */
[C---:B------:R-:W-:Y:S01]  /*39a90*/  FMUL R15, R0.reuse, R15 ;  /* 0x0000000f000f7220 */ /* 0x040fe20000400000 */
[----:B------:R1:W-:Y:S01]  /*39aa0*/  STL [R1+0x404], R19 ;  /* 0x0004041301007387 */ /* 0x0003e20000100800 */
[----:B--2---:R-:W-:-:S02]  /*39ab0*/  FMUL R14, R0, R14 ;  /* 0x0000000e000e7220 */ /* 0x004fc40000400000 */
[----:B------:R-:W-:Y:S02]  /*39ac0*/  STL [R1+0x3f0], R18 ;  /* 0x0003f01201007387 */ /* 0x000fe40000100800 */
[C---:B----4-:R-:W-:Y:S01]  /*39ad0*/  FMUL R13, R0.reuse, R13 ;  /* 0x0000000d000d7220 */ /* 0x050fe20000400000 */
[----:B------:R-:W-:Y:S01]  /*39ae0*/  STL [R1+0x3f4], R17 ;  /* 0x0003f41101007387 */ /* 0x000fe20000100800 */
[C---:B---3--:R-:W-:Y:S02]  /*39af0*/  FMUL R12, R0.reuse, R12 ;  /* 0x0000000c000c7220 */ /* 0x048fe40000400000 */
[----:B------:R-:W-:Y:S02]  /*39b00*/  STL [R1+0x3e0], R16 ;  /* 0x0003e01001007387 */ /* 0x000fe40000100800 */
[C---:B------:R-:W-:Y:S01]  /*39b10*/  FMUL R11, R0.reuse, R11 ;  /* 0x0000000b000b7220 */ /* 0x040fe20000400000 */
[----:B------:R-:W-:Y:S01]  /*39b20*/  STL [R1+0x3e4], R15 ;  /* 0x0003e40f01007387 */ /* 0x000fe20000100800 */
[----:B------:R-:W-:-:S02]  /*39b30*/  FMUL R10, R0, R10 ;  /* 0x0000000a000a7220 */ /* 0x000fc40000400000 */
[----:B------:R-:W-:Y:S02]  /*39b40*/  STL [R1+0x3d0], R14 ;  /* 0x0003d00e01007387 */ /* 0x000fe40000100800 */
[C---:B------:R-:W-:Y:S01]  /*39b50*/  FMUL R9, R0.reuse, R9 ;  /* 0x0000000900097220 */ /* 0x040fe20000400000 */
[----:B------:R-:W-:Y:S01]  /*39b60*/  STL [R1+0x3d4], R13 ;  /* 0x0003d40d01007387 */ /* 0x000fe20000100800 */
[C---:B------:R-:W-:Y:S02]  /*39b70*/  FMUL R8, R0.reuse, R8 ;  /* 0x0000000800087220 */ /* 0x040fe40000400000 */
[----:B------:R-:W-:Y:S02]  /*39b80*/  STL [R1+0x3c0], R12 ;  /* 0x0003c00c01007387 */ /* 0x000fe40000100800 */
[C---:B------:R-:W-:Y:S01]  /*39b90*/  FMUL R7, R0.reuse, R7 ;  /* 0x0000000700077220 */ /* 0x040fe20000400000 */
[----:B------:R2:W-:Y:S01]  /*39ba0*/  STL [R1+0x3c4], R11 ;  /* 0x0003c40b01007387 */ /* 0x0005e20000100800 */
[----:B------:R-:W-:Y:S02]  /*39bb0*/  STL [R1+0x3b0], R10 ;  /* 0x0003b00a01007387 */ /* 0x000fe40000100800 */
[----:B------:R-:W-:-:S02]  /*39bc0*/  FMUL R6, R0, R6 ;  /* 0x0000000600067220 */ /* 0x000fc40000400000 */
[----:B------:R-:W-:Y:S01]  /*39bd0*/  STL [R1+0x3b4], R9 ;  /* 0x0003b40901007387 */ /* 0x000fe20000100800 */
[----:B------:R-:W-:Y:S01]  /*39be0*/  STL [R1+0x3a0], R8 ;  /* 0x0003a00801007387 */ /* 0x000fe20000100800 */
[----:B------:R-:W-:Y:S02]  /*39bf0*/  FMUL R0, R0, R5 ;  /* 0x0000000500007220 */ /* 0x000fe40000400000 */
[----:B------:R-:W-:Y:S02]  /*39c00*/  STL [R1+0x3a4], R7 ;  /* 0x0003a40701007387 */ /* 0x000fe40000100800 */
[----:B-1----:R-:W3:Y:S01]  /*39c10*/  LDL.LU R19, [R1+0xa80] ;  /* 0x000a800001137983 */ /* 0x002ee20000300800 */
[----:B------:R-:W-:Y:S01]  /*39c20*/  STL [R1+0x390], R6 ;  /* 0x0003900601007387 */ /* 0x000fe20000100800 */
[----:B--2---:R-:W2:Y:S02]  /*39c30*/  LDL.LU R11, [R1+0x498] ;  /* 0x00049800010b7983 */ /* 0x004ea40000300800 */
[----:B------:R1:W-:Y:S02]  /*39c40*/  STL [R1+0x394], R0 ;  /* 0x0003940001007387 */ /* 0x0003e40000100800 */
[----:B-1----:R-:W-:-:S02]  /*39c50*/  FMUL R0, R3, 1.4426950216293334961 ;  /* 0x3fb8aa3b03007820 */ /* 0x002fc40000400000 */
[----:B------:R-:W-:Y:S02]  /*39c60*/  FADD R3, -R28, R27 ;  /* 0x0000001b1c037221 */ /* 0x000fe40000000100 */
[----:B------:R-:W4:Y:S01]  /*39c70*/  LDL.LU R27, [R1+0x1ea8] ;  /* 0x001ea800011b7983 */ /* 0x000f220000300800 */
        /* <DEDUP_REMOVED lines=12> */
[----:B0-----:R-:W-:-:S04]  /*39d40*/  LOP3.LUT R29, R29, 0x1c, RZ, 0xc0, !PT ;  /* 0x0000001c1d1d7812 */ /* 0x001fc800078ec0ff */
[----:B------:R-:W-:-:S05]  /*39d50*/  LEA.HI R29, R29, 0x28, RZ, 0x1e ;  /* 0x000000281d1d7811 */ /* 0x000fca00078ff0ff */
[----:B------:R-:W3:Y:S01]  /*39d60*/  LDS R4, [R29.X8+0x20000] ;  /* 0x020000001d047984 */ /* 0x000ee20000008800 */
[----:B------:R-:W3:Y:S02]  /*39d70*/  MUFU.EX2 R2, R2 ;  /* 0x0000000200027308 */ /* 0x000ee40000000800 */
[----:B---3--:R-:W-:-:S05]  /*39d80*/  FFMA R19, R2, R19, R4 ;  /* 0x0000001302137223 */ /* 0x008fca0000000004 */
[----:B------:R2:W-:Y:S02]  /*39d90*/  STL [R1+0xa80], R19 ;  /* 0x000a801301007387 */ /* 0x0005e40000100800 */
[C---:B--2---:R-:W-:Y:S02]  /*39da0*/  FMUL R19, R2.reuse, R11 ;  /* 0x0000000b02137220 */ /* 0x044fe40000400000 */
[----:B----4-:R-:W-:Y:S04]  /*39db0*/  LDS R5, [R27.X8+0x20000] ;  /* 0x020000001b057984 */ /* 0x010fe80000008800 */
[----:B------:R-:W2:Y:S01]  /*39dc0*/  LDL.LU R11, [R1+0x428] ;  /* 0x00042800010b7983 */ /* 0x000ea20000300800 */
[----:B-----5:R-:W-:-:S03]  /*39dd0*/  FMUL R4, R2, R10 ;  /* 0x0000000a02047220 */ /* 0x020fc60000400000 */
[----:B------:R-:W-:Y:S01]  /*39de0*/  STL [R1+0x498], R19 ;  /* 0x0004981301007387 */ /* 0x000fe20000100800 */
[----:B------:R-:W3:Y:S03]  /*39df0*/  LDL.LU R10, [R1+0x42c] ;  /* 0x00042c00010a7983 */ /* 0x000ee60000300800 */
[----:B------:R-:W0:Y:S04]  /*39e00*/  LDS R6, [R28.X8+0x20000] ;  /* 0x020000001c067984 */ /* 0x000e280000008800 */
[----:B------:R1:W-:Y:S01]  /*39e10*/  STL [R1+0x49c], R4 ;  /* 0x00049c0401007387 */ /* 0x0003e20000100800 */
[C---:B------:R-:W-:Y:S02]  /*39e20*/  FMUL R17, R2.reuse, R17 ;  /* 0x0000001102117220 */ /* 0x040fe40000400000 */
[----:B------:R-:W-:-:S02]  /*39e30*/  FMUL R16, R2, R16 ;  /* 0x0000001002107220 */ /* 0x000fc40000400000 */
[C---:B-1----:R-:W-:Y:S02]  /*39e40*/  FMUL R4, R2.reuse, R18 ;  /* 0x0000001202047220 */ /* 0x042fe40000400000 */
[----:B------:R-:W-:-:S03]  /*39e50*/  FMUL R14, R2, R14 ;  /* 0x0000000e020e7220 */ /* 0x000fc60000400000 */
[----:B------:R1:W-:Y:S01]  /*39e60*/  STL [R1+0x488], R4 ;  /* 0x0004880401007387 */ /* 0x0003e20000100800 */
[----:B------:R-:W-:Y:S02]  /*39e70*/  STL [R1+0x48c], R17 ;  /* 0x00048c1101007387 */ /* 0x000fe40000100800 */
[----:B------:R-:W-:Y:S02]  /*39e80*/  STL [R1+0x478], R16 ;  /* 0x0004781001007387 */ /* 0x000fe40000100800 */
[C---:B------:R-:W-:Y:S02]  /*39e90*/  FMUL R13, R2.reuse, R13 ;  /* 0x0000000d020d7220 */ /* 0x040fe40000400000 */
[----:B-1----:R-:W-:-:S05]  /*39ea0*/  FMUL R4, R2, R15 ;  /* 0x0000000f02047220 */ /* 0x002fca0000400000 */
[----:B------:R1:W-:Y:S01]  /*39eb0*/  STL [R1+0x47c], R4 ;  /* 0x00047c0401007387 */ /* 0x0003e20000100800 */
[----:B------:R-:W-:Y:S02]  /*39ec0*/  STL [R1+0x468], R14 ;  /* 0x0004680e01007387 */ /* 0x000fe40000100800 */
[----:B------:R-:W-:Y:S02]  /*39ed0*/  STL [R1+0x46c], R13 ;  /* 0x00046c0d01007387 */ /* 0x000fe40000100800 */
[C---:B------:R-:W-:Y:S02]  /*39ee0*/  FMUL R8, R2.reuse, R8 ;  /* 0x0000000802087220 */ /* 0x040fe40000400000 */
[C---:B-1----:R-:W-:Y:S02]  /*39ef0*/  FMUL R4, R2.reuse, R12 ;  /* 0x0000000c02047220 */ /* 0x042fe40000400000 */
[C---:B------:R-:W-:Y:S02]  /*39f00*/  FMUL R12, R2.reuse, R9 ;  /* 0x00000009020c7220 */ /* 0x040fe40000400000 */
[----:B------:R-:W4:Y:S01]  /*39f10*/  LDL.LU R9, [R1+0x418] ;  /* 0x0004180001097983 */ /* 0x000f220000300800 */
[----:B------:R1:W-:Y:S02]  /*39f20*/  STL [R1+0x458], R4 ;  /* 0x0004580401007387 */ /* 0x0003e40000100800 */
[C---:B------:R-:W-:Y:S01]  /*39f30*/  FMUL R7, R2.reuse, R7 ;  /* 0x0000000702077220 */ /* 0x040fe20000400000 */
[----:B-1----:R-:W5:Y:S01]  /*39f40*/  LDL.LU R4, [R1+0x41c] ;  /* 0x00041c0001047983 */ /* 0x002f620000300800 */
[----:B------:R-:W-:Y:S02]  /*39f50*/  STL [R1+0x45c], R12 ;  /* 0x00045c0c01007387 */ /* 0x000fe40000100800 */
[----:B------:R-:W5:Y:S02]  /*39f60*/  LDL.LU R19, [R1+0x408] ;  /* 0x0004080001137983 */ /* 0x000f640000300800 */
[----:B------:R1:W-:Y:S01]  /*39f70*/  STL [R1+0x448], R8 ;  /* 0x0004480801007387 */ /* 0x0003e20000100800 */
[----:B------:R-:W5:Y:S01]  /*39f80*/  LDL.LU R18, [R1+0x40c] ;  /* 0x00040c0001127983 */ /* 0x000f620000300800 */
[----:B------:R0:W-:Y:S03]  /*39f90*/  STL [R1+0x44c], R7 ;  /* 0x00044c0701007387 */ /* 0x0001e60000100800 */
[----:B-1----:R-:W5:Y:S01]  /*39fa0*/  LDL.LU R8, [R1+0x3f8] ;  /* 0x0003f80001087983 */ /* 0x002f620000300800 */
[----:B0-----:R-:W5:Y:S02]  /*39fb0*/  LDL.LU R7, [R1+0x3fc] ;  /* 0x0003fc0001077983 */ /* 0x001f640000300800 */
[----:B------:R-:W5:Y:S02]  /*39fc0*/  LDL.LU R17, [R1+0x3e8] ;  /* 0x0003e80001117983 */ /* 0x000f640000300800 */
[----:B--2---:R-:W-:-:S02]  /*39fd0*/  FMUL R11, R2, R11 ;  /* 0x0000000b020b7220 */ /* 0x004fc40000400000 */
[----:B---3--:R-:W-:-:S03]  /*39fe0*/  FMUL R10, R2, R10 ;  /* 0x0000000a020a7220 */ /* 0x008fc60000400000 */
[----:B------:R0:W-:Y:S01]  /*39ff0*/  STL [R1+0x428], R11 ;  /* 0x0004280b01007387 */ /* 0x0001e20000100800 */
[----:B------:R-:W2:Y:S03]  /*3a000*/  LDL.LU R16, [R1+0x3ec] ;  /* 0x0003ec0001107983 */ /* 0x000ea60000300800 */
[----:B------:R1:W-:Y:S01]  /*3a010*/  STL [R1+0x42c], R10 ;  /* 0x00042c0a01007387 */ /* 0x0003e20000100800 */
[----:B------:R-:W3:Y:S03]  /*3a020*/  LDL.LU R15, [R1+0x3d8] ;  /* 0x0003d800010f7983 */ /* 0x000ee60000300800 */
[----:B------:R-:W3:Y:S01]  /*3a030*/  LDL.LU R14, [R1+0x3dc] ;  /* 0x0003dc00010e7983 */ /* 0x000ee20000300800 */
[----:B------:R-:W3:Y:S02]  /*3a040*/  LDL.LU R13, [R1+0x3c8] ;  /* 0x0003c800010d7983 */ /* 0x000ee40000300800 */
[----:B------:R-:W3:Y:S01]  /*3a050*/  LDL.LU R12, [R1+0x3cc] ;  /* 0x0003cc00010c7983 */ /* 0x000ee20000300800 */
[----:B0-----:R-:W3:Y:S04]  /*3a060*/  LDL.LU R11, [R1+0x3b8] ;  /* 0x0003b800010b7983 */ /* 0x001ee80000300800 */
[----:B-1----:R-:W3:Y:S01]  /*3a070*/  LDL.LU R10, [R1+0x3bc] ;  /* 0x0003bc00010a7983 */ /* 0x002ee20000300800 */
[----:B----4-:R-:W-:-:S03]  /*3a080*/  FMUL R21, R2, R9 ;  /* 0x0000000902157220 */ /* 0x010fc60000400000 */
[----:B------:R-:W4:Y:S02]  /*3a090*/  LDL.LU R9, [R1+0x3a8] ;  /* 0x0003a80001097983 */ /* 0x000f240000300800 */
[----:B------:R0:W-:Y:S02]  /*3a0a0*/  STL [R1+0x418], R21 ;  /* 0x0004181501007387 */ /* 0x0001e40000100800 */
[C---:B-----5:R-:W-:Y:S02]  /*3a0b0*/  FMUL R20, R2.reuse, R4 ;  /* 0x0000000402147220 */ /* 0x060fe40000400000 */
[----:B------:R-:W5:Y:S03]  /*3a0c0*/  LDL.LU R4, [R1+0x3ac] ;  /* 0x0003ac0001047983 */ /* 0x000f660000300800 */
[----:B------:R1:W-:Y:S02]  /*3a0d0*/  STL [R1+0x41c], R20 ;  /* 0x00041c1401007387 */ /* 0x0003e40000100800 */
[----:B0-----:R-:W-:-:S05]  /*3a0e0*/  FMUL R21, R2, R19 ;  /* 0x0000001302157220 */ /* 0x001fca0000400000 */
[----:B------:R-:W-:Y:S01]  /*3a0f0*/  STL [R1+0x408], R21 ;  /* 0x0004081501007387 */ /* 0x000fe20000100800 */
[C---:B-1----:R-:W-:Y:S02]  /*3a100*/  FMUL R20, R2.reuse, R18 ;  /* 0x0000001202147220 */ /* 0x042fe40000400000 */
[C---:B------:R-:W-:Y:S02]  /*3a110*/  FMUL R19, R2.reuse, R8 ;  /* 0x0000000802137220 */ /* 0x040fe40000400000 */
[C---:B------:R-:W-:Y:S01]  /*3a120*/  FMUL R18, R2.reuse, R7 ;  /* 0x0000000702127220 */ /* 0x040fe20000400000 */
[----:B------:R-:W-:Y:S01]  /*3a130*/  STL [R1+0x40c], R20 ;  /* 0x00040c1401007387 */ /* 0x000fe20000100800 */
[----:B------:R-:W5:Y:S02]  /*3a140*/  LDL.LU R8, [R1+0x398] ;  /* 0x0003980001087983 */ /* 0x000f640000300800 */
[----:B------:R0:W-:Y:S02]  /*3a150*/  STL [R1+0x3f8], R19 ;  /* 0x0003f81301007387 */ /* 0x0001e40000100800 */
[----:B------:R-:W5:Y:S02]  /*3a160*/  LDL.LU R7, [R1+0x39c] ;  /* 0x00039c0001077983 */ /* 0x000f640000300800 */
[C---:B------:R-:W-:Y:S01]  /*3a170*/  FMUL R17, R2.reuse, R17 ;  /* 0x0000001102117220 */ /* 0x040fe20000400000 */
[----:B------:R-:W-:Y:S04]  /*3a180*/  STL [R1+0x3fc], R18 ;  /* 0x0003fc1201007387 */ /* 0x000fe80000100800 */
[----:B------:R-:W-:Y:S01]  /*3a190*/  STL [R1+0x3e8], R17 ;  /* 0x0003e81101007387 */ /* 0x000fe20000100800 */
[----:B--2---:R-:W-:-:S02]  /*3a1a0*/  FMUL R16, R2, R16 ;  /* 0x0000001002107220 */ /* 0x004fc40000400000 */
[C---:B---3--:R-:W-:Y:S02]  /*3a1b0*/  FMUL R15, R2.reuse, R15 ;  /* 0x0000000f020f7220 */ /* 0x048fe40000400000 */
[C---:B------:R-:W-:Y:S02]  /*3a1c0*/  FMUL R14, R2.reuse, R14 ;  /* 0x0000000e020e7220 */ /* 0x040fe40000400000 */
[C---:B------:R-:W-:Y:S02]  /*3a1d0*/  FMUL R13, R2.reuse, R13 ;  /* 0x0000000d020d7220 */ /* 0x040fe40000400000 */
[C---:B------:R-:W-:Y:S01]  /*3a1e0*/  FMUL R12, R2.reuse, R12 ;  /* 0x0000000c020c7220 */ /* 0x040fe20000400000 */
[----:B------:R-:W-:Y:S01]  /*3a1f0*/  STL [R1+0x3ec], R16 ;  /* 0x0003ec1001007387 */ /* 0x000fe20000100800 */
[----:B------:R-:W-:Y:S02]  /*3a200*/  STL [R1+0x3d8], R15 ;  /* 0x0003d80f01007387 */ /* 0x000fe40000100800 */
[----:B------:R1:W-:Y:S02]  /*3a210*/  STL [R1+0x3dc], R14 ;  /* 0x0003dc0e01007387 */ /* 0x0003e40000100800 */
[C---:B------:R-:W-:Y:S01]  /*3a220*/  FMUL R11, R2.reuse, R11 ;  /* 0x0000000b020b7220 */ /* 0x040fe20000400000 */
[----:B------:R-:W-:Y:S01]  /*3a230*/  STL [R1+0x3c8], R13 ;  /* 0x0003c80d01007387 */ /* 0x000fe20000100800 */
[----:B------:R-:W-:-:S02]  /*3a240*/  FMUL R10, R2, R10 ;  /* 0x0000000a020a7220 */ /* 0x000fc40000400000 */
[----:B------:R-:W-:Y:S02]  /*3a250*/  STL [R1+0x3cc], R12 ;  /* 0x0003cc0c01007387 */ /* 0x000fe40000100800 */
[----:B0-----:R-:W2:Y:S01]  /*3a260*/  LDL.LU R19, [R1+0xa84] ;  /* 0x000a840001137983 */ /* 0x001ea20000300800 */
[----:B------:R-:W-:Y:S04]  /*3a270*/  STL [R1+0x3b8], R11 ;  /* 0x0003b80b01007387 */ /* 0x000fe80000100800 */
[----:B-1----:R-:W3:Y:S01]  /*3a280*/  LDL.LU R14, [R1+0xa88] ;  /* 0x000a8800010e7983 */ /* 0x002ee20000300800 */
[----:B------:R4:W-:Y:S02]  /*3a290*/  STL [R1+0x3bc], R10 ;  /* 0x0003bc0a01007387 */ /* 0x0009e40000100800 */
[----:B------:R-:W3:Y:S02]  /*3a2a0*/  LDL.LU R18, [R1+0x180] ;  /* 0x0001800001127983 */ /* 0x000ee40000300800 */
[----:B----4-:R-:W-:-:S05]  /*3a2b0*/  FMUL R10, R2, R9 ;  /* 0x00000009020a7220 */ /* 0x010fca0000400000 */
[----:B------:R0:W-:Y:S01]  /*3a2c0*/  STL [R1+0x3a8], R10 ;  /* 0x0003a80a01007387 */ /* 0x0001e20000100800 */
[----:B-----5:R-:W-:-:S03]  /*3a2d0*/  FMUL R9, R2, R4 ;  /* 0x0000000402097220 */ /* 0x020fc60000400000 */
[----:B------:R-:W4:Y:S02]  /*3a2e0*/  LDL.LU R4, [R1+0x184] ;  /* 0x0001840001047983 */ /* 0x000f240000300800 */
[----:B------:R1:W-:Y:S02]  /*3a2f0*/  STL [R1+0x3ac], R9 ;  /* 0x0003ac0901007387 */ /* 0x0003e40000100800 */
[----:B------:R-:W5:Y:S02]  /*3a300*/  LDL.LU R17, [R1+0x170] ;  /* 0x0001700001117983 */ /* 0x000f640000300800 */
[----:B------:R-:W5:Y:S02]  /*3a310*/  LDL.LU R16, [R1+0x174] ;  /* 0x0001740001107983 */ /* 0x000f640000300800 */
[C---:B------:R-:W-:Y:S02]  /*3a320*/  FMUL R8, R2.reuse, R8 ;  /* 0x0000000802087220 */ /* 0x040fe40000400000 */
[----:B------:R-:W-:-:S03]  /*3a330*/  FMUL R2, R2, R7 ;  /* 0x0000000702027220 */ /* 0x000fc60000400000 */
[----:B------:R1:W-:Y:S01]  /*3a340*/  STL [R1+0x398], R8 ;  /* 0x0003980801007387 */ /* 0x0003e20000100800 */
[----:B------:R-:W5:Y:S02]  /*3a350*/  LDL.LU R15, [R1+0x160] ;  /* 0x00016000010f7983 */ /* 0x000f640000300800 */
[----:B------:R-:W-:Y:S02]  /*3a360*/  STL [R1+0x39c], R2 ;  /* 0x00039c0201007387 */ /* 0x000fe40000100800 */
[----:B------:R-:W5:Y:S01]  /*3a370*/  LDL.LU R7, [R1+0x164] ;  /* 0x0001640001077983 */ /* 0x000f620000300800 */
[----:B0-----:R-:W5:Y:S01]  /*3a380*/  LDL.LU R10, [R1+0x150] ;  /* 0x00015000010a7983 */ /* 0x001f620000300800 */
[----:B-1----:R-:W5:Y:S03]  /*3a390*/  LDL.LU R9, [R1+0x154] ;  /* 0x0001540001097983 */ /* 0x002f660000300800 */
[----:B------:R-:W5:Y:S01]  /*3a3a0*/  LDL.LU R13, [R1+0x140] ;  /* 0x00014000010d7983 */ /* 0x000f620000300800 */
[----:B------:R-:W5:Y:S03]  /*3a3b0*/  LDL.LU R12, [R1+0x144] ;  /* 0x00014400010c7983 */ /* 0x000f660000300800 */
[----:B------:R-:W5:Y:S01]  /*3a3c0*/  LDL.LU R11, [R1+0x130] ;  /* 0x00013000010b7983 */ /* 0x000f620000300800 */
[----:B------:R-:W5:Y:S02]  /*3a3d0*/  LDL.LU R8, [R1+0x134] ;  /* 0x0001340001087983 */ /* 0x000f640000300800 */
[----:B------:R-:W-:Y:S01]  /*3a3e0*/  FMUL R3, R3, 1.4426950216293334961 ;  /* 0x3fb8aa3b03037820 */ /* 0x000fe20000400000 */
[----:B------:R-:W2:Y:S08]  /*3a3f0*/  MUFU.EX2 R0, R0 ;  /* 0x0000000000007308 */ /* 0x000eb00000000800 */
[----:B------:R-:W3:Y:S01]  /*3a400*/  MUFU.EX2 R3, R3 ;  /* 0x0000000300037308 */ /* 0x000ee20000000800 */
[----:B--2---:R-:W-:-:S02]  /*3a410*/  FFMA R19, R0, R19, R6 ;  /* 0x0000001300137223 */ /* 0x004fc40000000006 */
[----:B---3--:R-:W-:Y:S02]  /*3a420*/  FFMA R14, R3, R14, R5 ;  /* 0x0000000e030e7223 */ /* 0x008fe40000000005 */
[----:B------:R-:W-:-:S03]  /*3a430*/  FMUL R6, R0, R18 ;  /* 0x0000001200067220 */ /* 0x000fc60000400000 */
[----:B------:R0:W-:Y:S04]  /*3a440*/  STL [R1+0xa88], R14 ;  /* 0x000a880e01007387 */ /* 0x0001e80000100800 */
[----:B0-----:R-:W2:Y:S01]  /*3a450*/  LDL R14, [R1+0x434] ;  /* 0x00043400010e7983 */ /* 0x001ea20000100800 */
[----:B------:R-:W-:Y:S02]  /*3a460*/  STL [R1+0xa84], R19 ;  /* 0x000a841301007387 */ /* 0x000fe40000100800 */
[----:B------:R-:W3:Y:S02]  /*3a470*/  LDL.LU R5, [R1+0x120] ;  /* 0x0001200001057983 */ /* 0x000ee40000300800 */
[----:B------:R-:W-:Y:S02]  /*3a480*/  STL [R1+0x180], R6 ;  /* 0x0001800601007387 */ /* 0x000fe40000100800 */
[----:B----4-:R-:W-:-:S02]  /*3a490*/  FMUL R2, R0, R4 ;  /* 0x0000000400027220 */ /* 0x010fc40000400000 */
[----:B------:R-:W4:Y:S03]  /*3a4a0*/  LDL.LU R4, [R1+0x124] ;  /* 0x0001240001047983 */ /* 0x000f260000300800 */
[----:B------:R0:W-:Y:S02]  /*3a4b0*/  STL [R1+0x184], R2 ;  /* 0x0001840201007387 */ /* 0x0001e40000100800 */
[C---:B-----5:R-:W-:Y:S02]  /*3a4c0*/  FMUL R16, R0.reuse, R16 ;  /* 0x0000001000107220 */ /* 0x060fe40000400000 */
[----:B0-----:R-:W-:-:S05]  /*3a4d0*/  FMUL R2, R0, R17 ;  /* 0x0000001100027220 */ /* 0x001fca0000400000 */
[----:B------:R0:W-:Y:S01]  /*3a4e0*/  STL [R1+0x170], R2 ;  /* 0x0001700201007387 */ /* 0x0001e20000100800 */
[----:B------:R-:W-:Y:S02]  /*3a4f0*/  STL [R1+0x174], R16 ;  /* 0x0001741001007387 */ /* 0x000fe40000100800 */
[C---:B------:R-:W-:Y:S02]  /*3a500*/  FMUL R6, R0.reuse, R15 ;  /* 0x0000000f00067220 */ /* 0x040fe40000400000 */
[C---:B0-----:R-:W-:Y:S02]  /*3a510*/  FMUL R2, R0.reuse, R7 ;  /* 0x0000000700027220 */ /* 0x041fe40000400000 */
[----:B------:R-:W5:Y:S01]  /*3a520*/  LDL.LU R7, [R1+0x110] ;  /* 0x0001100001077983 */ /* 0x000f620000300800 */
[----:B------:R0:W-:Y:S03]  /*3a530*/  STL [R1+0x160], R6 ;  /* 0x0001600601007387 */ /* 0x0001e60000100800 */
[----:B0-----:R-:W2:Y:S01]  /*3a540*/  LDL.LU R6, [R1+0x114] ;  /* 0x0001140001067983 */ /* 0x001ea20000300800 */
[----:B------:R-:W-:-:S02]  /*3a550*/  FMUL R15, R0, R10 ;  /* 0x0000000a000f7220 */ /* 0x000fc40000400000 */
[----:B------:R0:W-:Y:S02]  /*3a560*/  STL [R1+0x164], R2 ;  /* 0x0001640201007387 */ /* 0x0001e40000100800 */
[----:B------:R-:W2:Y:S01]  /*3a570*/  LDL.LU R10, [R1+0x100] ;  /* 0x00010000010a7983 */ /* 0x000ea20000300800 */
[----:B------:R-:W-:Y:S01]  /*3a580*/  STL [R1+0x150], R15 ;  /* 0x0001500f01007387 */ /* 0x000fe20000100800 */
[----:B0-----:R-:W-:-:S03]  /*3a590*/  FMUL R2, R0, R9 ;  /* 0x0000000900027220 */ /* 0x001fc60000400000 */
[----:B------:R-:W2:Y:S01]  /*3a5a0*/  LDL.LU R9, [R1+0x104] ;  /* 0x0001040001097983 */ /* 0x000ea20000300800 */
[C---:B------:R-:W-:Y:S02]  /*3a5b0*/  FMUL R13, R0.reuse, R13 ;  /* 0x0000000d000d7220 */ /* 0x040fe40000400000 */
[C---:B------:R-:W-:Y:S02]  /*3a5c0*/  FMUL R12, R0.reuse, R12 ;  /* 0x0000000c000c7220 */ /* 0x040fe40000400000 */
[----:B------:R0:W-:Y:S01]  /*3a5d0*/  STL [R1+0x154], R2 ;  /* 0x0001540201007387 */ /* 0x0001e20000100800 */
[----:B------:R-:W-:Y:S02]  /*3a5e0*/  STL [R1+0x140], R13 ;  /* 0x0001400d01007387 */ /* 0x000fe40000100800 */
[----:B------:R-:W-:Y:S02]  /*3a5f0*/  STL [R1+0x144], R12 ;  /* 0x0001440c01007387 */ /* 0x000fe40000100800 */
[----:B0-----:R-:W-:-:S02]  /*3a600*/  FMUL R2, R0, R11 ;  /* 0x0000000b00027220 */ /* 0x001fc40000400000 */
[C---:B------:R-:W-:Y:S02]  /*3a610*/  FMUL R11, R0.reuse, R8 ;  /* 0x00000008000b7220 */ /* 0x040fe40000400000 */
[----:B------:R-:W2:Y:S01]  /*3a620*/  LDL.LU R8, [R1+0xf0] ;  /* 0x0000f00001087983 */ /* 0x000ea20000300800 */
[----:B------:R0:W-:Y:S03]  /*3a630*/  STL [R1+0x130], R2 ;  /* 0x0001300201007387 */ /* 0x0001e60000100800 */
[----:B0-----:R-:W2:Y:S01]  /*3a640*/  LDL.LU R2, [R1+0xf4] ;  /* 0x0000f40001027983 */ /* 0x001ea20000300800 */
[----:B------:R-:W-:Y:S02]  /*3a650*/  STL [R1+0x134], R11 ;  /* 0x0001340b01007387 */ /* 0x000fe40000100800 */
[----:B------:R-:W2:Y:S02]  /*3a660*/  LDL.LU R15, [R1+0xe0] ;  /* 0x0000e000010f7983 */ /* 0x000ea40000300800 */
[----:B---3--:R-:W-:-:S05]  /*3a670*/  FMUL R5, R0, R5 ;  /* 0x0000000500057220 */ /* 0x008fca0000400000 */
[----:B------:R0:W-:Y:S01]  /*3a680*/  STL [R1+0x120], R5 ;  /* 0x0001200501007387 */ /* 0x0001e20000100800 */
[----:B------:R-:W3:Y:S02]  /*3a690*/  LDL.LU R13, [R1+0xe4] ;  /* 0x0000e400010d7983 */ /* 0x000ee40000300800 */
[----:B----4-:R-:W-:-:S05]  /*3a6a0*/  FMUL R4, R0, R4 ;  /* 0x0000000400047220 */ /* 0x010fca0000400000 */
[----:B------:R1:W-:Y:S01]  /*3a6b0*/  STL [R1+0x124], R4 ;  /* 0x0001240401007387 */ /* 0x0003e20000100800 */
[----:B0-----:R-:W4:Y:S03]  /*3a6c0*/  LDL.LU R5, [R1+0xd0] ;  /* 0x0000d00001057983 */ /* 0x001f260000300800 */
[----:B-1----:R-:W4:Y:S01]  /*3a6d0*/  LDL.LU R4, [R1+0xd4] ;  /* 0x0000d40001047983 */ /* 0x002f220000300800 */
[----:B-----5:R-:W-:-:S03]  /*3a6e0*/  FMUL R12, R0, R7 ;  /* 0x00000007000c7220 */ /* 0x020fc60000400000 */
[----:B------:R-:W5:Y:S02]  /*3a6f0*/  LDL.LU R7, [R1+0x6e0] ;  /* 0x0006e00001077983 */ /* 0x000f640000300800 */
[----:B------:R0:W-:Y:S02]  /*3a700*/  STL [R1+0x110], R12 ;  /* 0x0001100c01007387 */ /* 0x0001e40000100800 */
[C---:B--2---:R-:W-:Y:S02]  /*3a710*/  FMUL R11, R0.reuse, R6 ;  /* 0x00000006000b7220 */ /* 0x044fe40000400000 */
[----:B------:R-:W2:Y:S01]  /*3a720*/  LDL.LU R6, [R1+0x6e4] ;  /* 0x0006e40001067983 */ /* 0x000ea20000300800 */
[C---:B------:R-:W-:Y:S02]  /*3a730*/  FMUL R10, R0.reuse, R10 ;  /* 0x0000000a000a7220 */ /* 0x040fe40000400000 */
[----:B------:R1:W-:Y:S02]  /*3a740*/  STL [R1+0x114], R11 ;  /* 0x0001140b01007387 */ /* 0x0003e40000100800 */
[----:B0-----:R-:W2:Y:S01]  /*3a750*/  LDL.LU R12, [R1+0x6d0] ;  /* 0x0006d000010c7983 */ /* 0x001ea20000300800 */
[----:B------:R0:W-:Y:S01]  /*3a760*/  STL [R1+0x100], R10 ;  /* 0x0001000a01007387 */ /* 0x0001e20000100800 */
[----:B------:R-:W-:-:S03]  /*3a770*/  FMUL R9, R0, R9 ;  /* 0x0000000900097220 */ /* 0x000fc60000400000 */
[----:B-1----:R-:W2:Y:S04]  /*3a780*/  LDL.LU R11, [R1+0x6d4] ;  /* 0x0006d400010b7983 */ /* 0x002ea80000300800 */
[----:B------:R1:W-:Y:S01]  /*3a790*/  STL [R1+0x104], R9 ;  /* 0x0001040901007387 */ /* 0x0003e20000100800 */
[----:B0-----:R-:W2:Y:S03]  /*3a7a0*/  LDL.LU R10, [R1+0x6c0] ;  /* 0x0006c000010a7983 */ /* 0x001ea60000300800 */
[----:B-1----:R-:W2:Y:S01]  /*3a7b0*/  LDL.LU R9, [R1+0x6c4] ;  /* 0x0006c40001097983 */ /* 0x002ea20000300800 */
[C---:B------:R-:W-:Y:S02]  /*3a7c0*/  FMUL R17, R0.reuse, R8 ;  /* 0x0000000800117220 */ /* 0x040fe40000400000 */
[----:B------:R-:W2:Y:S03]  /*3a7d0*/  LDL.LU R8, [R1+0x190] ;  /* 0x0001900001087983 */ /* 0x000ea60000300800 */
[----:B------:R0:W-:Y:S01]  /*3a7e0*/  STL [R1+0xf0], R17 ;  /* 0x0000f01101007387 */ /* 0x0001e20000100800 */
[----:B------:R-:W-:-:S03]  /*3a7f0*/  FMUL R16, R0, R2 ;  /* 0x0000000200107220 */ /* 0x000fc60000400000 */
[----:B------:R-:W2:Y:S04]  /*3a800*/  LDL.LU R2, [R1+0x194] ;  /* 0x0001940001027983 */ /* 0x000ea80000300800 */
[----:B------:R3:W-:Y:S01]  /*3a810*/  STL [R1+0xf4], R16 ;  /* 0x0000f41001007387 */ /* 0x0007e20000100800 */
[----:B0-----:R-:W-:-:S05]  /*3a820*/  FMUL R17, R0, R15 ;  /* 0x0000000f00117220 */ /* 0x001fca0000400000 */
[----:B------:R-:W-:Y:S01]  /*3a830*/  STL [R1+0xe0], R17 ;  /* 0x0000e01101007387 */ /* 0x000fe20000100800 */
[----:B---3--:R-:W-:-:S05]  /*3a840*/  FMUL R16, R0, R13 ;  /* 0x0000000d00107220 */ /* 0x008fca0000400000 */
[----:B------:R-:W-:Y:S01]  /*3a850*/  STL [R1+0xe4], R16 ;  /* 0x0000e41001007387 */ /* 0x000fe20000100800 */
[C---:B----4-:R-:W-:Y:S02]  /*3a860*/  FMUL R15, R0.reuse, R5 ;  /* 0x00000005000f7220 */ /* 0x050fe40000400000 */
[C---:B------:R-:W-:Y:S02]  /*3a870*/  FMUL R13, R0.reuse, R4 ;  /* 0x00000004000d7220 */ /* 0x040fe40000400000 */
[----:B------:R-:W3:Y:S01]  /*3a880*/  LDL.64 R4, [R1+0xca8] ;  /* 0x000ca80001047983 */ /* 0x000ee20000100a00 */
[----:B------:R5:W-:Y:S02]  /*3a890*/  STL [R1+0xd0], R15 ;  /* 0x0000d00f01007387 */ /* 0x000be40000100800 */
[----:B------:R2:W-:Y:S02]  /*3a8a0*/  STL [R1+0xd4], R13 ;  /* 0x0000d40d01007387 */ /* 0x0005e40000100800 */
[----:B-----5:R-:W-:-:S02]  /*3a8b0*/  FMUL R15, R0, R7 ;  /* 0x00000007000f7220 */ /* 0x020fc40000400000 */
[----:B------:R-:W4:Y:S03]  /*3a8c0*/  LDL.LU R7, [R1+0x188] ;  /* 0x0001880001077983 */ /* 0x000f260000300800 */
[----:B------:R-:W-:Y:S02]  /*3a8d0*/  STL [R1+0xc0], R15 ;  /* 0x0000c00f01007387 */ /* 0x000fe40000100800 */
[C---:B--2---:R-:W-:Y:S02]  /*3a8e0*/  FMUL R13, R0.reuse, R6 ;  /* 0x00000006000d7220 */ /* 0x044fe40000400000 */
[----:B------:R-:W2:Y:S01]  /*3a8f0*/  LDL.LU R6, [R1+0x18c] ;  /* 0x00018c0001067983 */ /* 0x000ea20000300800 */
[C---:B------:R-:W-:Y:S02]  /*3a900*/  FMUL R12, R0.reuse, R12 ;  /* 0x0000000c000c7220 */ /* 0x040fe40000400000 */
[----:B------:R-:W-:Y:S03]  /*3a910*/  STL [R1+0xc4], R13 ;  /* 0x0000c40d01007387 */ /* 0x000fe60000100800 */
[----:B------:R-:W-:Y:S01]  /*3a920*/  STL [R1+0xb0], R12 ;  /* 0x0000b00c01007387 */ /* 0x000fe20000100800 */
[----:B------:R-:W-:-:S02]  /*3a930*/  FMUL R11, R0, R11 ;  /* 0x0000000b000b7220 */ /* 0x000fc40000400000 */
[----:B------:R-:W-:-:S03]  /*3a940*/  FMUL R10, R0, R10 ;  /* 0x0000000a000a7220 */ /* 0x000fc60000400000 */
[----:B------:R0:W-:Y:S01]  /*3a950*/  STL [R1+0xb4], R11 ;  /* 0x0000b40b01007387 */ /* 0x0001e20000100800 */
[----:B------:R-:W-:-:S03]  /*3a960*/  FMUL R9, R0, R9 ;  /* 0x0000000900097220 */ /* 0x000fc60000400000 */
[----:B0-----:R-:W5:Y:S01]  /*3a970*/  LDL.LU R11, [R1+0x178] ;  /* 0x00017800010b7983 */ /* 0x001f620000300800 */
[----:B------:R0:W-:Y:S02]  /*3a980*/  STL [R1+0xa0], R10 ;  /* 0x0000a00a01007387 */ /* 0x0001e40000100800 */
[C---:B------:R-:W-:Y:S01]  /*3a990*/  FMUL R8, R0.reuse, R8 ;  /* 0x0000000800087220 */ /* 0x040fe20000400000 */
[----:B0-----:R-:W3:Y:S01]  /*3a9a0*/  LDL.LU R10, [R1+0x17c] ;  /* 0x00017c00010a7983 */ /* 0x001ee20000300800 */
[----:B------:R0:W-:Y:S03]  /*3a9b0*/  STL [R1+0xa4], R9 ;  /* 0x0000a40901007387 */ /* 0x0001e60000100800 */
[----:B0-----:R-:W3:Y:S01]  /*3a9c0*/  LDL.LU R9, [R1+0x168] ;  /* 0x0001680001097983 */ /* 0x001ee20000300800 */
[----:B------:R0:W-:Y:S03]  /*3a9d0*/  STL [R1+0x190], R8 ;  /* 0x0001900801007387 */ /* 0x0001e60000100800 */
[----:B0-----:R-:W3:Y:S01]  /*3a9e0*/  LDL.LU R8, [R1+0x16c] ;  /* 0x00016c0001087983 */ /* 0x001ee20000300800 */
[----:B------:R-:W-:-:S05]  /*3a9f0*/  FMUL R0, R0, R2 ;  /* 0x0000000200007220 */ /* 0x000fca0000400000 */
[----:B------:R2:W-:Y:S01]  /*3aa00*/  STL [R1+0x194], R0 ;  /* 0x0001940001007387 */ /* 0x0005e20000100800 */
[----:B------:R-:W3:Y:S02]  /*3aa10*/  LDL.LU R17, [R1+0x158] ;  /* 0x0001580001117983 */ /* 0x000ee40000300800 */
[----:B------:R-:W3:Y:S02]  /*3aa20*/  LDL.LU R16, [R1+0x15c] ;  /* 0x00015c0001107983 */ /* 0x000ee40000300800 */
[----:B------:R-:W3:Y:S01]  /*3aa30*/  LDL.LU R15, [R1+0x148] ;  /* 0x00014800010f7983 */ /* 0x000ee20000300800 */
[----:B------:R-:W3:Y:S01]  /*3aa40*/  LDL.LU R2, [R1+0x14c] ;  /* 0x00014c0001027983 */ /* 0x000ee20000300800 */
[----:B------:R-:W3:Y:S02]  /*3aa50*/  LDL.LU R13, [R1+0x138] ;  /* 0x00013800010d7983 */ /* 0x000ee40000300800 */
[----:B----4-:R-:W-:-:S05]  /*3aa60*/  FMUL R7, R3, R7 ;  /* 0x0000000703077220 */ /* 0x010fca0000400000 */
[----:B------:R0:W-:Y:S01]  /*3aa70*/  STL [R1+0x188], R7 ;  /* 0x0001880701007387 */ /* 0x0001e20000100800 */
[----:B------:R-:W4:Y:S02]  /*3aa80*/  LDL.LU R12, [R1+0x13c] ;  /* 0x00013c00010c7983 */ /* 0x000f240000300800 */
[----:B--2---:R-:W-:-:S05]  /*3aa90*/  FMUL R0, R3, R6 ;  /* 0x0000000603007220 */ /* 0x004fca0000400000 */
[----:B------:R3:W-:Y:S01]  /*3aaa0*/  STL [R1+0x18c], R0 ;  /* 0x00018c0001007387 */ /* 0x0007e20000100800 */
[----:B0-----:R-:W2:Y:S02]  /*3aab0*/  LDL.LU R7, [R1+0x128] ;  /* 0x0001280001077983 */ /* 0x001ea40000300800 */
[----:B------:R-:W2:Y:S02]  /*3aac0*/  LDL.LU R6, [R1+0x12c] ;  /* 0x00012c0001067983 */ /* 0x000ea40000300800 */
[C---:B-----5:R-:W-:Y:S02]  /*3aad0*/  FMUL R18, R3.reuse, R11 ;  /* 0x0000000b03127220 */ /* 0x060fe40000400000 */
[----:B------:R-:W5:Y:S03]  /*3aae0*/  LDL.LU R11, [R1+0x118] ;  /* 0x00011800010b7983 */ /* 0x000f660000300800 */
[----:B------:R0:W-:Y:S02]  /*3aaf0*/  STL [R1+0x178], R18 ;  /* 0x0001781201007387 */ /* 0x0001e40000100800 */
[----:B---3--:R-:W-:-:S02]  /*3ab00*/  FMUL R0, R3, R10 ;  /* 0x0000000a03007220 */ /* 0x008fc40000400000 */
[----:B------:R-:W3:Y:S03]  /*3ab10*/  LDL.LU R10, [R1+0x11c] ;  /* 0x00011c00010a7983 */ /* 0x000ee60000300800 */
[----:B------:R1:W-:Y:S02]  /*3ab20*/  STL [R1+0x17c], R0 ;  /* 0x00017c0001007387 */ /* 0x0003e40000100800 */
[C---:B0-----:R-:W-:Y:S02]  /*3ab30*/  FMUL R18, R3.reuse, R9 ;  /* 0x0000000903127220 */ /* 0x041fe40000400000 */
[----:B------:R-:W3:Y:S03]  /*3ab40*/  LDL.LU R9, [R1+0x108] ;  /* 0x0001080001097983 */ /* 0x000ee60000300800 */
[----:B------:R-:W-:Y:S02]  /*3ab50*/  STL [R1+0x168], R18 ;  /* 0x0001681201007387 */ /* 0x000fe40000100800 */
[----:B-1----:R-:W-:-:S02]  /*3ab60*/  FMUL R0, R3, R8 ;  /* 0x0000000803007220 */ /* 0x002fc40000400000 */
[----:B------:R-:W3:Y:S03]  /*3ab70*/  LDL.LU R8, [R1+0x10c] ;  /* 0x00010c0001087983 */ /* 0x000ee60000300800 */
[----:B------:R0:W-:Y:S02]  /*3ab80*/  STL [R1+0x16c], R0 ;  /* 0x00016c0001007387 */ /* 0x0001e40000100800 */
[C---:B------:R-:W-:Y:S02]  /*3ab90*/  FMUL R17, R3.reuse, R17 ;  /* 0x0000001103117220 */ /* 0x040fe40000400000 */
[C---:B------:R-:W-:Y:S02]  /*3aba0*/  FMUL R16, R3.reuse, R16 ;  /* 0x0000001003107220 */ /* 0x040fe40000400000 */
[C---:B0-----:R-:W-:Y:S01]  /*3abb0*/  FMUL R0, R3.reuse, R15 ;  /* 0x0000000f03007220 */ /* 0x041fe20000400000 */
[----:B------:R-:W-:Y:S01]  /*3abc0*/  STL [R1+0x158], R17 ;  /* 0x0001581101007387 */ /* 0x000fe20000100800 */
[----:B------:R-:W-:-:S02]  /*3abd0*/  FMUL R15, R3, R2 ;  /* 0x00000002030f7220 */ /* 0x000fc40000400000 */
[----:B------:R0:W-:Y:S02]  /*3abe0*/  STL [R1+0x15c], R16 ;  /* 0x00015c1001007387 */ /* 0x0001e40000100800 */
[----:B------:R-:W3:Y:S01]  /*3abf0*/  LDL.LU R2, [R1+0xf8] ;  /* 0x0000f80001027983 */ /* 0x000ee20000300800 */
[----:B------:R1:W-:Y:S01]  /*3ac00*/  STL [R1+0x148], R0 ;  /* 0x0001480001007387 */ /* 0x0003e20000100800 */
[----:B0-----:R-:W-:-:S03]  /*3ac10*/  FMUL R16, R3, R13 ;  /* 0x0000000d03107220 */ /* 0x001fc60000400000 */
[----:B-1----:R-:W3:Y:S01]  /*3ac20*/  LDL.LU R0, [R1+0xfc] ;  /* 0x0000fc0001007983 */ /* 0x002ee20000300800 */
[----:B------:R4:W-:Y:S02]  /*3ac30*/  STL [R1+0x14c], R15 ;  /* 0x00014c0f01007387 */ /* 0x0009e40000100800 */
[----:B------:R0:W-:Y:S02]  /*3ac40*/  STL [R1+0x138], R16 ;  /* 0x0001381001007387 */ /* 0x0001e40000100800 */
[----:B----4-:R-:W-:-:S05]  /*3ac50*/  FMUL R15, R3, R12 ;  /* 0x0000000c030f7220 */ /* 0x010fca0000400000 */
[----:B------:R1:W-:Y:S01]  /*3ac60*/  STL [R1+0x13c], R15 ;  /* 0x00013c0f01007387 */ /* 0x0003e20000100800 */
[----:B--2---:R-:W-:-:S03]  /*3ac70*/  FMUL R13, R3, R7 ;  /* 0x00000007030d7220 */ /* 0x004fc60000400000 */
[----:B------:R-:W2:Y:S01]  /*3ac80*/  LDL.LU R7, [R1+0xe8] ;  /* 0x0000e80001077983 */ /* 0x000ea20000300800 */
[C---:B------:R-:W-:Y:S02]  /*3ac90*/  FMUL R12, R3.reuse, R6 ;  /* 0x00000006030c7220 */ /* 0x040fe40000400000 */
[----:B------:R-:W-:Y:S02]  /*3aca0*/  STL [R1+0x128], R13 ;  /* 0x0001280d01007387 */ /* 0x000fe40000100800 */
[----:B------:R-:W4:Y:S01]  /*3acb0*/  LDL.LU R6, [R1+0xec] ;  /* 0x0000ec0001067983 */ /* 0x000f220000300800 */
[----:B------:R-:W-:Y:S01]  /*3acc0*/  STL [R1+0x12c], R12 ;  /* 0x00012c0c01007387 */ /* 0x000fe20000100800 */
[----:B------:R-:W4:Y:S02]  /*3acd0*/  LDL.LU R18, [R1+0xd8] ;  /* 0x0000d80001127983 */ /* 0x000f240000300800 */
[----:B-----5:R-:W-:-:S05]  /*3ace0*/  FMUL R11, R3, R11 ;  /* 0x0000000b030b7220 */ /* 0x020fca0000400000 */
[----:B------:R-:W-:Y:S01]  /*3acf0*/  STL [R1+0x118], R11 ;  /* 0x0001180b01007387 */ /* 0x000fe20000100800 */
[----:B------:R-:W5:Y:S02]  /*3ad00*/  LDL.LU R17, [R1+0xdc] ;  /* 0x0000dc0001117983 */ /* 0x000f640000300800 */
[----:B---3--:R-:W-:-:S05]  /*3ad10*/  FMUL R10, R3, R10 ;  /* 0x0000000a030a7220 */ /* 0x008fca0000400000 */
[----:B------:R-:W-:Y:S01]  /*3ad20*/  STL [R1+0x11c], R10 ;  /* 0x00011c0a01007387 */ /* 0x000fe20000100800 */
[----:B0-----:R-:W3:Y:S02]  /*3ad30*/  LDL.LU R16, [R1+0x6e8] ;  /* 0x0006e80001107983 */ /* 0x001ee40000300800 */
[----:B------:R-:W-:-:S05]  /*3ad40*/  FMUL R9, R3, R9 ;  /* 0x0000000903097220 */ /* 0x000fca0000400000 */
[----:B------:R0:W-:Y:S01]  /*3ad50*/  STL [R1+0x108], R9 ;  /* 0x0001080901007387 */ /* 0x0001e20000100800 */
[----:B-1----:R-:W3:Y:S02]  /*3ad60*/  LDL.LU R15, [R1+0x6ec] ;  /* 0x0006ec00010f7983 */ /* 0x002ee40000300800 */
[----:B------:R-:W-:-:S05]  /*3ad70*/  FMUL R8, R3, R8 ;  /* 0x0000000803087220 */ /* 0x000fca0000400000 */
[----:B------:R1:W-:Y:S01]  /*3ad80*/  STL [R1+0x10c], R8 ;  /* 0x00010c0801007387 */ /* 0x0003e20000100800 */
[----:B0-----:R-:W3:Y:S03]  /*3ad90*/  LDL.LU R9, [R1+0x6d8] ;  /* 0x0006d80001097983 */ /* 0x001ee60000300800 */
[----:B-1----:R-:W3:Y:S01]  /*3ada0*/  LDL.LU R8, [R1+0x6dc] ;  /* 0x0006dc0001087983 */ /* 0x002ee20000300800 */
[C---:B------:R-:W-:Y:S02]  /*3adb0*/  FMUL R2, R3.reuse, R2 ;  /* 0x0000000203027220 */ /* 0x040fe40000400000 */
[----:B------:R-:W3:Y:S03]  /*3adc0*/  LDL.LU R11, [R1+0x6c8] ;  /* 0x0006c800010b7983 */ /* 0x000ee60000300800 */
[----:B------:R0:W-:Y:S01]  /*3add0*/  STL [R1+0xf8], R2 ;  /* 0x0000f80201007387 */ /* 0x0001e20000100800 */
[----:B------:R-:W3:Y:S02]  /*3ade0*/  LDL.LU R10, [R1+0x6cc] ;  /* 0x0006cc00010a7983 */ /* 0x000ee40000300800 */
[----:B------:R-:W-:-:S05]  /*3adf0*/  FMUL R0, R3, R0 ;  /* 0x0000000003007220 */ /* 0x000fca0000400000 */
[----:B------:R1:W-:Y:S01]  /*3ae00*/  STL [R1+0xfc], R0 ;  /* 0x0000fc0001007387 */ /* 0x0003e20000100800 */
[----:B0-----:R-:W3:Y:S03]  /*3ae10*/  LDL.LU R2, [R1+0x198] ;  /* 0x0001980001027983 */ /* 0x001ee60000300800 */
[----:B-1----:R-:W3:Y:S01]  /*3ae20*/  LDL.LU R0, [R1+0x19c] ;  /* 0x00019c0001007983 */ /* 0x002ee20000300800 */
[C---:B--2---:R-:W-:Y:S02]  /*3ae30*/  FMUL R12, R3.reuse, R7 ;  /* 0x00000007030c7220 */ /* 0x044fe40000400000 */
[C---:B----4-:R-:W-:Y:S02]  /*3ae40*/  FMUL R19, R3.reuse, R6 ;  /* 0x0000000603137220 */ /* 0x050fe40000400000 */
[----:B------:R-:W2:Y:S01]  /*3ae50*/  LDL.64 R6, [R1+0xca0] ;  /* 0x000ca00001067983 */ /* 0x000ea20000100a00 */
[----:B------:R0:W-:Y:S03]  /*3ae60*/  STL [R1+0xe8], R12 ;  /* 0x0000e80c01007387 */ /* 0x0001e60000100800 */
[----:B0-----:R-:W4:Y:S01]  /*3ae70*/  LDL.64 R12, [R1+0xc70] ;  /* 0x000c7000010c7983 */ /* 0x001f220000100a00 */
[----:B------:R-:W-:-:S02]  /*3ae80*/  FMUL R18, R3, R18 ;  /* 0x0000001203127220 */ /* 0x000fc40000400000 */
[----:B------:R-:W-:Y:S02]  /*3ae90*/  STL [R1+0xec], R19 ;  /* 0x0000ec1301007387 */ /* 0x000fe40000100800 */
[----:B------:R-:W2:Y:S01]  /*3aea0*/  LDL.64 R20, [R1+0xc68] ;  /* 0x000c680001147983 */ /* 0x000ea20000100a00 */
[----:B------:R3:W-:Y:S01]  /*3aeb0*/  STL [R1+0xd8], R18 ;  /* 0x0000d81201007387 */ /* 0x0007e20000100800 */
[----:B-----5:R-:W-:-:S05]  /*3aec0*/  FMUL R17, R3, R17 ;  /* 0x0000001103117220 */ /* 0x020fca0000400000 */
[----:B------:R0:W-:Y:S01]  /*3aed0*/  STL [R1+0xdc], R17 ;  /* 0x0000dc1101007387 */ /* 0x0001e20000100800 */
[----:B---3--:R-:W-:-:S05]  /*3aee0*/  FMUL R18, R3, R16 ;  /* 0x0000001003127220 */ /* 0x008fca0000400000 */
[----:B------:R1:W-:Y:S01]  /*3aef0*/  STL [R1+0xc8], R18 ;  /* 0x0000c81201007387 */ /* 0x0003e20000100800 */
[----:B0-----:R-:W-:-:S05]  /*3af00*/  FMUL R17, R3, R15 ;  /* 0x0000000f03117220 */ /* 0x001fca0000400000 */
[----:B------:R-:W-:Y:S01]  /*3af10*/  STL [R1+0xcc], R17 ;  /* 0x0000cc1101007387 */ /* 0x000fe20000100800 */
[C---:B------:R-:W-:Y:S02]  /*3af20*/  FMUL R16, R3.reuse, R9 ;  /* 0x0000000903107220 */ /* 0x040fe40000400000 */
[C---:B------:R-:W-:Y:S02]  /*3af30*/  FMUL R15, R3.reuse, R8 ;  /* 0x00000008030f7220 */ /* 0x040fe40000400000 */
[----:B------:R-:W3:Y:S01]  /*3af40*/  LDL.64 R8, [R1+0xc48] ;  /* 0x000c480001087983 */ /* 0x000ee20000100a00 */
[C---:B------:R-:W-:Y:S02]  /*3af50*/  FMUL R11, R3.reuse, R11 ;  /* 0x0000000b030b7220 */ /* 0x040fe40000400000 */
[----:B------:R0:W-:Y:S02]  /*3af60*/  STL [R1+0xb8], R16 ;  /* 0x0000b81001007387 */ /* 0x0001e40000100800 */
[----:B-1----:R-:W5:Y:S02]  /*3af70*/  LDL.64 R18, [R1+0xc40] ;  /* 0x000c400001127983 */ /* 0x002f640000100a00 */
[----:B------:R-:W-:Y:S01]  /*3af80*/  FMUL R10, R3, R10 ;  /* 0x0000000a030a7220 */ /* 0x000fe20000400000 */
[----:B------:R1:W-:Y:S01]  /*3af90*/  STL [R1+0xbc], R15 ;  /* 0x0000bc0f01007387 */ /* 0x0003e20000100800 */
[----:B------:R-:W-:-:S03]  /*3afa0*/  IMAD.WIDE R4, R14, 0x2, R4 ;  /* 0x000000020e047825 */ /* 0x000fc600078e0204 */
[----:B0-----:R-:W5:Y:S01]  /*3afb0*/  LDL.64 R16, [R1+0xc38] ;  /* 0x000c380001107983 */ /* 0x001f620000100a00 */
[----:B------:R-:W-:-:S03]  /*3afc0*/  FMUL R2, R3, R2 ;  /* 0x0000000203027220 */ /* 0x000fc60000400000 */
[----:B------:R-:W-:Y:S01]  /*3afd0*/  STL [R1+0xa8], R11 ;  /* 0x0000a80b01007387 */ /* 0x000fe20000100800 */
[----:B------:R0:W-:Y:S03]  /*3afe0*/  STL [R1+0xac], R10 ;  /* 0x0000ac0a01007387 */ /* 0x0001e60000100800 */
[----:B-1----:R4:W5:Y:S04]  /*3aff0*/  LDG.E.U16 R15, [R4.64] ;  /* 0x00000006040f7981 */ /* 0x002968000c1e1500 */
[----:B------:R1:W-:Y:S01]  /*3b000*/  STL [R1+0x198], R2 ;  /* 0x0001980201007387 */ /* 0x0003e20000100800 */
[----:B------:R-:W-:-:S05]  /*3b010*/  FMUL R0, R3, R0 ;  /* 0x0000000003007220 */ /* 0x000fca0000400000 */
[----:B------:R1:W-:Y:S01]  /*3b020*/  STL [R1+0x19c], R0 ;  /* 0x00019c0001007387 */ /* 0x0003e20000100800 */
[----:B0-----:R-:W5:Y:S02]  /*3b030*/  LDL.64 R10, [R1+0xc98] ;  /* 0x000c9800010a7983 */ /* 0x001f640000100a00 */
[C---:B----4-:R-:W-:Y:S02]  /*3b040*/  IMAD.WIDE R4, R14.reuse, 0x2, R12 ;  /* 0x000000020e047825 */ /* 0x050fe400078e020c */
[----:B------:R-:W4:Y:S02]  /*3b050*/  LDL.64 R12, [R1+0xc30] ;  /* 0x000c3000010c7983 */ /* 0x000f240000100a00 */
[----:B--2---:R-:W-:-:S04]  /*3b060*/  IMAD.WIDE R6, R14, 0x2, R6 ;  /* 0x000000020e067825 */ /* 0x004fc800078e0206 */
[C---:B-1----:R-:W-:Y:S01]  /*3b070*/  IMAD.WIDE R2, R14.reuse, 0x2, R20 ;  /* 0x000000020e027825 */ /* 0x042fe200078e0214 */
[----:B------:R5:W2:Y:S04]  /*3b080*/  LDG.E.U16 R0, [R4.64] ;  /* 0x0000000604007981 */ /* 0x000aa8000c1e1500 */
[----:B------:R-:W2:Y:S04]  /*3b090*/  LDL.64 R20, [R1+0xc28] ;  /* 0x000c280001147983 */ /* 0x000ea80000100a00 */
[----:B------:R3:W2:Y:S04]  /*3b0a0*/  LDG.E.U16 R26, [R6.64] ;  /* 0x00000006061a7981 */ /* 0x0006a8000c1e1500 */
[----:B------:R0:W2:Y:S01]  /*3b0b0*/  LDG.E.U16 R22, [R2.64] ;  /* 0x0000000602167981 */ /* 0x0000a2000c1e1500 */
[----:B---3--:R-:W-:-:S03]  /*3b0c0*/  IMAD.WIDE R6, R14, 0x2, R8 ;  /* 0x000000020e067825 */ /* 0x008fc600078e0208 */
[----:B------:R-:W3:Y:S01]  /*3b0d0*/  LDL.64 R8, [R1+0xc20] ;  /* 0x000c200001087983 */ /* 0x000ee20000100a00 */
[----:B-----5:R-:W-:-:S03]  /*3b0e0*/  IMAD.WIDE R4, R14, 0x2, R18 ;  /* 0x000000020e047825 */ /* 0x020fc600078e0212 */
[----:B------:R-:W5:Y:S04]  /*3b0f0*/  LDL.64 R18, [R1+0xc18] ;  /* 0x000c180001127983 */ /* 0x000f680000100a00 */
[----:B------:R1:W5:Y:S04]  /*3b100*/  LDG.E.U16 R23, [R6.64] ;  /* 0x0000000606177981 */ /* 0x000368000c1e1500 */
[----:B------:R4:W5:Y:S01]  /*3b110*/  LDG.E.U16 R27, [R4.64] ;  /* 0x00000006041b7981 */ /* 0x000962000c1e1500 */
[----:B0-----:R-:W-:-:S03]  /*3b120*/  IMAD.WIDE R2, R14, 0x2, R16 ;  /* 0x000000020e027825 */ /* 0x001fc600078e0210 */
[----:B------:R-:W5:Y:S04]  /*3b130*/  LDL.64 R16, [R1+0xc10] ;  /* 0x000c100001107983 */ /* 0x000f680000100a00 */
[----:B------:R2:W5:Y:S01]  /*3b140*/  LDG.E.U16 R29, [R2.64] ;  /* 0x00000006021d7981 */ /* 0x000562000c1e1500 */
[----:B-1----:R-:W-:-:S03]  /*3b150*/  IMAD.WIDE R6, R14, 0x2, R10 ;  /* 0x000000020e067825 */ /* 0x002fc600078e020a */
[----:B------:R-:W5:Y:S04]  /*3b160*/  LDL.64 R10, [R1+0xc08] ;  /* 0x000c0800010a7983 */ /* 0x000f680000100a00 */
[----:B------:R3:W5:Y:S01]  /*3b170*/  LDG.E.U16 R28, [R6.64] ;  /* 0x00000006061c7981 */ /* 0x000762000c1e1500 */
[----:B----4-:R-:W-:-:S03]  /*3b180*/  IMAD.WIDE R4, R14, 0x2, R12 ;  /* 0x000000020e047825 */ /* 0x010fc600078e020c */
[----:B------:R-:W4:Y:S04]  /*3b190*/  LDL.64 R12, [R1+0xc00] ;  /* 0x000c0000010c7983 */ /* 0x000f280000100a00 */
[----:B------:R5:W4:Y:S01]  /*3b1a0*/  LDG.E.U16 R24, [R4.64] ;  /* 0x0000000604187981 */ /* 0x000b22000c1e1500 */
[----:B--2---:R-:W-:-:S04]  /*3b1b0*/  IMAD.WIDE R2, R14, 0x2, R20 ;  /* 0x000000020e027825 */ /* 0x004fc800078e0214 */
[----:B------:R-:W2:Y:S01]  /*3b1c0*/  LDL.64 R20, [R1+0xc90] ;  /* 0x000c900001147983 */ /* 0x000ea20000100a00 */
[----:B------:R0:W2:Y:S01]  /*3b1d0*/  LDG.E.U16 R25, [R2.64] ;  /* 0x0000000602197981 */ /* 0x0000a2000c1e1500 */
[----:B---3--:R-:W-:-:S03]  /*3b1e0*/  IMAD.WIDE R6, R14, 0x2, R8 ;  /* 0x000000020e067825 */ /* 0x008fc600078e0208 */
[----:B------:R-:W3:Y:S01]  /*3b1f0*/  LDL.64 R8, [R1+0xbf8] ;  /* 0x000bf80001087983 */ /* 0x000ee20000100a00 */
[----:B-----5:R-:W-:-:S03]  /*3b200*/  IMAD.WIDE R4, R14, 0x2, R18 ;  /* 0x000000020e047825 */ /* 0x020fc600078e0212 */
[----:B------:R1:W-:Y:S01]  /*3b210*/  STL [R1+0x9b0], R15 ;  /* 0x0009b00f01007387 */ /* 0x0003e20000100800 */
[----:B------:R-:W5:Y:S02]  /*3b220*/  LDL.64 R18, [R1+0xbf0] ;  /* 0x000bf00001127983 */ /* 0x000f640000100a00 */
[C---:B0-----:R-:W-:Y:S02]  /*3b230*/  IMAD.WIDE R2, R14.reuse, 0x2, R16 ;  /* 0x000000020e027825 */ /* 0x041fe400078e0210 */
[----:B------:R-:W5:Y:S04]  /*3b240*/  LDL.64 R16, [R1+0xbe8] ;  /* 0x000be80001107983 */ /* 0x000f680000100a00 */
[----:B-1----:R0:W5:Y:S01]  /*3b250*/  LDG.E.U16 R15, [R6.64] ;  /* 0x00000006060f7981 */ /* 0x002162000c1e1500 */
[----:B------:R1:W-:Y:S02]  /*3b260*/  STL [R1+0x6ec], R26 ;  /* 0x0006ec1a01007387 */ /* 0x0003e40000100800 */
[----:B------:R0:W-:Y:S01]  /*3b270*/  STL [R1+0x6e8], R0 ;  /* 0x0006e80001007387 */ /* 0x0001e20000100800 */
[----:B-1----:R4:W5:Y:S04]  /*3b280*/  LDG.E.U16 R26, [R4.64] ;  /* 0x00000006041a7981 */ /* 0x002968000c1e1500 */
[----:B0-----:R2:W5:Y:S01]  /*3b290*/  LDG.E.U16 R0, [R2.64] ;  /* 0x0000000602007981 */ /* 0x001562000c1e1500 */
[----:B------:R-:W-:-:S03]  /*3b2a0*/  IMAD.WIDE R6, R14, 0x2, R10 ;  /* 0x000000020e067825 */ /* 0x000fc600078e020a */
[----:B------:R-:W5:Y:S01]  /*3b2b0*/  LDL.64 R10, [R1+0xbe0] ;  /* 0x000be000010a7983 */ /* 0x000f620000100a00 */
[----:B------:R0:W-:Y:S03]  /*3b2c0*/  STL [R1+0x6e4], R22 ;  /* 0x0006e41601007387 */ /* 0x0001e60000100800 */
[----:B0-----:R3:W5:Y:S01]  /*3b2d0*/  LDG.E.U16 R22, [R6.64] ;  /* 0x0000000606167981 */ /* 0x001762000c1e1500 */
[----:B----4-:R-:W-:-:S03]  /*3b2e0*/  IMAD.WIDE R4, R14, 0x2, R12 ;  /* 0x000000020e047825 */ /* 0x010fc600078e020c */
[----:B------:R-:W4:Y:S01]  /*3b2f0*/  LDL.64 R12, [R1+0xbd8] ;  /* 0x000bd800010c7983 */ /* 0x000f220000100a00 */
[----:B--2---:R-:W-:-:S03]  /*3b300*/  IMAD.WIDE R2, R14, 0x2, R20 ;  /* 0x000000020e027825 */ /* 0x004fc600078e0214 */
[----:B------:R-:W2:Y:S01]  /*3b310*/  LDL.64 R20, [R1+0xbd0] ;  /* 0x000bd00001147983 */ /* 0x000ea20000100a00 */
[----:B------:R0:W-:Y:S03]  /*3b320*/  STL [R1+0x6e0], R23 ;  /* 0x0006e01701007387 */ /* 0x0001e60000100800 */
[----:B------:R1:W-:Y:S04]  /*3b330*/  STL [R1+0x6dc], R27 ;  /* 0x0006dc1b01007387 */ /* 0x0003e80000100800 */
[----:B0-----:R5:W2:Y:S04]  /*3b340*/  LDG.E.U16 R23, [R4.64] ;  /* 0x0000000604177981 */ /* 0x001aa8000c1e1500 */
[----:B-1----:R0:W2:Y:S01]  /*3b350*/  LDG.E.U16 R27, [R2.64] ;  /* 0x00000006021b7981 */ /* 0x0020a2000c1e1500 */
        /* <DEDUP_REMOVED lines=28> */
[----:B------:R-:W5:Y:S03]  /*3b520*/  LDL.64 R18, [R1+0xb98] ;  /* 0x000b980001127983 */ /* 0x000f660000100a00 */
[----:B------:R-:W-:Y:S01]  /*3b530*/  STL [R1+0x6b8], R23 ;  /* 0x0006b81701007387 */ /* 0x000fe20000100800 */
[----:B------:R1:W-:Y:S02]  /*3b540*/  STL [R1+0x6bc], R22 ;  /* 0x0006bc1601007387 */ /* 0x0003e40000100800 */
[C---:B0-----:R-:W-:Y:S01]  /*3b550*/  IMAD.WIDE R2, R14.reuse, 0x2, R16 ;  /* 0x000000020e027825 */ /* 0x041fe200078e0210 */
[----:B-1----:R0:W5:Y:S04]  /*3b560*/  LDG.E.U16 R0, [R6.64] ;  /* 0x0000000606007981 */ /* 0x002168000c1e1500 */
[----:B------:R-:W5:Y:S01]  /*3b570*/  LDL.64 R22, [R1+0xb90] ;  /* 0x000b900001167983 */ /* 0x000f620000100a00 */
[----:B------:R1:W-:Y:S02]  /*3b580*/  STL [R1+0x6b4], R27 ;  /* 0x0006b41b01007387 */ /* 0x0003e40000100800 */
[----:B------:R0:W-:Y:S02]  /*3b590*/  STL [R1+0x6b0], R29 ;  /* 0x0006b01d01007387 */ /* 0x0001e40000100800 */
[----:B------:R-:W5:Y:S01]  /*3b5a0*/  LDL.64 R16, [R1+0xb88] ;  /* 0x000b880001107983 */ /* 0x000f620000100a00 */
[----:B-1----:R4:W5:Y:S04]  /*3b5b0*/  LDG.E.U16 R27, [R4.64] ;  /* 0x00000006041b7981 */ /* 0x002968000c1e1500 */
[----:B0-----:R2:W5:Y:S01]  /*3b5c0*/  LDG.E.U16 R29, [R2.64] ;  /* 0x00000006021d7981 */ /* 0x001562000c1e1500 */
[----:B------:R-:W-:-:S03]  /*3b5d0*/  IMAD.WIDE R6, R14, 0x2, R10 ;  /* 0x000000020e067825 */ /* 0x000fc600078e020a */
[----:B------:R-:W5:Y:S01]  /*3b5e0*/  LDL.64 R10, [R1+0xc80] ;  /* 0x000c8000010a7983 */ /* 0x000f620000100a00 */
[----:B----4-:R-:W-:-:S03]  /*3b5f0*/  IMAD.WIDE R4, R14, 0x2, R12 ;  /* 0x000000020e047825 */ /* 0x010fc600078e020c */
[----:B------:R-:W4:Y:S01]  /*3b600*/  LDL.64 R12, [R1+0xb80] ;  /* 0x000b8000010c7983 */ /* 0x000f220000100a00 */
[----:B------:R0:W-:Y:S02]  /*3b610*/  STL [R1+0x6ac], R28 ;  /* 0x0006ac1c01007387 */ /* 0x0001e40000100800 */
[----:B------:R1:W-:Y:S02]  /*3b620*/  STL [R1+0x6a8], R24 ;  /* 0x0006a81801007387 */ /* 0x0003e40000100800 */
[----:B------:R1:W-:Y:S01]  /*3b630*/  STL [R1+0x6a4], R25 ;  /* 0x0006a41901007387 */ /* 0x0003e20000100800 */
[----:B0-----:R3:W4:Y:S01]  /*3b640*/  LDG.E.U16 R28, [R6.64] ;  /* 0x00000006061c7981 */ /* 0x001722000c1e1500 */
[----:B--2---:R-:W-:-:S03]  /*3b650*/  IMAD.WIDE R2, R14, 0x2, R20 ;  /* 0x000000020e027825 */ /* 0x004fc600078e0214 */
[----:B-1----:R5:W2:Y:S01]  /*3b660*/  LDG.E.U16 R24, [R4.64] ;  /* 0x0000000604187981 */ /* 0x002aa2000c1e1500 */
[----:B------:R-:W2:Y:S03]  /*3b670*/  LDL.64 R20, [R1+0xb70] ;  /* 0x000b700001147983 */ /* 0x000ea60000100a00 */
[----:B------:R0:W2:Y:S01]  /*3b680*/  LDG.E.U16 R25, [R2.64] ;  /* 0x0000000602197981 */ /* 0x0000a2000c1e1500 */
[----:B---3--:R-:W-:-:S03]  /*3b690*/  IMAD.WIDE R6, R14, 0x2, R8 ;  /* 0x000000020e067825 */ /* 0x008fc600078e0208 */
[----:B------:R-:W3:Y:S01]  /*3b6a0*/  LDL.64 R8, [R1+0xb78] ;  /* 0x000b780001087983 */ /* 0x000ee20000100a00 */
[----:B-----5:R-:W-:-:S03]  /*3b6b0*/  IMAD.WIDE R4, R14, 0x2, R18 ;  /* 0x000000020e047825 */ /* 0x020fc600078e0212 */
[----:B------:R-:W5:Y:S01]  /*3b6c0*/  LDL.64 R18, [R1+0xb68] ;  /* 0x000b680001127983 */ /* 0x000f620000100a00 */
[----:B------:R1:W-:Y:S03]  /*3b6d0*/  STL [R1+0x6a0], R15 ;  /* 0x0006a00f01007387 */ /* 0x0003e60000100800 */
[----:B------:R1:W-:Y:S01]  /*3b6e0*/  STL [R1+0x69c], R26 ;  /* 0x00069c1a01007387 */ /* 0x0003e20000100800 */
[----:B0-----:R-:W-:-:S03]  /*3b6f0*/  IMAD.WIDE R2, R14, 0x2, R22 ;  /* 0x000000020e027825 */ /* 0x001fc600078e0216 */
[----:B------:R0:W2:Y:S04]  /*3b700*/  LDG.E.U16 R23, [R6.64] ;  /* 0x0000000606177981 */ /* 0x0000a8000c1e1500 */
[----:B-1----:R1:W2:Y:S04]  /*3b710*/  LDG.E.U16 R15, [R4.64] ;  /* 0x00000006040f7981 */ /* 0x0022a8000c1e1500 */
[----:B------:R4:W5:Y:S01]  /*3b720*/  LDG.E.U16 R26, [R2.64] ;  /* 0x00000006021a7981 */ /* 0x000962000c1e1500 */
[----:B-1----:R-:W-:-:S04]  /*3b730*/  IMAD.WIDE R4, R14, 0x2, R16 ;  /* 0x000000020e047825 */ /* 0x002fc800078e0210 */
[C---:B0-----:R-:W-:Y:S02]  /*3b740*/  IMAD.WIDE R6, R14.reuse, 0x2, R10 ;  /* 0x000000020e067825 */ /* 0x041fe400078e020a */
[----:B------:R-:W5:Y:S02]  /*3b750*/  LDL.64 R10, [R1+0xb60] ;  /* 0x000b6000010a7983 */ /* 0x000f640000100a00 */
[----:B------:R0:W-:Y:S02]  /*3b760*/  STL [R1+0x698], R0 ;  /* 0x0006980001007387 */ /* 0x0001e40000100800 */
[----:B------:R-:W5:Y:S01]  /*3b770*/  LDL.64 R16, [R1+0xb58] ;  /* 0x000b580001107983 */ /* 0x000f620000100a00 */
[----:B0-----:R3:W5:Y:S01]  /*3b780*/  LDG.E.U16 R0, [R6.64] ;  /* 0x0000000606007981 */ /* 0x001762000c1e1500 */
[----:B----4-:R-:W-:-:S03]  /*3b790*/  IMAD.WIDE R2, R14, 0x2, R12 ;  /* 0x000000020e027825 */ /* 0x010fc600078e020c */
[----:B------:R-:W4:Y:S01]  /*3b7a0*/  LDL.64 R12, [R1+0xc78] ;  /* 0x000c7800010c7983 */ /* 0x000f220000100a00 */
[----:B------:R0:W-:Y:S02]  /*3b7b0*/  STL [R1+0x694], R27 ;  /* 0x0006941b01007387 */ /* 0x0001e40000100800 */
[----:B------:R1:W-:Y:S01]  /*3b7c0*/  STL [R1+0x690], R29 ;  /* 0x0006901d01007387 */ /* 0x0003e20000100800 */
[----:B0-----:R0:W4:Y:S04]  /*3b7d0*/  LDG.E.U16 R27, [R4.64] ;  /* 0x00000006041b7981 */ /* 0x001128000c1e1500 */
[----:B-1----:R5:W4:Y:S01]  /*3b7e0*/  LDG.E.U16 R29, [R2.64] ;  /* 0x00000006021d7981 */ /* 0x002b22000c1e1500 */
[----:B---3--:R-:W-:-:S03]  /*3b7f0*/  IMAD.WIDE R6, R14, 0x2, R8 ;  /* 0x000000020e067825 */ /* 0x008fc600078e0208 */
[----:B------:R-:W3:Y:S01]  /*3b800*/  LDL.64 R8, [R1+0xb50] ;  /* 0x000b500001087983 */ /* 0x000ee20000100a00 */
[----:B------:R1:W-:Y:S03]  /*3b810*/  STL [R1+0x68c], R28 ;  /* 0x00068c1c01007387 */ /* 0x0003e60000100800 */
[----:B-1----:R1:W3:Y:S01]  /*3b820*/  LDG.E.U16 R28, [R6.64] ;  /* 0x00000006061c7981 */ /* 0x0022e2000c1e1500 */
[----:B--2---:R-:W-:Y:S03]  /*3b830*/  STL [R1+0x684], R25 ;  /* 0x0006841901007387 */ /* 0x004fe60000100800 */
[----:B------:R2:W-:Y:S01]  /*3b840*/  STL [R1+0x688], R24 ;  /* 0x0006881801007387 */ /* 0x0005e20000100800 */
[----:B0-----:R-:W-:-:S04]  /*3b850*/  IMAD.WIDE R4, R14, 0x2, R20 ;  /* 0x000000020e047825 */ /* 0x001fc800078e0214 */
[C---:B-----5:R-:W-:Y:S01]  /*3b860*/  IMAD.WIDE R2, R14.reuse, 0x2, R18 ;  /* 0x000000020e027825 */ /* 0x060fe200078e0212 */
[----:B--2---:R-:W2:Y:S03]  /*3b870*/  LDL.64 R24, [R1+0xb48] ;  /* 0x000b480001187983 */ /* 0x004ea60000100a00 */
[----:B------:R0:W-:Y:S02]  /*3b880*/  STL [R1+0x680], R23 ;  /* 0x0006801701007387 */ /* 0x0001e40000100800 */
[C---:B-1----:R-:W-:Y:S01]  /*3b890*/  IMAD.WIDE R6, R14.reuse, 0x2, R10 ;  /* 0x000000020e067825 */ /* 0x042fe200078e020a */
[----:B0-----:R-:W2:Y:S03]  /*3b8a0*/  LDL.64 R22, [R1+0xb40] ;  /* 0x000b400001167983 */ /* 0x001ea60000100a00 */
[----:B------:R0:W-:Y:S02]  /*3b8b0*/  STL [R1+0x67c], R15 ;  /* 0x00067c0f01007387 */ /* 0x0001e40000100800 */
[----:B------:R1:W-:Y:S02]  /*3b8c0*/  STL [R1+0x678], R26 ;  /* 0x0006781a01007387 */ /* 0x0003e40000100800 */
[----:B------:R-:W2:Y:S01]  /*3b8d0*/  LDL.64 R20, [R1+0xb38] ;  /* 0x000b380001147983 */ /* 0x000ea20000100a00 */
[----:B------:R-:W2:Y:S04]  /*3b8e0*/  LDL.64 R18, [R1+0xb30] ;  /* 0x000b300001127983 */ /* 0x000ea80000100a00 */
[----:B------:R-:W2:Y:S01]  /*3b8f0*/  LDL.64 R10, [R1+0xb28] ;  /* 0x000b2800010a7983 */ /* 0x000ea20000100a00 */
[----:B------:R1:W-:Y:S03]  /*3b900*/  STL [R1+0x674], R0 ;  /* 0x0006740001007387 */ /* 0x0003e60000100800 */
[----:B0-----:R0:W2:Y:S04]  /*3b910*/  LDG.E.U16 R15, [R4.64] ;  /* 0x00000006040f7981 */ /* 0x0010a8000c1e1500 */
[----:B-1----:R1:W2:Y:S04]  /*3b920*/  LDG.E.U16 R26, [R2.64] ;  /* 0x00000006021a7981 */ /* 0x0022a8000c1e1500 */
[----:B------:R3:W2:Y:S01]  /*3b930*/  LDG.E.U16 R0, [R6.64] ;  /* 0x0000000606007981 */ /* 0x0006a2000c1e1500 */
[----:B0-----:R-:W-:-:S03]  /*3b940*/  IMAD.WIDE R4, R14, 0x2, R16 ;  /* 0x000000020e047825 */ /* 0x001fc600078e0210 */
[----:B----4-:R0:W-:Y:S01]  /*3b950*/  STL [R1+0x670], R27 ;  /* 0x0006701b01007387 */ /* 0x0101e20000100800 */
[----:B------:R4:W-:Y:S02]  /*3b960*/  STL [R1+0x66c], R29 ;  /* 0x00066c1d01007387 */ /* 0x0009e40000100800 */
[----:B------:R-:W5:Y:S01]  /*3b970*/  LDL.64 R16, [R1+0xb20] ;  /* 0x000b200001107983 */ /* 0x000f620000100a00 */
[----:B0-----:R2:W5:Y:S01]  /*3b980*/  LDG.E.U16 R27, [R4.64] ;  /* 0x00000006041b7981 */ /* 0x001562000c1e1500 */
[----:B-1----:R-:W-:-:S04]  /*3b990*/  IMAD.WIDE R2, R14, 0x2, R12 ;  /* 0x000000020e027825 */ /* 0x002fc800078e020c */
[----:B------:R-:W5:Y:S01]  /*3b9a0*/  LDL.64 R12, [R1+0xc60] ;  /* 0x000c6000010c7983 */ /* 0x000f620000100a00 */
[----:B----4-:R0:W4:Y:S01]  /*3b9b0*/  LDG.E.U16 R29, [R2.64] ;  /* 0x00000006021d7981 */ /* 0x010122000c1e1500 */
[----:B---3--:R-:W-:-:S03]  /*3b9c0*/  IMAD.WIDE R6, R14, 0x2, R8 ;  /* 0x000000020e067825 */ /* 0x008fc600078e0208 */
[----:B------:R-:W3:Y:S04]  /*3b9d0*/  LDL.64 R8, [R1+0xb18] ;  /* 0x000b180001087983 */ /* 0x000ee80000100a00 */
[----:B------:R1:W-:Y:S04]  /*3b9e0*/  STL [R1+0x668], R28 ;  /* 0x0006681c01007387 */ /* 0x0003e80000100800 */
[----:B-1----:R1:W3:Y:S01]  /*3b9f0*/  LDG.E.U16 R28, [R6.64] ;  /* 0x00000006061c7981 */ /* 0x0022e2000c1e1500 */
[----:B--2---:R-:W-:-:S04]  /*3ba00*/  IMAD.WIDE R4, R14, 0x2, R24 ;  /* 0x000000020e047825 */ /* 0x004fc800078e0218 */
[----:B0-----:R-:W-:-:S04]  /*3ba10*/  IMAD.WIDE R2, R14, 0x2, R22 ;  /* 0x000000020e027825 */ /* 0x001fc800078e0216 */
[C---:B-1----:R-:W-:Y:S01]  /*3ba20*/  IMAD.WIDE R6, R14.reuse, 0x2, R20 ;  /* 0x000000020e067825 */ /* 0x042fe200078e0214 */
[----:B------:R0:W-:Y:S03]  /*3ba30*/  STL [R1+0x664], R15 ;  /* 0x0006640f01007387 */ /* 0x0001e60000100800 */
[----:B------:R1:W-:Y:S02]  /*3ba40*/  STL [R1+0x660], R26 ;  /* 0x0006601a01007387 */ /* 0x0003e40000100800 */
[----:B------:R-:W2:Y:S02]  /*3ba50*/  LDL.64 R22, [R1+0xb10] ;  /* 0x000b100001167983 */ /* 0x000ea40000100a00 */
[----:B------:R-:W2:Y:S01]  /*3ba60*/  LDL.64 R20, [R1+0xb08] ;  /* 0x000b080001147983 */ /* 0x000ea20000100a00 */
[----:B0-----:R0:W2:Y:S04]  /*3ba70*/  LDG.E.U16 R15, [R4.64] ;  /* 0x00000006040f7981 */ /* 0x0010a8000c1e1500 */
[----:B-1----:R1:W2:Y:S02]  /*3ba80*/  LDG.E.U16 R26, [R2.64] ;  /* 0x00000006021a7981 */ /* 0x0022a4000c1e1500 */
[----:B-1----:R-:W-:-:S04]  /*3ba90*/  IMAD.WIDE R2, R14, 0x2, R10 ;  /* 0x000000020e027825 */ /* 0x002fc800078e020a */
[C---:B0-----:R-:W-:Y:S01]  /*3baa0*/  IMAD.WIDE R4, R14.reuse, 0x2, R18 ;  /* 0x000000020e047825 */ /* 0x041fe200078e0212 */
[----:B------:R-:W2:Y:S03]  /*3bab0*/  LDL.64 R10, [R1+0xb00] ;  /* 0x000b0000010a7983 */ /* 0x000ea60000100a00 */
[----:B------:R0:W-:Y:S01]  /*3bac0*/  STL [R1+0x3c], R0 ;  /* 0x00003c0001007387 */ /* 0x0001e20000100800 */
[----:B------:R3:W2:Y:S04]  /*3bad0*/  LDG.E.U16 R25, [R2.64] ;  /* 0x0000000602197981 */ /* 0x0006a8000c1e1500 */
[----:B------:R1:W2:Y:S01]  /*3bae0*/  LDG.E.U16 R24, [R4.64] ;  /* 0x0000000604187981 */ /* 0x0002a2000c1e1500 */
[----:B------:R-:W2:Y:S03]  /*3baf0*/  LDL.64 R18, [R1+0xaf8] ;  /* 0x000af80001127983 */ /* 0x000ea60000100a00 */
[----:B0-----:R5:W2:Y:S02]  /*3bb00*/  LDG.E.U16 R0, [R6.64] ;  /* 0x0000000606007981 */ /* 0x001aa4000c1e1500 */
[----:B-----5:R-:W-:-:S02]  /*3bb10*/  IMAD.WIDE R6, R14, 0x2, R16 ;  /* 0x000000020e067825 */ /* 0x020fc400078e0210 */
[----:B------:R-:W5:Y:S04]  /*3bb20*/  LDL.64 R16, [R1+0xaf0] ;  /* 0x000af00001107983 */ /* 0x000f680000100a00 */
[----:B------:R0:W-:Y:S04]  /*3bb30*/  STL [R1+0x38], R27 ;  /* 0x0000381b01007387 */ /* 0x0001e80000100800 */
[----:B0-----:R2:W5:Y:S01]  /*3bb40*/  LDG.E.U16 R27, [R6.64] ;  /* 0x00000006061b7981 */ /* 0x001562000c1e1500 */
[----:B-1----:R-:W-:-:S04]  /*3bb50*/  IMAD.WIDE R4, R14, 0x2, R12 ;  /* 0x000000020e047825 */ /* 0x002fc800078e020c */
[----:B------:R-:W5:Y:S02]  /*3bb60*/  LDL.64 R12, [R1+0xae8] ;  /* 0x000ae800010c7983 */ /* 0x000f640000100a00 */
[----:B----4-:R0:W-:Y:S02]  /*3bb70*/  STL [R1+0x34], R29 ;  /* 0x0000341d01007387 */ /* 0x0101e40000100800 */
[----:B0-----:R0:W4:Y:S01]  /*3bb80*/  LDG.E.U16 R29, [R4.64] ;  /* 0x00000006041d7981 */ /* 0x001122000c1e1500 */
[----:B---3--:R-:W-:-:S03]  /*3bb90*/  IMAD.WIDE R2, R14, 0x2, R8 ;  /* 0x000000020e027825 */ /* 0x008fc600078e0208 */
[----:B------:R1:W-:Y:S01]  /*3bba0*/  STL [R1+0x30], R28 ;  /* 0x0000301c01007387 */ /* 0x0003e20000100800 */
[----:B------:R-:W3:Y:S03]  /*3bbb0*/  LDL.LU R9, [R1+0x9fc] ;  /* 0x0009fc0001097983 */ /* 0x000ee60000300800 */
[----:B-1----:R1:W3:Y:S01]  /*3bbc0*/  LDG.E.U16 R28, [R2.64] ;  /* 0x00000006021c7981 */ /* 0x0022e2000c1e1500 */
[----:B--2---:R-:W-:-:S04]  /*3bbd0*/  IMAD.WIDE R6, R14, 0x2, R22 ;  /* 0x000000020e067825 */ /* 0x004fc800078e0216 */
[C---:B0-----:R-:W-:Y:S01]  /*3bbe0*/  IMAD.WIDE R4, R14.reuse, 0x2, R20 ;  /* 0x000000020e047825 */ /* 0x041fe200078e0214 */
[----:B------:R0:W2:Y:S04]  /*3bbf0*/  LDG.E.U16 R8, [R6.64] ;  /* 0x0000000606087981 */ /* 0x0000a8000c1e1500 */
[----:B------:R0:W-:Y:S04]  /*3bc00*/  STL [R1+0x2c], R15 ;  /* 0x00002c0f01007387 */ /* 0x0001e80000100800 */
[----:B0-----:R-:W2:Y:S01]  /*3bc10*/  LDL R15, [R1+0x8f4] ;  /* 0x0008f400010f7983 */ /* 0x001ea20000100800 */
[----:B------:R0:W-:Y:S02]  /*3bc20*/  STL [R1+0x28], R26 ;  /* 0x0000281a01007387 */ /* 0x0001e40000100800 */
[C---:B-1----:R-:W-:Y:S01]  /*3bc30*/  IMAD.WIDE R2, R14.reuse, 0x2, R10 ;  /* 0x000000020e027825 */ /* 0x042fe200078e020a */
[----:B0-----:R0:W2:Y:S04]  /*3bc40*/  LDG.E.U16 R26, [R4.64] ;  /* 0x00000006041a7981 */ /* 0x0010a8000c1e1500 */
[----:B------:R1:W-:Y:S01]  /*3bc50*/  STL [R1+0x24], R0 ;  /* 0x0000240001007387 */ /* 0x0003e20000100800 */
[----:B------:R-:W-:Y:S02]  /*3bc60*/  STL [R1+0x1c], R25 ;  /* 0x00001c1901007387 */ /* 0x000fe40000100800 */
[----:B------:R0:W-:Y:S02]  /*3bc70*/  STL [R1+0x20], R24 ;  /* 0x0000201801007387 */ /* 0x0001e40000100800 */
[----:B------:R-:W2:Y:S01]  /*3bc80*/  LDL.64 R22, [R1+0xae0] ;  /* 0x000ae00001167983 */ /* 0x000ea20000100a00 */
[----:B------:R-:W2:Y:S04]  /*3bc90*/  LDL.64 R10, [R1+0xad8] ;  /* 0x000ad800010a7983 */ /* 0x000ea80000100a00 */
[----:B-1----:R1:W2:Y:S04]  /*3bca0*/  LDG.E.U16 R0, [R2.64] ;  /* 0x0000000602007981 */ /* 0x0022a8000c1e1500 */
[----:B0-----:R-:W2:Y:S04]  /*3bcb0*/  LDL.64 R24, [R1+0xc58] ;  /* 0x000c580001187983 */ /* 0x001ea80000100a00 */
[----:B-----5:R0:W-:Y:S04]  /*3bcc0*/  STL [R1+0x18], R27 ;  /* 0x0000181b01007387 */ /* 0x0201e80000100800 */
[----:B0-----:R-:W0:Y:S01]  /*3bcd0*/  S2R R27, SR_TID.X ;  /* 0x00000000001b7919 */ /* 0x001e220000002100 */
[----:B------:R-:W-:-:S04]  /*3bce0*/  IMAD.WIDE R4, R14, 0x2, R16 ;  /* 0x000000020e047825 */ /* 0x000fc800078e0210 */
[----:B-1----:R-:W-:Y:S02]  /*3bcf0*/  IMAD.WIDE R2, R14, 0x2, R12 ;  /* 0x000000020e027825 */ /* 0x002fe400078e020c */
[----:B------:R-:W5:Y:S02]  /*3bd00*/  LDL.LU R12, [R1+0xa00] ;  /* 0x000a0000010c7983 */ /* 0x000f640000300800 */
[----:B----4-:R1:W-:Y:S02]  /*3bd10*/  STL [R1+0x14], R29 ;  /* 0x0000141d01007387 */ /* 0x0103e40000100800 */
[----:B------:R-:W4:Y:S01]  /*3bd20*/  LDL.64 R20, [R1+0xad0] ;  /* 0x000ad00001147983 */ /* 0x000f220000100a00 */
[----:B-1----:R-:W5:Y:S01]  /*3bd30*/  LDL R29, [R1+0x988] ;  /* 0x00098800011d7983 */ /* 0x002f620000100800 */
[----:B0-----:R-:W-:-:S04]  /*3bd40*/  LOP3.LUT R27, R27, 0x1c, RZ, 0xc0, !PT ;  /* 0x0000001c1b1b7812 */ /* 0x001fc800078ec0ff */
[----:B------:R-:W-:Y:S02]  /*3bd50*/  LEA.HI R16, R27, 0x40, RZ, 0x1e ;  /* 0x000000401b107811 */ /* 0x000fe400078ff0ff */
[----:B------:R-:W2:Y:S04]  /*3bd60*/  LDG.E.U16 R27, [R2.64] ;  /* 0x00000006021b7981 */ /* 0x000ea8000c1e1500 */
[----:B---3--:R0:W-:Y:S04]  /*3bd70*/  STL [R1+0x10], R28 ;  /* 0x0000101c01007387 */ /* 0x0081e80000100800 */
[----:B0-----:R-:W3:Y:S01]  /*3bd80*/  LDG.E.U16 R28, [R4.64] ;  /* 0x00000006041c7981 */ /* 0x001ee2000c1e1500 */
[----:B------:R-:W-:-:S05]  /*3bd90*/  IMAD.WIDE R6, R14, 0x2, R18 ;  /* 0x000000020e067825 */ /* 0x000fca00078e0212 */
[----:B------:R0:W4:Y:S04]  /*3bda0*/  LDG.E.U16 R13, [R6.64] ;  /* 0x00000006060d7981 */ /* 0x000128000c1e1500 */
[----:B---3--:R-:W-:Y:S01]  /*3bdb0*/  STL [R1+0x1e28], R28 ;  /* 0x001e281c01007387 */ /* 0x008fe20000100800 */
[----:B--2---:R-:W-:Y:S02]  /*3bdc0*/  STL [R1+0x1e2c], R27 ;  /* 0x001e2c1b01007387 */ /* 0x004fe40000100800 */
[----:B------:R-:W-:Y:S02]  /*3bdd0*/  STL [R1+0xc], R8 ;  /* 0x00000c0801007387 */ /* 0x000fe40000100800 */
[----:B------:R1:W2:Y:S04]  /*3bde0*/  LDS R8, [R16.X8+0x20000] ;  /* 0x0200000010087984 */ /* 0x0002a80000008800 */
[----:B------:R-:W3:Y:S04]  /*3bdf0*/  LDL.64 R18, [R1+0xac8] ;  /* 0x000ac80001127983 */ /* 0x000ee80000100a00 */
[----:B-1----:R-:W2:Y:S01]  /*3be00*/  LDL.64 R16, [R1+0xac0] ;  /* 0x000ac00001107983 */ /* 0x002ea20000100a00 */
[----:B------:R-:W-:-:S04]  /*3be10*/  IMAD.WIDE R2, R14, 0x2, R10 ;  /* 0x000000020e027825 */ /* 0x000fc800078e020a */
[----:B0-----:R-:W-:-:S04]  /*3be20*/  IMAD.WIDE R6, R14, 0x2, R24 ;  /* 0x000000020e067825 */ /* 0x001fc800078e0218 */
[C---:B------:R-:W-:Y:S01]  /*3be30*/  IMAD.WIDE R4, R14.reuse, 0x2, R22 ;  /* 0x000000020e047825 */ /* 0x040fe200078e0216 */
[----:B------:R-:W5:Y:S04]  /*3be40*/  LDL.64 R10, [R1+0xab8] ;  /* 0x000ab800010a7983 */ /* 0x000f680000100a00 */
[----:B------:R4:W5:Y:S01]  /*3be50*/  LDG.E.U16 R24, [R2.64] ;  /* 0x0000000602187981 */ /* 0x000962000c1e1500 */
[----:B------:R0:W-:Y:S03]  /*3be60*/  STL [R1+0x8], R26 ;  /* 0x0000081a01007387 */ /* 0x0001e60000100800 */
[----:B------:R3:W5:Y:S01]  /*3be70*/  LDG.E.U16 R25, [R4.64] ;  /* 0x0000000604197981 */ /* 0x000762000c1e1500 */
[----:B----4-:R-:W-:-:S03]  /*3be80*/  IMAD.WIDE R2, R14, 0x2, R20 ;  /* 0x000000020e027825 */ /* 0x010fc600078e0214 */
[----:B0-----:R-:W4:Y:S04]  /*3be90*/  LDG.E.U16 R26, [R6.64] ;  /* 0x00000006061a7981 */ /* 0x001f28000c1e1500 */
[----:B------:R2:W5:Y:S01]  /*3bea0*/  LDG.E.U16 R23, [R2.64] ;  /* 0x0000000602177981 */ /* 0x000562000c1e1500 */
[----:B---3--:R-:W-:-:S05]  /*3beb0*/  IMAD.WIDE R4, R14, 0x2, R18 ;  /* 0x000000020e047825 */ /* 0x008fca00078e0212 */
[----:B------:R-:W3:Y:S01]  /*3bec0*/  LDG.E.U16 R22, [R4.64] ;  /* 0x0000000604167981 */ /* 0x000ee2000c1e1500 */
[----:B--2---:R-:W-:-:S05]  /*3bed0*/  IMAD.WIDE R2, R14, 0x2, R16 ;  /* 0x000000020e027825 */ /* 0x004fca00078e0210 */
[----:B------:R0:W2:Y:S04]  /*3bee0*/  LDG.E.U16 R21, [R2.64] ;  /* 0x0000000602157981 */ /* 0x0000a8000c1e1500 */
[----:B----4-:R-:W-:Y:S01]  /*3bef0*/  STL [R1+0x1e30], R26 ;  /* 0x001e301a01007387 */ /* 0x010fe20000100800 */
[----:B-----5:R-:W-:Y:S03]  /*3bf00*/  STL [R1+0x1e34], R25 ;  /* 0x001e341901007387 */ /* 0x020fe60000100800 */
[----:B------:R-:W-:Y:S01]  /*3bf10*/  STL [R1+0x1e38], R24 ;  /* 0x001e381801007387 */ /* 0x000fe20000100800 */
[----:B------:R1:W-:Y:S03]  /*3bf20*/  STL [R1+0x4], R0 ;  /* 0x0000040001007387 */ /* 0x0003e60000100800 */
[----:B------:R-:W-:Y:S01]  /*3bf30*/  STL [R1+0x1e3c], R23 ;  /* 0x001e3c1701007387 */ /* 0x000fe20000100800 */
[----:B0-----:R-:W-:-:S04]  /*3bf40*/  IMAD.WIDE R2, R14, 0x2, R10 ;  /* 0x000000020e027825 */ /* 0x001fc800078e020a */
[----:B------:R-:W4:Y:S02]  /*3bf50*/  LDL.LU R19, [R1+0xa8c] ;  /* 0x000a8c0001137983 */ /* 0x000f240000300800 */
[----:B------:R-:W5:Y:S01]  /*3bf60*/  LDL.LU R18, [R1+0x380] ;  /* 0x0003800001127983 */ /* 0x000f620000300800 */
[----:B------:R0:W-:Y:S04]  /*3bf70*/  STL [R1], R13 ;  /* 0x0000000d01007387 */ /* 0x0001e80000100800 */
[----:B------:R0:W4:Y:S01]  /*3bf80*/  LDG.E.U16 R20, [R2.64] ;  /* 0x0000000602147981 */ /* 0x000122000c1e1500 */
[----:B-1----:R-:W-:-:S03]  /*3bf90*/  FADD R0, -R15, R9 ;  /* 0x000000090f007221 */ /* 0x002fc60000000100 */
[----:B---3--:R-:W-:Y:S04]  /*3bfa0*/  STL [R1+0x1e40], R22 ;  /* 0x001e401601007387 */ /* 0x008fe80000100800 */
[----:B--2---:R-:W-:Y:S01]  /*3bfb0*/  STL [R1+0x1e44], R21 ;  /* 0x001e441501007387 */ /* 0x004fe20000100800 */
[----:B------:R-:W2:Y:S02]  /*3bfc0*/  LDL.LU R5, [R1+0x384] ;  /* 0x0003840001057983 */ /* 0x000ea40000300800 */
[----:B------:R-:W3:Y:S02]  /*3bfd0*/  LDL.LU R17, [R1+0x370] ;  /* 0x0003700001117983 */ /* 0x000ee40000300800 */
[----:B------:R-:W3:Y:S01]  /*3bfe0*/  LDL.LU R16, [R1+0x374] ;  /* 0x0003740001107983 */ /* 0x000ee20000300800 */
[----:B------:R-:W3:Y:S01]  /*3bff0*/  LDL.LU R15, [R1+0x360] ;  /* 0x00036000010f7983 */ /* 0x000ee20000300800 */
[----:B0-----:R-:W3:Y:S02]  /*3c000*/  LDL.LU R13, [R1+0x364] ;  /* 0x00036400010d7983 */ /* 0x001ee40000300800 */
[----:B------:R-:W3:Y:S02]  /*3c010*/  LDL.LU R11, [R1+0x350] ;  /* 0x00035000010b7983 */ /* 0x000ee40000300800 */
[----:B------:R-:W-:Y:S01]  /*3c020*/  FMUL R0, R0, 1.4426950216293334961 ;  /* 0x3fb8aa3b00007820 */ /* 0x000fe20000400000 */
[----:B------:R-:W3:Y:S05]  /*3c030*/  LDL.LU R10, [R1+0x354] ;  /* 0x00035400010a7983 */ /* 0x000eea0000300800 */
[----:B------:R-:W0:Y:S01]  /*3c040*/  MUFU.EX2 R0, R0 ;  /* 0x0000000000007308 */ /* 0x000e220000000800 */
[----:B------:R-:W-:-:S02]  /*3c050*/  FADD R4, -R29, R12 ;  /* 0x0000000c1d047221 */ /* 0x000fc40000000100 */
[----:B------:R-:W3:Y:S01]  /*3c060*/  LDL.LU R12, [R1+0x340] ;  /* 0x00034000010c7983 */ /* 0x000ee20000300800 */
[----:B------:R-:W3:Y:S02]  /*3c070*/  LDL.LU R9, [R1+0x344] ;  /* 0x0003440001097983 */ /* 0x000ee40000300800 */
[----:B------:R-:W-:Y:S02]  /*3c080*/  FMUL R2, R4, 1.4426950216293334961 ;  /* 0x3fb8aa3b04027820 */ /* 0x000fe40000400000 */
[----:B------:R-:W3:Y:S01]  /*3c090*/  LDL.LU R7, [R1+0x330] ;  /* 0x0003300001077983 */ /* 0x000ee20000300800 */
[----:B------:R-:W3:Y:S01]  /*3c0a0*/  LDL.LU R6, [R1+0x334] ;  /* 0x0003340001067983 */ /* 0x000ee20000300800 */
[----:B----4-:R-:W-:Y:S02]  /*3c0b0*/  STL [R1+0x1e48], R20 ;  /* 0x001e481401007387 */ /* 0x010fe40000100800 */
[C---:B0-----:R-:W-:Y:S02]  /*3c0c0*/  FFMA R19, R0.reuse, R19, R8 ;  /* 0x0000001300137223 */ /* 0x041fe40000000008 */
[----:B-----5:R-:W-:-:S03]  /*3c0d0*/  FMUL R4, R0, R18 ;  /* 0x0000001200047220 */ /* 0x020fc60000400000 */
[----:B------:R-:W-:Y:S02]  /*3c0e0*/  STL [R1+0xa8c], R19 ;  /* 0x000a8c1301007387 */ /* 0x000fe40000100800 */
[----:B------:R0:W-:Y:S02]  /*3c0f0*/  STL [R1+0x380], R4 ;  /* 0x0003800401007387 */ /* 0x0001e40000100800 */
[C---:B--2---:R-:W-:Y:S02]  /*3c100*/  FMUL R8, R0.reuse, R5 ;  /* 0x0000000500087220 */ /* 0x044fe40000400000 */
[----:B------:R-:W2:Y:S01]  /*3c110*/  LDL.LU R5, [R1+0x320] ;  /* 0x0003200001057983 */ /* 0x000ea20000300800 */
[----:B0-----:R-:W4:Y:S02]  /*3c120*/  LDL.LU R4, [R1+0x324] ;  /* 0x0003240001047983 */ /* 0x001f240000300800 */
[C---:B---3--:R-:W-:Y:S01]  /*3c130*/  FMUL R17, R0.reuse, R17 ;  /* 0x0000001100117220 */ /* 0x048fe20000400000 */
[----:B------:R0:W-:Y:S01]  /*3c140*/  STL [R1+0x384], R8 ;  /* 0x0003840801007387 */ /* 0x0001e20000100800 */
[----:B------:R-:W-:-:S03]  /*3c150*/  FMUL R16, R0, R16 ;  /* 0x0000001000107220 */ /* 0x000fc60000400000 */
[----:B------:R-:W-:Y:S02]  /*3c160*/  STL [R1+0x370], R17 ;  /* 0x0003701101007387 */ /* 0x000fe40000100800 */
[----:B------:R-:W-:Y:S02]  /*3c170*/  STL [R1+0x374], R16 ;  /* 0x0003741001007387 */ /* 0x000fe40000100800 */
[C---:B0-----:R-:W-:Y:S02]  /*3c180*/  FMUL R8, R0.reuse, R15 ;  /* 0x0000000f00087220 */ /* 0x041fe40000400000 */
[C---:B------:R-:W-:Y:S02]  /*3c190*/  FMUL R15, R0.reuse, R13 ;  /* 0x0000000d000f7220 */ /* 0x040fe40000400000 */
[C---:B------:R-:W-:Y:S01]  /*3c1a0*/  FMUL R13, R0.reuse, R11 ;  /* 0x0000000b000d7220 */ /* 0x040fe20000400000 */
[----:B------:R0:W-:Y:S02]  /*3c1b0*/  STL [R1+0x360], R8 ;  /* 0x0003600801007387 */ /* 0x0001e40000100800 */
[----:B------:R-:W-:Y:S02]  /*3c1c0*/  STL [R1+0x364], R15 ;  /* 0x0003640f01007387 */ /* 0x000fe40000100800 */
[----:B------:R-:W3:Y:S02]  /*3c1d0*/  LDL.LU R11, [R1+0x310] ;  /* 0x00031000010b7983 */ /* 0x000ee40000300800 */
[----:B------:R1:W-:Y:S02]  /*3c1e0*/  STL [R1+0x350], R13 ;  /* 0x0003500d01007387 */ /* 0x0003e40000100800 */
[----:B0-----:R-:W-:-:S02]  /*3c1f0*/  FMUL R8, R0, R10 ;  /* 0x0000000a00087220 */ /* 0x001fc40000400000 */
[----:B------:R-:W5:Y:S03]  /*3c200*/  LDL.LU R10, [R1+0x314] ;  /* 0x00031400010a7983 */ /* 0x000f660000300800 */
[----:B------:R0:W-:Y:S02]  /*3c210*/  STL [R1+0x354], R8 ;  /* 0x0003540801007387 */ /* 0x0001e40000100800 */
[C---:B-1----:R-:W-:Y:S02]  /*3c220*/  FMUL R13, R0.reuse, R7 ;  /* 0x00000007000d7220 */ /* 0x042fe40000400000 */
[C---:B0-----:R-:W-:Y:S02]  /*3c230*/  FMUL R8, R0.reuse, R12 ;  /* 0x0000000c00087220 */ /* 0x041fe40000400000 */
[C---:B------:R-:W-:Y:S02]  /*3c240*/  FMUL R12, R0.reuse, R9 ;  /* 0x00000009000c7220 */ /* 0x040fe40000400000 */
[----:B------:R-:W5:Y:S01]  /*3c250*/  LDL.LU R9, [R1+0x300] ;  /* 0x0003000001097983 */ /* 0x000f620000300800 */
[----:B------:R0:W-:Y:S03]  /*3c260*/  STL [R1+0x340], R8 ;  /* 0x0003400801007387 */ /* 0x0001e60000100800 */
[----:B0-----:R-:W5:Y:S01]  /*3c270*/  LDL.LU R8, [R1+0x304] ;  /* 0x0003040001087983 */ /* 0x001f620000300800 */
[----:B------:R0:W-:Y:S02]  /*3c280*/  STL [R1+0x344], R12 ;  /* 0x0003440c01007387 */ /* 0x0001e40000100800 */
[----:B------:R-:W5:Y:S02]  /*3c290*/  LDL.LU R7, [R1+0x2f0] ;  /* 0x0002f00001077983 */ /* 0x000f640000300800 */
[----:B------:R1:W-:Y:S02]  /*3c2a0*/  STL [R1+0x330], R13 ;  /* 0x0003300d01007387 */ /* 0x0003e40000100800 */
[----:B0-----:R-:W-:-:S02]  /*3c2b0*/  FMUL R12, R0, R6 ;  /* 0x00000006000c7220 */ /* 0x001fc40000400000 */
[----:B------:R-:W5:Y:S03]  /*3c2c0*/  LDL.LU R6, [R1+0x2f4] ;  /* 0x0002f40001067983 */ /* 0x000f660000300800 */
[----:B------:R0:W-:Y:S02]  /*3c2d0*/  STL [R1+0x334], R12 ;  /* 0x0003340c01007387 */ /* 0x0001e40000100800 */
[----:B------:R-:W5:Y:S02]  /*3c2e0*/  LDL.LU R16, [R1+0x2e0] ;  /* 0x0002e00001107983 */ /* 0x000f640000300800 */
[C---:B--2---:R-:W-:Y:S02]  /*3c2f0*/  FMUL R5, R0.reuse, R5 ;  /* 0x0000000500057220 */ /* 0x044fe40000400000 */
[----:B----4-:R-:W-:-:S03]  /*3c300*/  FMUL R4, R0, R4 ;  /* 0x0000000400047220 */ /* 0x010fc60000400000 */
[----:B------:R2:W-:Y:S01]  /*3c310*/  STL [R1+0x320], R5 ;  /* 0x0003200501007387 */ /* 0x0005e20000100800 */
[----:B------:R-:W4:Y:S02]  /*3c320*/  LDL.LU R15, [R1+0x2e4] ;  /* 0x0002e400010f7983 */ /* 0x000f240000300800 */
[----:B------:R2:W-:Y:S02]  /*3c330*/  STL [R1+0x324], R4 ;  /* 0x0003240401007387 */ /* 0x0005e40000100800 */
[----:B-1----:R-:W4:Y:S01]  /*3c340*/  LDL.LU R13, [R1+0x2d0] ;  /* 0x0002d000010d7983 */ /* 0x002f220000300800 */
[----:B0-----:R-:W4:Y:S04]  /*3c350*/  LDL.LU R12, [R1+0x2d4] ;  /* 0x0002d400010c7983 */ /* 0x001f280000300800 */
[----:B--2---:R-:W2:Y:S01]  /*3c360*/  LDL.LU R5, [R1+0x2c0] ;  /* 0x0002c00001057983 */ /* 0x004ea20000300800 */
[----:B------:R-:W2:Y:S02]  /*3c370*/  LDL.LU R4, [R1+0x2c4] ;  /* 0x0002c40001047983 */ /* 0x000ea40000300800 */
[----:B---3--:R-:W-:-:S02]  /*3c380*/  FMUL R18, R0, R11 ;  /* 0x0000000b00127220 */ /* 0x008fc40000400000 */
[----:B------:R-:W3:Y:S03]  /*3c390*/  LDL.LU R11, [R1+0x2b0] ;  /* 0x0002b000010b7983 */ /* 0x000ee60000300800 */
[----:B------:R0:W-:Y:S02]  /*3c3a0*/  STL [R1+0x310], R18 ;  /* 0x0003101201007387 */ /* 0x0001e40000100800 */
[C---:B-----5:R-:W-:Y:S02]  /*3c3b0*/  FMUL R17, R0.reuse, R10 ;  /* 0x0000000a00117220 */ /* 0x060fe40000400000 */
[----:B------:R-:W5:Y:S03]  /*3c3c0*/  LDL.LU R10, [R1+0x2b4] ;  /* 0x0002b400010a7983 */ /* 0x000f660000300800 */
[----:B------:R1:W-:Y:S02]  /*3c3d0*/  STL [R1+0x314], R17 ;  /* 0x0003141101007387 */ /* 0x0003e40000100800 */
[----:B0-----:R-:W-:-:S02]  /*3c3e0*/  FMUL R18, R0, R9 ;  /* 0x0000000900127220 */ /* 0x001fc40000400000 */
[----:B------:R-:W5:Y:S03]  /*3c3f0*/  LDL.LU R9, [R1+0x2a0] ;  /* 0x0002a00001097983 */ /* 0x000f660000300800 */
[----:B------:R0:W-:Y:S02]  /*3c400*/  STL [R1+0x300], R18 ;  /* 0x0003001201007387 */ /* 0x0001e40000100800 */
[C---:B-1----:R-:W-:Y:S02]  /*3c410*/  FMUL R17, R0.reuse, R8 ;  /* 0x0000000800117220 */ /* 0x042fe40000400000 */
[----:B------:R-:W5:Y:S01]  /*3c420*/  LDL.LU R8, [R1+0x2a4] ;  /* 0x0002a40001087983 */ /* 0x000f620000300800 */
[C---:B0-----:R-:W-:Y:S02]  /*3c430*/  FMUL R18, R0.reuse, R7 ;  /* 0x0000000700127220 */ /* 0x041fe40000400000 */
[----:B------:R0:W-:Y:S01]  /*3c440*/  STL [R1+0x304], R17 ;  /* 0x0003041101007387 */ /* 0x0001e20000100800 */
[----:B------:R-:W5:Y:S04]  /*3c450*/  LDL.LU R7, [R1+0x290] ;  /* 0x0002900001077983 */ /* 0x000f680000300800 */
[----:B------:R1:W-:Y:S01]  /*3c460*/  STL [R1+0x2f0], R18 ;  /* 0x0002f01201007387 */ /* 0x0003e20000100800 */
[----:B0-----:R-:W-:-:S03]  /*3c470*/  FMUL R17, R0, R6 ;  /* 0x0000000600117220 */ /* 0x001fc60000400000 */
[----:B------:R-:W5:Y:S02]  /*3c480*/  LDL.LU R6, [R1+0x294] ;  /* 0x0002940001067983 */ /* 0x000f640000300800 */
[----:B------:R4:W-:Y:S02]  /*3c490*/  STL [R1+0x2f4], R17 ;  /* 0x0002f41101007387 */ /* 0x0009e40000100800 */
[----:B-1----:R-:W-:-:S05]  /*3c4a0*/  FMUL R18, R0, R16 ;  /* 0x0000001000127220 */ /* 0x002fca0000400000 */
[----:B------:R-:W-:Y:S01]  /*3c4b0*/  STL [R1+0x2e0], R18 ;  /* 0x0002e01201007387 */ /* 0x000fe20000100800 */
[C---:B----4-:R-:W-:Y:S02]  /*3c4c0*/  FMUL R17, R0.reuse, R15 ;  /* 0x0000000f00117220 */ /* 0x050fe40000400000 */
[C---:B------:R-:W-:Y:S02]  /*3c4d0*/  FMUL R16, R0.reuse, R13 ;  /* 0x0000000d00107220 */ /* 0x040fe40000400000 */
[C---:B------:R-:W-:Y:S01]  /*3c4e0*/  FMUL R15, R0.reuse, R12 ;  /* 0x0000000c000f7220 */ /* 0x040fe20000400000 */
[----:B------:R-:W-:Y:S02]  /*3c4f0*/  STL [R1+0x2e4], R17 ;  /* 0x0002e41101007387 */ /* 0x000fe40000100800 */
[----:B------:R-:W-:Y:S02]  /*3c500*/  STL [R1+0x2d0], R16 ;  /* 0x0002d01001007387 */ /* 0x000fe40000100800 */
[----:B------:R0:W-:Y:S02]  /*3c510*/  STL [R1+0x2d4], R15 ;  /* 0x0002d40f01007387 */ /* 0x0001e40000100800 */
[----:B--2---:R-:W-:-:S02]  /*3c520*/  FMUL R13, R0, R5 ;  /* 0x00000005000d7220 */ /* 0x004fc40000400000 */
[C---:B------:R-:W-:Y:S02]  /*3c530*/  FMUL R12, R0.reuse, R4 ;  /* 0x00000004000c7220 */ /* 0x040fe40000400000 */
[----:B------:R-:W2:Y:S01]  /*3c540*/  LDL.64 R4, [R1+0xab0] ;  /* 0x000ab00001047983 */ /* 0x000ea20000100a00 */
[----:B------:R1:W-:Y:S02]  /*3c550*/  STL [R1+0x2c0], R13 ;  /* 0x0002c00d01007387 */ /* 0x0003e40000100800 */
[C---:B---3--:R-:W-:Y:S01]  /*3c560*/  FMUL R11, R0.reuse, R11 ;  /* 0x0000000b000b7220 */ /* 0x048fe20000400000 */
[----:B------:R3:W-:Y:S01]  /*3c570*/  STL [R1+0x2c4], R12 ;  /* 0x0002c40c01007387 */ /* 0x0007e20000100800 */
[----:B0-----:R-:W4:Y:S03]  /*3c580*/  LDL.LU R15, [R1+0xa90] ;  /* 0x000a9000010f7983 */ /* 0x001f260000300800 */
[----:B------:R0:W-:Y:S01]  /*3c590*/  STL [R1+0x2b0], R11 ;  /* 0x0002b00b01007387 */ /* 0x0001e20000100800 */
[----:B------:R-:W4:Y:S02]  /*3c5a0*/  LDL.64 R16, [R1+0xc50] ;  /* 0x000c500001107983 */ /* 0x000f240000100a00 */
[----:B-----5:R-:W-:-:S05]  /*3c5b0*/  FMUL R10, R0, R10 ;  /* 0x0000000a000a7220 */ /* 0x020fca0000400000 */
[----:B------:R5:W-:Y:S01]  /*3c5c0*/  STL [R1+0x2b4], R10 ;  /* 0x0002b40a01007387 */ /* 0x000be20000100800 */
[----:B-1----:R-:W4:Y:S02]  /*3c5d0*/  LDL.LU R13, [R1+0x388] ;  /* 0x00038800010d7983 */ /* 0x002f240000300800 */
[----:B------:R-:W-:-:S05]  /*3c5e0*/  FMUL R9, R0, R9 ;  /* 0x0000000900097220 */ /* 0x000fca0000400000 */
[----:B------:R1:W-:Y:S01]  /*3c5f0*/  STL [R1+0x2a0], R9 ;  /* 0x0002a00901007387 */ /* 0x0003e20000100800 */
[----:B---3--:R-:W3:Y:S02]  /*3c600*/  LDL.LU R12, [R1+0x38c] ;  /* 0x00038c00010c7983 */ /* 0x008ee40000300800 */
[C---:B------:R-:W-:Y:S02]  /*3c610*/  FMUL R8, R0.reuse, R8 ;  /* 0x0000000800087220 */ /* 0x040fe40000400000 */
[----:B------:R-:W-:-:S03]  /*3c620*/  FMUL R7, R0, R7 ;  /* 0x0000000700077220 */ /* 0x000fc60000400000 */
[----:B------:R1:W-:Y:S01]  /*3c630*/  STL [R1+0x2a4], R8 ;  /* 0x0002a40801007387 */ /* 0x0003e20000100800 */
[----:B0-----:R-:W3:Y:S02]  /*3c640*/  LDL.LU R11, [R1+0x378] ;  /* 0x00037800010b7983 */ /* 0x001ee40000300800 */
[----:B------:R0:W-:Y:S02]  /*3c650*/  STL [R1+0x290], R7 ;  /* 0x0002900701007387 */ /* 0x0001e40000100800 */
[----:B-----5:R-:W5:Y:S02]  /*3c660*/  LDL.LU R10, [R1+0x37c] ;  /* 0x00037c00010a7983 */ /* 0x020f640000300800 */
[----:B------:R-:W-:-:S05]  /*3c670*/  FMUL R0, R0, R6 ;  /* 0x0000000600007220 */ /* 0x000fca0000400000 */
[----:B------:R3:W-:Y:S01]  /*3c680*/  STL [R1+0x294], R0 ;  /* 0x0002940001007387 */ /* 0x0007e20000100800 */
[----:B-1----:R-:W5:Y:S02]  /*3c690*/  LDL.LU R9, [R1+0x368] ;  /* 0x0003680001097983 */ /* 0x002f640000300800 */
[----:B------:R-:W5:Y:S02]  /*3c6a0*/  LDL.LU R8, [R1+0x36c] ;  /* 0x00036c0001087983 */ /* 0x000f640000300800 */
[----:B0-----:R-:W5:Y:S01]  /*3c6b0*/  LDL.LU R7, [R1+0x358] ;  /* 0x0003580001077983 */ /* 0x001f620000300800 */
[----:B------:R-:W5:Y:S04]  /*3c6c0*/  LDL.LU R6, [R1+0x35c] ;  /* 0x00035c0001067983 */ /* 0x000f680000300800 */
[----:B------:R-:W0:Y:S01]  /*3c6d0*/  S2R R29, SR_TID.X ;  /* 0x00000000001d7919 */ /* 0x000e220000002100 */
[----:B--2---:R-:W-:-:S05]  /*3c6e0*/  IMAD.WIDE R4, R14, 0x2, R4 ;  /* 0x000000020e047825 */ /* 0x004fca00078e0204 */
[----:B------:R4:W2:Y:S02]  /*3c6f0*/  LDG.E.U16 R19, [R4.64] ;  /* 0x0000000604137981 */ /* 0x0008a4000c1e1500 */
[----:B----4-:R-:W-:-:S05]  /*3c700*/  IMAD.WIDE R4, R14, 0x2, R16 ;  /* 0x000000020e047825 */ /* 0x010fca00078e0210 */
[----:B------:R-:W4:Y:S01]  /*3c710*/  LDG.E.U16 R18, [R4.64] ;  /* 0x0000000604127981 */ /* 0x000f22000c1e1500 */
[----:B0-----:R-:W-:-:S04]  /*3c720*/  LOP3.LUT R29, R29, 0x1c, RZ, 0xc0, !PT ;  /* 0x0000001c1d1d7812 */ /* 0x001fc800078ec0ff */
[----:B------:R-:W-:-:S05]  /*3c730*/  LEA.HI R29, R29, 0x48, RZ, 0x1e ;  /* 0x000000481d1d7811 */ /* 0x000fca00078ff0ff */
[----:B------:R-:W0:Y:S01]  /*3c740*/  LDS R3, [R29.X8+0x20000] ;  /* 0x020000001d037984 */ /* 0x000e220000008800 */
[----:B------:R-:W3:Y:S02]  /*3c750*/  MUFU.EX2 R2, R2 ;  /* 0x0000000200027308 */ /* 0x000ee40000000800 */
[C---:B---3--:R-:W-:Y:S02]  /*3c760*/  FMUL R0, R2.reuse, R12 ;  /* 0x0000000c02007220 */ /* 0x048fe40000400000 */
[C---:B-----5:R-:W-:Y:S02]  /*3c770*/  FMUL R10, R2.reuse, R10 ;  /* 0x0000000a020a7220 */ /* 0x060fe40000400000 */
[C---:B0-----:R-:W-:Y:S02]  /*3c780*/  FFMA R15, R2.reuse, R15, R3 ;  /* 0x0000000f020f7223 */ /* 0x041fe40000000003 */
[C---:B------:R-:W-:Y:S02]  /*3c790*/  FMUL R3, R2.reuse, R13 ;  /* 0x0000000d02037220 */ /* 0x040fe40000400000 */
[----:B------:R-:W-:-:S02]  /*3c7a0*/  FMUL R9, R2, R9 ;  /* 0x0000000902097220 */ /* 0x000fc40000400000 */
[C---:B------:R-:W-:Y:S02]  /*3c7b0*/  FMUL R8, R2.reuse, R8 ;  /* 0x0000000802087220 */ /* 0x040fe40000400000 */
[C---:B------:R-:W-:Y:S02]  /*3c7c0*/  FMUL R7, R2.reuse, R7 ;  /* 0x0000000702077220 */ /* 0x040fe40000400000 */
[C---:B------:R-:W-:Y:S01]  /*3c7d0*/  FMUL R6, R2.reuse, R6 ;  /* 0x0000000602067220 */ /* 0x040fe20000400000 */
[----:B--2---:R-:W-:Y:S04]  /*3c7e0*/  STL [R1+0x1e4c], R19 ;  /* 0x001e4c1301007387 */ /* 0x004fe80000100800 */
[----:B----4-:R-:W-:Y:S01]  /*3c7f0*/  STL [R1+0x1e50], R18 ;  /* 0x001e501201007387 */ /* 0x010fe20000100800 */
[----:B------:R-:W-:Y:S02]  /*3c800*/  STL [R1+0xa90], R15 ;  /* 0x000a900f01007387 */ /* 0x000fe40000100800 */
[----:B------:R-:W2:Y:S02]  /*3c810*/  LDL.LU R5, [R1+0x348] ;  /* 0x0003480001057983 */ /* 0x000ea40000300800 */
[----:B------:R0:W-:Y:S02]  /*3c820*/  STL [R1+0x388], R3 ;  /* 0x0003880301007387 */ /* 0x0001e40000100800 */
[----:B0-----:R-:W3:Y:S01]  /*3c830*/  LDL.LU R3, [R1+0x338] ;  /* 0x0003380001037983 */ /* 0x001ee20000300800 */
[----:B------:R0:W-:Y:S02]  /*3c840*/  STL [R1+0x38c], R0 ;  /* 0x00038c0001007387 */ /* 0x0001e40000100800 */
[----:B------:R-:W4:Y:S02]  /*3c850*/  LDL.LU R4, [R1+0x34c] ;  /* 0x00034c0001047983 */ /* 0x000f240000300800 */
[----:B0-----:R-:W-:-:S05]  /*3c860*/  FMUL R0, R2, R11 ;  /* 0x0000000b02007220 */ /* 0x001fca0000400000 */
[----:B------:R0:W-:Y:S04]  /*3c870*/  STL [R1+0x378], R0 ;  /* 0x0003780001007387 */ /* 0x0001e80000100800 */
[----:B0-----:R-:W5:Y:S01]  /*3c880*/  LDL.LU R0, [R1+0x33c] ;  /* 0x00033c0001007983 */ /* 0x001f620000300800 */
[----:B------:R0:W-:Y:S02]  /*3c890*/  STL [R1+0x37c], R10 ;  /* 0x00037c0a01007387 */ /* 0x0001e40000100800 */
[----:B------:R-:W5:Y:S02]  /*3c8a0*/  LDL.LU R15, [R1+0x328] ;  /* 0x00032800010f7983 */ /* 0x000f640000300800 */
[----:B------:R1:W-:Y:S01]  /*3c8b0*/  STL [R1+0x368], R9 ;  /* 0x0003680901007387 */ /* 0x0003e20000100800 */
[----:B------:R-:W5:Y:S01]  /*3c8c0*/  LDL.LU R13, [R1+0x318] ;  /* 0x00031800010d7983 */ /* 0x000f620000300800 */
[----:B------:R1:W-:Y:S02]  /*3c8d0*/  STL [R1+0x36c], R8 ;  /* 0x00036c0801007387 */ /* 0x0003e40000100800 */
[----:B------:R-:W5:Y:S02]  /*3c8e0*/  LDL.LU R14, [R1+0x32c] ;  /* 0x00032c00010e7983 */ /* 0x000f640000300800 */
[----:B------:R1:W-:Y:S01]  /*3c8f0*/  STL [R1+0x358], R7 ;  /* 0x0003580701007387 */ /* 0x0003e20000100800 */
[----:B------:R-:W5:Y:S01]  /*3c900*/  LDL.LU R12, [R1+0x31c] ;  /* 0x00031c00010c7983 */ /* 0x000f620000300800 */
[----:B------:R1:W-:Y:S02]  /*3c910*/  STL [R1+0x35c], R6 ;  /* 0x00035c0601007387 */ /* 0x0003e40000100800 */
[----:B------:R-:W5:Y:S02]  /*3c920*/  LDL.LU R11, [R1+0x308] ;  /* 0x00030800010b7983 */ /* 0x000f640000300800 */
[----:B0-----:R-:W5:Y:S01]  /*3c930*/  LDL.LU R10, [R1+0x30c] ;  /* 0x00030c00010a7983 */ /* 0x001f620000300800 */
[----:B-1----:R-:W5:Y:S01]  /*3c940*/  LDL.LU R9, [R1+0x2f8] ;  /* 0x0002f80001097983 */ /* 0x002f620000300800 */
[----:B------:R-:W5:Y:S03]  /*3c950*/  LDL.LU R8, [R1+0x2fc] ;  /* 0x0002fc0001087983 */ /* 0x000f660000300800 */
[----:B------:R-:W5:Y:S01]  /*3c960*/  LDL.LU R7, [R1+0x2e8] ;  /* 0x0002e80001077983 */ /* 0x000f620000300800 */
[----:B------:R-:W5:Y:S02]  /*3c970*/  LDL.LU R6, [R1+0x2ec] ;  /* 0x0002ec0001067983 */ /* 0x000f640000300800 */
[----:B--2---:R-:W-:-:S05]  /*3c980*/  FMUL R5, R2, R5 ;  /* 0x0000000502057220 */ /* 0x004fca0000400000 */
[----:B------:R0:W-:Y:S01]  /*3c990*/  STL [R1+0x348], R5 ;  /* 0x0003480501007387 */ /* 0x0001e20000100800 */
[C---:B---3--:R-:W-:Y:S02]  /*3c9a0*/  FMUL R3, R2.reuse, R3 ;  /* 0x0000000302037220 */ /* 0x048fe40000400000 */
[----:B----4-:R-:W-:-:S05]  /*3c9b0*/  FMUL R4, R2, R4 ;  /* 0x0000000402047220 */ /* 0x010fca0000400000 */
[----:B------:R1:W-:Y:S01]  /*3c9c0*/  STL [R1+0x34c], R4 ;  /* 0x00034c0401007387 */ /* 0x0003e20000100800 */
[----:B0-----:R-:W2:Y:S02]  /*3c9d0*/  LDL.LU R5, [R1+0x2d8] ;  /* 0x0002d80001057983 */ /* 0x001ea40000300800 */
[----:B------:R0:W-:Y:S01]  /*3c9e0*/  STL [R1+0x338], R3 ;  /* 0x0003380301007387 */ /* 0x0001e20000100800 */
[----:B-1----:R-:W3:Y:S01]  /*3c9f0*/  LDL.LU R4, [R1+0x2dc] ;  /* 0x0002dc0001047983 */ /* 0x002ee20000300800 */
[C---:B-----5:R-:W-:Y:S02]  /*3ca00*/  FMUL R0, R2.reuse, R0 ;  /* 0x0000000002007220 */ /* 0x060fe40000400000 */
[C---:B------:R-:W-:Y:S02]  /*3ca10*/  FMUL R15, R2.reuse, R15 ;  /* 0x0000000f020f7220 */ /* 0x040fe40000400000 */
[C---:B------:R-:W-:Y:S01]  /*3ca20*/  FMUL R13, R2.reuse, R13 ;  /* 0x0000000d020d7220 */ /* 0x040fe20000400000 */
[----:B------:R1:W-:Y:S01]  /*3ca30*/  STL [R1+0x33c], R0 ;  /* 0x00033c0001007387 */ /* 0x0003e20000100800 */
[----:B------:R-:W-:-:S02]  /*3ca40*/  FMUL R14, R2, R14 ;  /* 0x0000000e020e7220 */ /* 0x000fc40000400000 */
[----:B0-----:R-:W4:Y:S02]  /*3ca50*/  LDL.LU R3, [R1+0x2c8] ;  /* 0x0002c80001037983 */ /* 0x001f240000300800 */
[C---:B------:R-:W-:Y:S02]  /*3ca60*/  FMUL R12, R2.reuse, R12 ;  /* 0x0000000c020c7220 */ /* 0x040fe40000400000 */
[C---:B------:R-:W-:Y:S02]  /*3ca70*/  FMUL R11, R2.reuse, R11 ;  /* 0x0000000b020b7220 */ /* 0x040fe40000400000 */
[C---:B------:R-:W-:Y:S02]  /*3ca80*/  FMUL R10, R2.reuse, R10 ;  /* 0x0000000a020a7220 */ /* 0x040fe40000400000 */
[C---:B------:R-:W-:Y:S01]  /*3ca90*/  FMUL R9, R2.reuse, R9 ;  /* 0x0000000902097220 */ /* 0x040fe20000400000 */
[----:B-1----:R-:W5:Y:S01]  /*3caa0*/  LDL.LU R0, [R1+0x2cc] ;  /* 0x0002cc0001007983 */ /* 0x002f620000300800 */
[----:B------:R-:W-:Y:S02]  /*3cab0*/  STL [R1+0x328], R15 ;  /* 0x0003280f01007387 */ /* 0x000fe40000100800 */
[----:B------:R-:W-:Y:S02]  /*3cac0*/  STL [R1+0x32c], R14 ;  /* 0x00032c0e01007387 */ /* 0x000fe40000100800 */
[----:B------:R-:W-:Y:S02]  /*3cad0*/  STL [R1+0x318], R13 ;  /* 0x0003180d01007387 */ /* 0x000fe40000100800 */
[C---:B------:R-:W-:Y:S01]  /*3cae0*/  FMUL R8, R2.reuse, R8 ;  /* 0x0000000802087220 */ /* 0x040fe20000400000 */
[----:B------:R-:W-:Y:S01]  /*3caf0*/  STL [R1+0x31c], R12 ;  /* 0x00031c0c01007387 */ /* 0x000fe20000100800 */
[----:B------:R-:W-:Y:S02]  /*3cb00*/  STL [R1+0x308], R11 ;  /* 0x0003080b01007387 */ /* 0x000fe40000100800 */
[----:B------:R-:W-:Y:S02]  /*3cb10*/  STL [R1+0x30c], R10 ;  /* 0x00030c0a01007387 */ /* 0x000fe40000100800 */
[----:B------:R-:W-:Y:S01]  /*3cb20*/  STL [R1+0x2f8], R9 ;  /* 0x0002f80901007387 */ /* 0x000fe20000100800 */
[----:B------:R-:W-:Y:S01]  /*3cb30*/  STL [R1+0x2fc], R8 ;  /* 0x0002fc0801007387 */ /* 0x000fe20000100800 */
[----:B------:R-:W4:Y:S02]  /*3cb40*/  LDL.LU R28, [R1+0xa04] ;  /* 0x000a0400011c7983 */ /* 0x000f240000300800 */
[----:B------:R-:W-:-:S02]  /*3cb50*/  FMUL R7, R2, R7 ;  /* 0x0000000702077220 */ /* 0x000fc40000400000 */
[----:B------:R-:W-:-:S03]  /*3cb60*/  FMUL R6, R2, R6 ;  /* 0x0000000602067220 */ /* 0x000fc60000400000 */
[----:B------:R-:W-:Y:S01]  /*3cb70*/  STL [R1+0x2e8], R7 ;  /* 0x0002e80701007387 */ /* 0x000fe20000100800 */
[C---:B--2---:R-:W-:Y:S02]  /*3cb80*/  FMUL R5, R2.reuse, R5 ;  /* 0x0000000502057220 */ /* 0x044fe40000400000 */
[C---:B---3--:R-:W-:Y:S01]  /*3cb90*/  FMUL R4, R2.reuse, R4 ;  /* 0x0000000402047220 */ /* 0x048fe20000400000 */
[----:B----4-:R0:W-:Y:S01]  /*3cba0*/  STL [R1+0x1ea0], R28 ;  /* 0x001ea01c01007387 */ /* 0x0101e20000100800 */
[----:B------:R-:W-:Y:S02]  /*3cbb0*/  STL [R1+0x2ec], R6 ;  /* 0x0002ec0601007387 */ /* 0x000fe40000100800 */
[----:B------:R-:W2:Y:S02]  /*3cbc0*/  LDL R17, [R1+0x978] ;  /* 0x0009780001117983 */ /* 0x000ea40000100800 */
[----:B------:R-:W-:Y:S01]  /*3cbd0*/  STL [R1+0x2d8], R5 ;  /* 0x0002d80501007387 */ /* 0x000fe20000100800 */
[----:B------:R1:W-:Y:S04]  /*3cbe0*/  STL [R1+0x2dc], R4 ;  /* 0x0002dc0401007387 */ /* 0x0003e80000100800 */
[----:B0-----:R-:W3:Y:S01]  /*3cbf0*/  LDL.LU R28, [R1+0x2b8] ;  /* 0x0002b800011c7983 */ /* 0x001ee20000300800 */
[----:B------:R-:W-:-:S02]  /*3cc00*/  FMUL R3, R2, R3 ;  /* 0x0000000302037220 */ /* 0x000fc40000400000 */
[----:B-----5:R-:W-:-:S03]  /*3cc10*/  FMUL R0, R2, R0 ;  /* 0x0000000002007220 */ /* 0x020fc60000400000 */
[----:B------:R0:W-:Y:S01]  /*3cc20*/  STL [R1+0x2c8], R3 ;  /* 0x0002c80301007387 */ /* 0x0001e20000100800 */
[----:B------:R-:W4:Y:S02]  /*3cc30*/  LDL.LU R29, [R1+0x2bc] ;  /* 0x0002bc00011d7983 */ /* 0x000f240000300800 */
[----:B------:R5:W-:Y:S02]  /*3cc40*/  STL [R1+0x2cc], R0 ;  /* 0x0002cc0001007387 */ /* 0x000be40000100800 */
[----:B------:R-:W2:Y:S01]  /*3cc50*/  LDL.LU R18, [R1+0x2a8] ;  /* 0x0002a80001127983 */ /* 0x000ea20000300800 */
[----:B-1----:R-:W2:Y:S04]  /*3cc60*/  LDL.LU R4, [R1+0x2ac] ;  /* 0x0002ac0001047983 */ /* 0x002ea80000300800 */
[----:B0-----:R-:W2:Y:S01]  /*3cc70*/  LDL.LU R3, [R1+0x298] ;  /* 0x0002980001037983 */ /* 0x001ea20000300800 */
[----:B-----5:R-:W5:Y:S02]  /*3cc80*/  LDL.LU R0, [R1+0x29c] ;  /* 0x00029c0001007983 */ /* 0x020f640000300800 */
        /* <DEDUP_REMOVED lines=20> */
[----:B------:R-:W0:Y:S02]  /*3cdd0*/  S2R R27, SR_TID.X ;  /* 0x00000000001b7919 */ /* 0x000e240000002100 */
[----:B0-----:R-:W-:-:S04]  /*3cde0*/  LOP3.LUT R27, R27, 0x1c, RZ, 0xc0, !PT ;  /* 0x0000001c1b1b7812 */ /* 0x001fc800078ec0ff */
[----:B------:R-:W-:Y:S01]  /*3cdf0*/  LEA.HI R27, R27, 0x50, RZ, 0x1e ;  /* 0x000000501b1b7811 */ /* 0x000fe200078ff0ff */
[----:B---3--:R-:W-:-:S05]  /*3ce00*/  FMUL R28, R2, R28 ;  /* 0x0000001c021c7220 */ /* 0x008fca0000400000 */
[----:B------:R0:W-:Y:S04]  /*3ce10*/  STL [R1+0x2b8], R28 ;  /* 0x0002b81c01007387 */ /* 0x0001e80000100800 */
[----:B0-----:R-:W3:Y:S01]  /*3ce20*/  LDL.LU R28, [R1+0x1ea0] ;  /* 0x001ea000011c7983 */ /* 0x001ee20000300800 */
[C---:B----4-:R-:W-:Y:S02]  /*3ce30*/  FMUL R29, R2.reuse, R29 ;  /* 0x0000001d021d7220 */ /* 0x050fe40000400000 */
[----:B--2---:R-:W-:-:S03]  /*3ce40*/  FMUL R18, R2, R18 ;  /* 0x0000001202127220 */ /* 0x004fc60000400000 */
[----:B------:R0:W-:Y:S04]  /*3ce50*/  STL [R1+0x2bc], R29 ;  /* 0x0002bc1d01007387 */ /* 0x0001e80000100800 */
[----:B0-----:R-:W2:Y:S01]  /*3ce60*/  LDL.LU R29, [R1+0x1e9c] ;  /* 0x001e9c00011d7983 */ /* 0x001ea20000300800 */
[----:B------:R0:W-:Y:S02]  /*3ce70*/  STL [R1+0x2a8], R18 ;  /* 0x0002a81201007387 */ /* 0x0001e40000100800 */
[C---:B0-----:R-:W-:Y:S02]  /*3ce80*/  FMUL R18, R2.reuse, R4 ;  /* 0x0000000402127220 */ /* 0x041fe40000400000 */
[C---:B------:R-:W-:Y:S02]  /*3ce90*/  FMUL R4, R2.reuse, R3 ;  /* 0x0000000302047220 */ /* 0x040fe40000400000 */
[----:B-----5:R-:W-:Y:S01]  /*3cea0*/  FMUL R2, R2, R0 ;  /* 0x0000000002027220 */ /* 0x020fe20000400000 */
[----:B------:R0:W1:Y:S04]  /*3ceb0*/  LDS R3, [R27.X8+0x20000] ;  /* 0x020000001b037984 */ /* 0x0000680000008800 */
[----:B------:R-:W-:Y:S01]  /*3cec0*/  STL [R1+0x2ac], R18 ;  /* 0x0002ac1201007387 */ /* 0x000fe20000100800 */
[----:B------:R-:W-:Y:S02]  /*3ced0*/  STL [R1+0x298], R4 ;  /* 0x0002980401007387 */ /* 0x000fe40000100800 */
[----:B------:R-:W-:Y:S01]  /*3cee0*/  STL [R1+0x29c], R2 ;  /* 0x00029c0201007387 */ /* 0x000fe20000100800 */
[----:B0-----:R-:W2:Y:S01]  /*3cef0*/  LDL.LU R27, [R1+0x8fc] ;  /* 0x0008fc00011b7983 */ /* 0x001ea20000300800 */
[----:B------:R-:W-:-:S02]  /*3cf00*/  F2FP.PACK_AB R16, R5, R16 ;  /* 0x000000100510723e */ /* 0x000fc400000000ff */
[----:B------:R-:W-:Y:S02]  /*3cf10*/  F2FP.PACK_AB R15, R19, R15 ;  /* 0x0000000f130f723e */ /* 0x000fe400000000ff */
[----:B------:R-:W-:Y:S02]  /*3cf20*/  F2FP.PACK_AB R14, R8, R14 ;  /* 0x0000000e080e723e */ /* 0x000fe400000000ff */
[----:B------:R-:W-:Y:S02]  /*3cf30*/  F2FP.PACK_AB R13, R20, R13 ;  /* 0x0000000d140d723e */ /* 0x000fe400000000ff */
[----:B------:R-:W-:Y:S02]  /*3cf40*/  F2FP.PACK_AB R12, R21, R12 ;  /* 0x0000000c150c723e */ /* 0x000fe400000000ff */
[----:B------:R-:W-:Y:S02]  /*3cf50*/  F2FP.PACK_AB R11, R22, R11 ;  /* 0x0000000b160b723e */ /* 0x000fe400000000ff */
[----:B------:R-:W-:-:S02]  /*3cf60*/  F2FP.PACK_AB R10, R23, R10 ;  /* 0x0000000a170a723e */ /* 0x000fc400000000ff */
[----:B------:R-:W-:Y:S01]  /*3cf70*/  F2FP.PACK_AB R9, R24, R9 ;  /* 0x000000091809723e */ /* 0x000fe200000000ff */
[----:B------:R-:W-:Y:S01]  /*3cf80*/  F2FP.PACK_AB R8, R25, R26 ;  /* 0x0000001a1908723e */ /* 0x000fe200000000ff */
[----:B------:R-:W-:Y:S01]  /*3cf90*/  F2FP.PACK_AB R7, R6, R7 ;  /* 0x000000070607723e */ /* 0x000fe200000000ff */
[----:B---3--:R-:W-:Y:S02]  /*3cfa0*/  FADD R0, -R17, R28 ;  /* 0x0000001c11007221 */ /* 0x008fe40000000100 */
[----:B------:R-:W3:Y:S01]  /*3cfb0*/  LDL.LU R28, [R1+0xa08] ;  /* 0x000a0800011c7983 */ /* 0x000ee20000300800 */
[----:B------:R-:W3:Y:S02]  /*3cfc0*/  LDL R17, [R1+0x970] ;  /* 0x0009700001117983 */ /* 0x000ee40000100800 */
[----:B------:R0:W-:Y:S02]  /*3cfd0*/  STL [R1+0x1e54], R16 ;  /* 0x001e541001007387 */ /* 0x0001e40000100800 */
[----:B------:R4:W-:Y:S01]  /*3cfe0*/  STL [R1+0x1e58], R15 ;  /* 0x001e580f01007387 */ /* 0x0009e20000100800 */
[----:B------:R5:W-:Y:S01]  /*3cff0*/  STL [R1+0x1e5c], R14 ;  /* 0x001e5c0e01007387 */ /* 0x000be20000100800 */
[----:B------:R-:W-:Y:S02]  /*3d000*/  STL [R1+0x1e60], R13 ;  /* 0x001e600d01007387 */ /* 0x000fe40000100800 */
[----:B------:R-:W-:Y:S02]  /*3d010*/  STL [R1+0x1e64], R12 ;  /* 0x001e640c01007387 */ /* 0x000fe40000100800 */
[----:B------:R-:W-:Y:S01]  /*3d020*/  STL [R1+0x1e68], R11 ;  /* 0x001e680b01007387 */ /* 0x000fe20000100800 */
[----:B------:R-:W-:Y:S01]  /*3d030*/  STL [R1+0x1e6c], R10 ;  /* 0x001e6c0a01007387 */ /* 0x000fe20000100800 */
[----:B------:R1:W-:Y:S02]  /*3d040*/  STL [R1+0x1e70], R9 ;  /* 0x001e700901007387 */ /* 0x0003e40000100800 */
[----:B------:R1:W-:Y:S01]  /*3d050*/  STL [R1+0x1e74], R8 ;  /* 0x001e740801007387 */ /* 0x0003e20000100800 */
[----:B0-----:R-:W3:Y:S01]  /*3d060*/  LDL.LU R16, [R1+0xa94] ;  /* 0x000a940001107983 */ /* 0x001ee20000300800 */
[----:B----4-:R-:W4:Y:S02]  /*3d070*/  LDL.LU R15, [R1+0x280] ;  /* 0x00028000010f7983 */ /* 0x010f240000300800 */
[----:B-----5:R-:W5:Y:S01]  /*3d080*/  LDL.LU R14, [R1+0x284] ;  /* 0x00028400010e7983 */ /* 0x020f620000300800 */
[----:B-1----:R-:W4:Y:S01]  /*3d090*/  LDL.LU R9, [R1+0x270] ;  /* 0x0002700001097983 */ /* 0x002f220000300800 */
[----:B------:R-:W4:Y:S02]  /*3d0a0*/  LDL.LU R8, [R1+0x274] ;  /* 0x0002740001087983 */ /* 0x000f240000300800 */
[----:B------:R-:W4:Y:S02]  /*3d0b0*/  LDL.LU R13, [R1+0x260] ;  /* 0x00026000010d7983 */ /* 0x000f240000300800 */
[----:B------:R0:W-:Y:S01]  /*3d0c0*/  STL [R1+0x1e78], R7 ;  /* 0x001e780701007387 */ /* 0x0001e20000100800 */
[----:B--2---:R-:W-:-:S05]  /*3d0d0*/  F2FP.PACK_AB R6, R29, R27 ;  /* 0x0000001b1d06723e */ /* 0x004fca00000000ff */
[----:B------:R1:W-:Y:S01]  /*3d0e0*/  STL [R1+0x1e7c], R6 ;  /* 0x001e7c0601007387 */ /* 0x0003e20000100800 */
[----:B------:R-:W2:Y:S02]  /*3d0f0*/  LDL.LU R12, [R1+0x264] ;  /* 0x00026400010c7983 */ /* 0x000ea40000300800 */
[----:B------:R-:W2:Y:S02]  /*3d100*/  LDL.LU R11, [R1+0x250] ;  /* 0x00025000010b7983 */ /* 0x000ea40000300800 */
[----:B------:R-:W2:Y:S01]  /*3d110*/  LDL.LU R10, [R1+0x254] ;  /* 0x00025400010a7983 */ /* 0x000ea20000300800 */
[----:B------:R-:W2:Y:S01]  /*3d120*/  LDL.LU R5, [R1+0x240] ;  /* 0x0002400001057983 */ /* 0x000ea20000300800 */
[----:B------:R-:W2:Y:S02]  /*3d130*/  LDL.LU R4, [R1+0x244] ;  /* 0x0002440001047983 */ /* 0x000ea40000300800 */
[----:B------:R-:W-:Y:S02]  /*3d140*/  FMUL R0, R0, 1.4426950216293334961 ;  /* 0x3fb8aa3b00007820 */ /* 0x000fe40000400000 */
[----:B0-----:R-:W2:Y:S01]  /*3d150*/  LDL.LU R7, [R1+0x230] ;  /* 0x0002300001077983 */ /* 0x001ea20000300800 */
[----:B-1----:R-:W2:Y:S03]  /*3d160*/  LDL.LU R6, [R1+0x234] ;  /* 0x0002340001067983 */ /* 0x002ea60000300800 */
[----:B------:R-:W0:Y:S01]  /*3d170*/  MUFU.EX2 R0, R0 ;  /* 0x0000000000007308 */ /* 0x000e220000000800 */
[----:B---3--:R-:W-:-:S02]  /*3d180*/  FADD R2, -R17, R28 ;  /* 0x0000001c11027221 */ /* 0x008fc40000000100 */
[----:B------:R-:W1:Y:S01]  /*3d190*/  S2R R17, SR_TID.X ;  /* 0x0000000000117919 */ /* 0x000e620000002100 */
[----:B0-----:R-:W-:-:S05]  /*3d1a0*/  FFMA R16, R0, R16, R3 ;  /* 0x0000001000107223 */ /* 0x001fca0000000003 */
[----:B------:R5:W-:Y:S01]  /*3d1b0*/  STL [R1+0xa94], R16 ;  /* 0x000a941001007387 */ /* 0x000be20000100800 */
[----:B-1----:R-:W-:-:S04]  /*3d1c0*/  LOP3.LUT R17, R17, 0x1c, RZ, 0xc0, !PT ;  /* 0x0000001c11117812 */ /* 0x002fc800078ec0ff */
[----:B------:R-:W-:Y:S01]  /*3d1d0*/  LEA.HI R17, R17, 0x58, RZ, 0x1e ;  /* 0x0000005811117811 */ /* 0x000fe200078ff0ff */
[----:B-----5:R-:W-:-:S04]  /*3d1e0*/  FMUL R16, R0, R14 ;  /* 0x0000000e00107220 */ /* 0x020fc80000400000 */
[----:B------:R0:W1:Y:S01]  /*3d1f0*/  LDS R3, [R17.X8+0x20000] ;  /* 0x0200000011037984 */ /* 0x0000620000008800 */
[C---:B----4-:R-:W-:Y:S02]  /*3d200*/  FMUL R14, R0.reuse, R8 ;  /* 0x00000008000e7220 */ /* 0x050fe40000400000 */
[C---:B0-----:R-:W-:Y:S02]  /*3d210*/  FMUL R17, R0.reuse, R15 ;  /* 0x0000000f00117220 */ /* 0x041fe40000400000 */
[C---:B------:R-:W-:Y:S02]  /*3d220*/  FMUL R15, R0.reuse, R9 ;  /* 0x00000009000f7220 */ /* 0x040fe40000400000 */
[C---:B------:R-:W-:Y:S01]  /*3d230*/  FMUL R13, R0.reuse, R13 ;  /* 0x0000000d000d7220 */ /* 0x040fe20000400000 */
[----:B------:R-:W-:Y:S01]  /*3d240*/  STL [R1+0x280], R17 ;  /* 0x0002801101007387 */ /* 0x000fe20000100800 */
[----:B------:R-:W-:Y:S02]  /*3d250*/  STL [R1+0x284], R16 ;  /* 0x0002841001007387 */ /* 0x000fe40000100800 */
[----:B------:R-:W3:Y:S02]  /*3d260*/  LDL.LU R9, [R1+0x220] ;  /* 0x0002200001097983 */ /* 0x000ee40000300800 */
[----:B------:R-:W-:Y:S01]  /*3d270*/  STL [R1+0x270], R15 ;  /* 0x0002700f01007387 */ /* 0x000fe20000100800 */
[----:B------:R-:W4:Y:S01]  /*3d280*/  LDL.LU R8, [R1+0x224] ;  /* 0x0002240001087983 */ /* 0x000f220000300800 */
[----:B--2---:R-:W-:-:S02]  /*3d290*/  FMUL R12, R0, R12 ;  /* 0x0000000c000c7220 */ /* 0x004fc40000400000 */
[C---:B------:R-:W-:Y:S02]  /*3d2a0*/  FMUL R11, R0.reuse, R11 ;  /* 0x0000000b000b7220 */ /* 0x040fe40000400000 */
[----:B------:R-:W-:Y:S01]  /*3d2b0*/  STL [R1+0x274], R14 ;  /* 0x0002740e01007387 */ /* 0x000fe20000100800 */
[----:B------:R-:W-:Y:S01]  /*3d2c0*/  STL [R1+0x260], R13 ;  /* 0x0002600d01007387 */ /* 0x000fe20000100800 */
[C---:B------:R-:W-:Y:S02]  /*3d2d0*/  FMUL R10, R0.reuse, R10 ;  /* 0x0000000a000a7220 */ /* 0x040fe40000400000 */
[----:B------:R-:W-:Y:S02]  /*3d2e0*/  STL [R1+0x264], R12 ;  /* 0x0002640c01007387 */ /* 0x000fe40000100800 */
[----:B------:R-:W2:Y:S01]  /*3d2f0*/  LDL.LU R27, [R1+0xa0c] ;  /* 0x000a0c00011b7983 */ /* 0x000ea20000300800 */
[----:B------:R0:W-:Y:S01]  /*3d300*/  STL [R1+0x250], R11 ;  /* 0x0002500b01007387 */ /* 0x0001e20000100800 */
[----:B------:R-:W2:Y:S02]  /*3d310*/  LDL R28, [R1+0x964] ;  /* 0x00096400011c7983 */ /* 0x000ea40000100800 */
[----:B------:R5:W-:Y:S02]  /*3d320*/  STL [R1+0x254], R10 ;  /* 0x0002540a01007387 */ /* 0x000be40000100800 */
[----:B0-----:R-:W-:-:S02]  /*3d330*/  FMUL R11, R0, R5 ;  /* 0x00000005000b7220 */ /* 0x001fc40000400000 */
[----:B------:R-:W2:Y:S01]  /*3d340*/  LDL.LU R5, [R1+0x210] ;  /* 0x0002100001057983 */ /* 0x000ea20000300800 */
[C---:B-----5:R-:W-:Y:S02]  /*3d350*/  FMUL R10, R0.reuse, R4 ;  /* 0x00000004000a7220 */ /* 0x060fe40000400000 */
[----:B------:R-:W-:Y:S02]  /*3d360*/  STL [R1+0x240], R11 ;  /* 0x0002400b01007387 */ /* 0x000fe40000100800 */
[----:B------:R-:W5:Y:S02]  /*3d370*/  LDL.LU R4, [R1+0x214] ;  /* 0x0002140001047983 */ /* 0x000f640000300800 */
[C---:B------:R-:W-:Y:S02]  /*3d380*/  FMUL R7, R0.reuse, R7 ;  /* 0x0000000700077220 */ /* 0x040fe40000400000 */
[C---:B------:R-:W-:Y:S01]  /*3d390*/  FMUL R6, R0.reuse, R6 ;  /* 0x0000000600067220 */ /* 0x040fe20000400000 */
[----:B------:R-:W-:Y:S01]  /*3d3a0*/  STL [R1+0x244], R10 ;  /* 0x0002440a01007387 */ /* 0x000fe20000100800 */
[----:B------:R-:W5:Y:S02]  /*3d3b0*/  LDL.LU R17, [R1+0x590] ;  /* 0x0005900001117983 */ /* 0x000f640000300800 */
[----:B------:R0:W-:Y:S02]  /*3d3c0*/  STL [R1+0x230], R7 ;  /* 0x0002300701007387 */ /* 0x0001e40000100800 */
[----:B------:R-:W5:Y:S01]  /*3d3d0*/  LDL.LU R16, [R1+0x594] ;  /* 0x0005940001107983 */ /* 0x000f620000300800 */
[----:B------:R1:W-:Y:S04]  /*3d3e0*/  STL [R1+0x234], R6 ;  /* 0x0002340601007387 */ /* 0x0003e80000100800 */
[----:B0-----:R-:W5:Y:S01]  /*3d3f0*/  LDL.LU R7, [R1+0x580] ;  /* 0x0005800001077983 */ /* 0x001f620000300800 */
[----:B-1----:R-:W5:Y:S02]  /*3d400*/  LDL.LU R6, [R1+0x584] ;  /* 0x0005840001067983 */ /* 0x002f640000300800 */
[----:B------:R-:W5:Y:S02]  /*3d410*/  LDL.LU R15, [R1+0x570] ;  /* 0x00057000010f7983 */ /* 0x000f640000300800 */
[----:B---3--:R-:W-:-:S02]  /*3d420*/  FMUL R9, R0, R9 ;  /* 0x0000000900097220 */ /* 0x008fc40000400000 */
[----:B----4-:R-:W-:-:S03]  /*3d430*/  FMUL R8, R0, R8 ;  /* 0x0000000800087220 */ /* 0x010fc60000400000 */
[----:B------:R0:W-:Y:S01]  /*3d440*/  STL [R1+0x220], R9 ;  /* 0x0002200901007387 */ /* 0x0001e20000100800 */
[----:B------:R-:W3:Y:S02]  /*3d450*/  LDL.LU R14, [R1+0x574] ;  /* 0x00057400010e7983 */ /* 0x000ee40000300800 */
[----:B------:R1:W-:Y:S02]  /*3d460*/  STL [R1+0x224], R8 ;  /* 0x0002240801007387 */ /* 0x0003e40000100800 */
[----:B------:R-:W4:Y:S01]  /*3d470*/  LDL.LU R13, [R1+0x560] ;  /* 0x00056000010d7983 */ /* 0x000f220000300800 */
[----:B------:R-:W4:Y:S01]  /*3d480*/  LDL.LU R12, [R1+0x564] ;  /* 0x00056400010c7983 */ /* 0x000f220000300800 */
[----:B------:R-:W4:Y:S02]  /*3d490*/  LDL.LU R11, [R1+0x550] ;  /* 0x00055000010b7983 */ /* 0x000f240000300800 */
[----:B------:R-:W4:Y:S01]  /*3d4a0*/  LDL.LU R10, [R1+0x554] ;  /* 0x00055400010a7983 */ /* 0x000f220000300800 */
[----:B0-----:R-:W4:Y:S01]  /*3d4b0*/  LDL.LU R9, [R1+0x540] ;  /* 0x0005400001097983 */ /* 0x001f220000300800 */
[----:B-1----:R-:W4:Y:S02]  /*3d4c0*/  LDL.LU R8, [R1+0x544] ;  /* 0x0005440001087983 */ /* 0x002f240000300800 */
[----:B--2---:R-:W-:-:S02]  /*3d4d0*/  FMUL R19, R0, R5 ;  /* 0x0000000500137220 */ /* 0x004fc40000400000 */
[----:B------:R-:W2:Y:S01]  /*3d4e0*/  LDL.LU R5, [R1+0x530] ;  /* 0x0005300001057983 */ /* 0x000ea20000300800 */
[----:B-----5:R-:W-:-:S03]  /*3d4f0*/  FMUL R18, R0, R4 ;  /* 0x0000000400127220 */ /* 0x020fc60000400000 */
[----:B------:R0:W-:Y:S01]  /*3d500*/  STL [R1+0x210], R19 ;  /* 0x0002101301007387 */ /* 0x0001e20000100800 */
[----:B------:R-:W5:Y:S03]  /*3d510*/  LDL.LU R4, [R1+0x534] ;  /* 0x0005340001047983 */ /* 0x000f660000300800 */
[----:B------:R1:W-:Y:S01]  /*3d520*/  STL [R1+0x214], R18 ;  /* 0x0002141201007387 */ /* 0x0003e20000100800 */
[C---:B0-----:R-:W-:Y:S02]  /*3d530*/  FMUL R19, R0.reuse, R17 ;  /* 0x0000001100137220 */ /* 0x041fe40000400000 */
[C---:B-1----:R-:W-:Y:S02]  /*3d540*/  FMUL R18, R0.reuse, R16 ;  /* 0x0000001000127220 */ /* 0x042fe40000400000 */
[C---:B------:R-:W-:Y:S01]  /*3d550*/  FMUL R17, R0.reuse, R7 ;  /* 0x0000000700117220 */ /* 0x040fe20000400000 */
[----:B------:R-:W-:Y:S02]  /*3d560*/  STL [R1+0x590], R19 ;  /* 0x0005901301007387 */ /* 0x000fe40000100800 */
[----:B------:R-:W-:Y:S02]  /*3d570*/  STL [R1+0x594], R18 ;  /* 0x0005941201007387 */ /* 0x000fe40000100800 */
[----:B------:R-:W5:Y:S02]  /*3d580*/  LDL.LU R7, [R1+0x520] ;  /* 0x0005200001077983 */ /* 0x000f640000300800 */
[C---:B------:R-:W-:Y:S01]  /*3d590*/  FMUL R16, R0.reuse, R6 ;  /* 0x0000000600107220 */ /* 0x040fe20000400000 */
[----:B------:R-:W-:Y:S01]  /*3d5a0*/  STL [R1+0x580], R17 ;  /* 0x0005801101007387 */ /* 0x000fe20000100800 */
[----:B------:R-:W5:Y:S02]  /*3d5b0*/  LDL.LU R6, [R1+0x524] ;  /* 0x0005240001067983 */ /* 0x000f640000300800 */
[C---:B------:R-:W-:Y:S01]  /*3d5c0*/  FMUL R15, R0.reuse, R15 ;  /* 0x0000000f000f7220 */ /* 0x040fe20000400000 */
[----:B------:R-:W-:Y:S04]  /*3d5d0*/  STL [R1+0x584], R16 ;  /* 0x0005841001007387 */ /* 0x000fe80000100800 */
[----:B------:R-:W-:Y:S02]  /*3d5e0*/  STL [R1+0x570], R15 ;  /* 0x0005700f01007387 */ /* 0x000fe40000100800 */
[----:B---3--:R-:W-:-:S02]  /*3d5f0*/  FMUL R14, R0, R14 ;  /* 0x0000000e000e7220 */ /* 0x008fc40000400000 */
[C---:B----4-:R-:W-:Y:S02]  /*3d600*/  FMUL R13, R0.reuse, R13 ;  /* 0x0000000d000d7220 */ /* 0x050fe40000400000 */
[C---:B------:R-:W-:Y:S02]  /*3d610*/  FMUL R12, R0.reuse, R12 ;  /* 0x0000000c000c7220 */ /* 0x040fe40000400000 */
[C---:B------:R-:W-:Y:S02]  /*3d620*/  FMUL R11, R0.reuse, R11 ;  /* 0x0000000b000b7220 */ /* 0x040fe40000400000 */
[C---:B------:R-:W-:Y:S01]  /*3d630*/  FMUL R10, R0.reuse, R10 ;  /* 0x0000000a000a7220 */ /* 0x040fe20000400000 */
[----:B------:R0:W-:Y:S01]  /*3d640*/  STL [R1+0x574], R14 ;  /* 0x0005740e01007387 */ /* 0x0001e20000100800 */
[----:B------:R1:W-:Y:S02]  /*3d650*/  STL [R1+0x560], R13 ;  /* 0x0005600d01007387 */ /* 0x0003e40000100800 */
[----:B------:R3:W-:Y:S02]  /*3d660*/  STL [R1+0x564], R12 ;  /* 0x0005640c01007387 */ /* 0x0007e40000100800 */
[----:B------:R-:W-:-:S02]  /*3d670*/  FMUL R9, R0, R9 ;  /* 0x0000000900097220 */ /* 0x000fc40000400000 */
[C---:B------:R-:W-:Y:S01]  /*3d680*/  FMUL R8, R0.reuse, R8 ;  /* 0x0000000800087220 */ /* 0x040fe20000400000 */
[----:B------:R-:W-:Y:S01]  /*3d690*/  STL [R1+0x550], R11 ;  /* 0x0005500b01007387 */ /* 0x000fe20000100800 */
[----:B------:R-:W-:Y:S03]  /*3d6a0*/  STL [R1+0x554], R10 ;  /* 0x0005540a01007387 */ /* 0x000fe60000100800 */
[----:B0-----:R-:W4:Y:S01]  /*3d6b0*/  LDL.LU R14, [R1+0xa98] ;  /* 0x000a9800010e7983 */ /* 0x001f220000300800 */
[C---:B--2---:R-:W-:Y:S02]  /*3d6c0*/  FMUL R5, R0.reuse, R5 ;  /* 0x0000000500057220 */ /* 0x044fe40000400000 */
[----:B------:R-:W-:Y:S01]  /*3d6d0*/  STL [R1+0x540], R9 ;  /* 0x0005400901007387 */ /* 0x000fe20000100800 */
[----:B------:R-:W-:Y:S01]  /*3d6e0*/  STL [R1+0x544], R8 ;  /* 0x0005440801007387 */ /* 0x000fe20000100800 */
[----:B-----5:R-:W-:-:S03]  /*3d6f0*/  FMUL R4, R0, R4 ;  /* 0x0000000400047220 */ /* 0x020fc60000400000 */
[----:B-1----:R-:W2:Y:S01]  /*3d700*/  LDL.LU R13, [R1+0x288] ;  /* 0x00028800010d7983 */ /* 0x002ea20000300800 */
[----:B------:R0:W-:Y:S03]  /*3d710*/  STL [R1+0x530], R5 ;  /* 0x0005300501007387 */ /* 0x0001e60000100800 */
[----:B---3--:R-:W3:Y:S01]  /*3d720*/  LDL.LU R12, [R1+0x28c] ;  /* 0x00028c00010c7983 */ /* 0x008ee20000300800 */
[----:B------:R1:W-:Y:S03]  /*3d730*/  STL [R1+0x534], R4 ;  /* 0x0005340401007387 */ /* 0x0003e60000100800 */
[----:B0-----:R-:W5:Y:S01]  /*3d740*/  LDL.LU R5, [R1+0x278] ;  /* 0x0002780001057983 */ /* 0x001f620000300800 */
[----:B-1----:R-:W5:Y:S02]  /*3d750*/  LDL.LU R4, [R1+0x27c] ;  /* 0x00027c0001047983 */ /* 0x002f640000300800 */
[----:B------:R-:W-:-:S02]  /*3d760*/  FMUL R2, R2, 1.4426950216293334961 ;  /* 0x3fb8aa3b02027820 */ /* 0x000fc40000400000 */
[----:B------:R-:W-:-:S04]  /*3d770*/  FMUL R7, R0, R7 ;  /* 0x0000000700077220 */ /* 0x000fc80000400000 */
[----:B------:R-:W4:Y:S01]  /*3d780*/  MUFU.EX2 R2, R2 ;  /* 0x0000000200027308 */ /* 0x000f220000000800 */
[----:B------:R-:W-:Y:S01]  /*3d790*/  FMUL R0, R0, R6 ;  /* 0x0000000600007220 */ /* 0x000fe20000400000 */
[----:B------:R0:W-:Y:S01]  /*3d7a0*/  STL [R1+0x520], R7 ;  /* 0x0005200701007387 */ /* 0x0001e20000100800 */
[----:B------:R-:W5:Y:S03]  /*3d7b0*/  LDL.LU R11, [R1+0x268] ;  /* 0x00026800010b7983 */ /* 0x000f660000300800 */
[----:B------:R1:W-:Y:S01]  /*3d7c0*/  STL [R1+0x524], R0 ;  /* 0x0005240001007387 */ /* 0x0003e20000100800 */
[----:B------:R-:W5:Y:S02]  /*3d7d0*/  LDL.LU R10, [R1+0x26c] ;  /* 0x00026c00010a7983 */ /* 0x000f640000300800 */
[----:B------:R-:W5:Y:S02]  /*3d7e0*/  LDL.LU R9, [R1+0x258] ;  /* 0x0002580001097983 */ /* 0x000f640000300800 */
[----:B------:R-:W5:Y:S01]  /*3d7f0*/  LDL.LU R8, [R1+0x25c] ;  /* 0x00025c0001087983 */ /* 0x000f620000300800 */
[----:B0-----:R-:W5:Y:S01]  /*3d800*/  LDL.LU R7, [R1+0x248] ;  /* 0x0002480001077983 */ /* 0x001f620000300800 */
[----:B------:R-:W5:Y:S02]  /*3d810*/  LDL.LU R6, [R1+0x24c] ;  /* 0x00024c0001067983 */ /* 0x000f640000300800 */
[----:B-1----:R-:W-:-:S04]  /*3d820*/  FADD R0, -R28, R27 ;  /* 0x0000001b1c007221 */ /* 0x002fc80000000100 */
[----:B------:R-:W-:-:S04]  /*3d830*/  FMUL R0, R0, 1.4426950216293334961 ;  /* 0x3fb8aa3b00007820 */ /* 0x000fc80000400000 */
[----:B------:R2:W0:Y:S01]  /*3d840*/  MUFU.EX2 R29, R0 ;  /* 0x00000000001d7308 */ /* 0x0004220000000800 */
[C---:B----4-:R-:W-:Y:S02]  /*3d850*/  FFMA R14, R2.reuse, R14, R3 ;  /* 0x0000000e020e7223 */ /* 0x050fe40000000003 */
[C---:B--2---:R-:W-:Y:S02]  /*3d860*/  FMUL R0, R2.reuse, R13 ;  /* 0x0000000d02007220 */ /* 0x044fe40000400000 */
[C---:B---3--:R-:W-:Y:S01]  /*3d870*/  FMUL R12, R2.reuse, R12 ;  /* 0x0000000c020c7220 */ /* 0x048fe20000400000 */
[----:B------:R-:W-:Y:S02]  /*3d880*/  STL [R1+0xa98], R14 ;  /* 0x000a980e01007387 */ /* 0x000fe40000100800 */
[----:B------:R1:W-:Y:S02]  /*3d890*/  STL [R1+0x288], R0 ;  /* 0x0002880001007387 */ /* 0x0003e40000100800 */
[----:B------:R-:W-:Y:S01]  /*3d8a0*/  STL [R1+0x28c], R12 ;  /* 0x00028c0c01007387 */ /* 0x000fe20000100800 */
[----:B-----5:R-:W-:-:S03]  /*3d8b0*/  FMUL R3, R2, R5 ;  /* 0x0000000502037220 */ /* 0x020fc60000400000 */
[----:B------:R-:W2:Y:S01]  /*3d8c0*/  LDL.LU R5, [R1+0x238] ;  /* 0x0002380001057983 */ /* 0x000ea20000300800 */
[C---:B-1----:R-:W-:Y:S02]  /*3d8d0*/  FMUL R0, R2.reuse, R4 ;  /* 0x0000000402007220 */ /* 0x042fe40000400000 */
[----:B------:R1:W-:Y:S02]  /*3d8e0*/  STL [R1+0x278], R3 ;  /* 0x0002780301007387 */ /* 0x0003e40000100800 */
[----:B------:R-:W3:Y:S01]  /*3d8f0*/  LDL.LU R4, [R1+0x23c] ;  /* 0x00023c0001047983 */ /* 0x000ee20000300800 */
[----:B------:R4:W-:Y:S04]  /*3d900*/  STL [R1+0x27c], R0 ;  /* 0x00027c0001007387 */ /* 0x0009e80000100800 */
[----:B-1----:R-:W5:Y:S04]  /*3d910*/  LDL.LU R3, [R1+0x228] ;  /* 0x0002280001037983 */ /* 0x002f680000300800 */
[----:B----4-:R-:W2:Y:S01]  /*3d920*/  LDL.LU R0, [R1+0x22c] ;  /* 0x00022c0001007983 */ /* 0x010ea20000300800 */
[----:B------:R-:W-:-:S02]  /*3d930*/  FMUL R11, R2, R11 ;  /* 0x0000000b020b7220 */ /* 0x000fc40000400000 */
[C---:B------:R-:W-:Y:S02]  /*3d940*/  FMUL R10, R2.reuse, R10 ;  /* 0x0000000a020a7220 */ /* 0x040fe40000400000 */
[C---:B------:R-:W-:Y:S02]  /*3d950*/  FMUL R9, R2.reuse, R9 ;  /* 0x0000000902097220 */ /* 0x040fe40000400000 */
[C---:B------:R-:W-:Y:S01]  /*3d960*/  FMUL R8, R2.reuse, R8 ;  /* 0x0000000802087220 */ /* 0x040fe20000400000 */
[----:B------:R1:W-:Y:S01]  /*3d970*/  STL [R1+0x268], R11 ;  /* 0x0002680b01007387 */ /* 0x0003e20000100800 */
[----:B------:R0:W-:Y:S02]  /*3d980*/  STL [R1+0x26c], R10 ;  /* 0x00026c0a01007387 */ /* 0x0001e40000100800 */
[----:B------:R-:W2:Y:S02]  /*3d990*/  LDL.LU R21, [R1+0x9a0] ;  /* 0x0009a00001157983 */ /* 0x000ea40000300800 */
[C---:B------:R-:W-:Y:S01]  /*3d9a0*/  FMUL R7, R2.reuse, R7 ;  /* 0x0000000702077220 */ /* 0x040fe20000400000 */
[----:B------:R0:W-:Y:S01]  /*3d9b0*/  STL [R1+0x258], R9 ;  /* 0x0002580901007387 */ /* 0x0001e20000100800 */
[----:B------:R-:W2:Y:S02]  /*3d9c0*/  LDL.LU R27, [R1+0x9a8] ;  /* 0x0009a800011b7983 */ /* 0x000ea40000300800 */
[----:B------:R-:W-:-:S02]  /*3d9d0*/  FMUL R6, R2, R6 ;  /* 0x0000000602067220 */ /* 0x000fc40000400000 */
[----:B------:R0:W-:Y:S01]  /*3d9e0*/  STL [R1+0x25c], R8 ;  /* 0x00025c0801007387 */ /* 0x0001e20000100800 */
[----:B------:R-:W2:Y:S01]  /*3d9f0*/  LDL.LU R22, [R1+0x990] ;  /* 0x0009900001167983 */ /* 0x000ea20000300800 */
[----:B------:R0:W-:Y:S02]  /*3da00*/  STL [R1+0x248], R7 ;  /* 0x0002480701007387 */ /* 0x0001e40000100800 */
[----:B------:R-:W2:Y:S02]  /*3da10*/  LDL.LU R23, [R1+0x998] ;  /* 0x0009980001177983 */ /* 0x000ea40000300800 */
[----:B------:R0:W-:Y:S01]  /*3da20*/  STL [R1+0x24c], R6 ;  /* 0x00024c0601007387 */ /* 0x0001e20000100800 */
[----:B------:R-:W2:Y:S01]  /*3da30*/  LDL.LU R24, [R1+0x968] ;  /* 0x0009680001187983 */ /* 0x000ea20000300800 */
[----:B------:R-:W2:Y:S02]  /*3da40*/  LDL.LU R25, [R1+0x980] ;  /* 0x0009800001197983 */ /* 0x000ea40000300800 */
[----:B------:R-:W2:Y:S02]  /*3da50*/  LDL.LU R26, [R1+0x954] ;  /* 0x00095400011a7983 */ /* 0x000ea40000300800 */
[----:B------:R-:W2:Y:S02]  /*3da60*/  LDL.LU R28, [R1+0x960] ;  /* 0x00096000011c7983 */ /* 0x000ea40000300800 */
[----:B--2---:R-:W-:-:S02]  /*3da70*/  FMUL R5, R2, R5 ;  /* 0x0000000502057220 */ /* 0x004fc40000400000 */
[----:B---3--:R-:W-:-:S03]  /*3da80*/  FMUL R4, R2, R4 ;  /* 0x0000000402047220 */ /* 0x008fc60000400000 */
[----:B------:R2:W-:Y:S02]  /*3da90*/  STL [R1+0x238], R5 ;  /* 0x0002380501007387 */ /* 0x0005e40000100800 */
[----:B------:R3:W-:Y:S02]  /*3daa0*/  STL [R1+0x23c], R4 ;  /* 0x00023c0401007387 */ /* 0x0007e40000100800 */
[----:B------:R-:W4:Y:S02]  /*3dab0*/  LDL.LU R20, [R1+0x218] ;  /* 0x0002180001147983 */ /* 0x000f240000300800 */
[C---:B-----5:R-:W-:Y:S02]  /*3dac0*/  FMUL R3, R2.reuse, R3 ;  /* 0x0000000302037220 */ /* 0x060fe40000400000 */
[----:B--2---:R-:W-:-:S03]  /*3dad0*/  FMUL R0, R2, R0 ;  /* 0x0000000002007220 */ /* 0x004fc60000400000 */
[----:B------:R2:W-:Y:S01]  /*3dae0*/  STL [R1+0x228], R3 ;  /* 0x0002280301007387 */ /* 0x0005e20000100800 */
[----:B------:R-:W5:Y:S03]  /*3daf0*/  LDL.LU R19, [R1+0x21c] ;  /* 0x00021c0001137983 */ /* 0x000f660000300800 */
[----:B------:R2:W-:Y:S01]  /*3db00*/  STL [R1+0x22c], R0 ;  /* 0x00022c0001007387 */ /* 0x0005e20000100800 */
[----:B------:R-:W5:Y:S02]  /*3db10*/  LDL.LU R18, [R1+0x598] ;  /* 0x0005980001127983 */ /* 0x000f640000300800 */
[----:B------:R-:W5:Y:S02]  /*3db20*/  LDL.LU R16, [R1+0x59c] ;  /* 0x00059c0001107983 */ /* 0x000f640000300800 */
[----:B------:R-:W5:Y:S01]  /*3db30*/  LDL.LU R15, [R1+0x588] ;  /* 0x00058800010f7983 */ /* 0x000f620000300800 */
[----:B------:R-:W5:Y:S01]  /*3db40*/  LDL.LU R14, [R1+0x58c] ;  /* 0x00058c00010e7983 */ /* 0x000f620000300800 */
[----:B------:R-:W5:Y:S02]  /*3db50*/  LDL.LU R13, [R1+0x578] ;  /* 0x00057800010d7983 */ /* 0x000f640000300800 */
[----:B------:R-:W5:Y:S02]  /*3db60*/  LDL.LU R12, [R1+0x57c] ;  /* 0x00057c00010c7983 */ /* 0x000f640000300800 */
[----:B-1----:R-:W5:Y:S01]  /*3db70*/  LDL.LU R11, [R1+0x568] ;  /* 0x00056800010b7983 */ /* 0x002f620000300800 */
[----:B0-----:R-:W5:Y:S01]  /*3db80*/  LDL.LU R10, [R1+0x56c] ;  /* 0x00056c00010a7983 */ /* 0x001f620000300800 */
[----:B------:R-:W5:Y:S02]  /*3db90*/  LDL.LU R9, [R1+0x558] ;  /* 0x0005580001097983 */ /* 0x000f640000300800 */
[----:B------:R-:W5:Y:S02]  /*3dba0*/  LDL.LU R8, [R1+0x55c] ;  /* 0x00055c0001087983 */ /* 0x000f640000300800 */
[----:B------:R-:W5:Y:S01]  /*3dbb0*/  LDL.LU R7, [R1+0x548] ;  /* 0x0005480001077983 */ /* 0x000f620000300800 */
[----:B------:R-:W5:Y:S01]  /*3dbc0*/  LDL.LU R6, [R1+0x54c] ;  /* 0x00054c0001067983 */ /* 0x000f620000300800 */
[----:B------:R-:W5:Y:S02]  /*3dbd0*/  LDL.LU R5, [R1+0x538] ;  /* 0x0005380001057983 */ /* 0x000f640000300800 */
[----:B---3--:R-:W3:Y:S02]  /*3dbe0*/  LDL.LU R4, [R1+0x53c] ;  /* 0x00053c0001047983 */ /* 0x008ee40000300800 */
[----:B--2---:R-:W2:Y:S01]  /*3dbf0*/  LDL.LU R3, [R1+0x528] ;  /* 0x0005280001037983 */ /* 0x004ea20000300800 */
[----:B------:R-:W2:Y:S04]  /*3dc00*/  LDL.LU R0, [R1+0x52c] ;  /* 0x00052c0001007983 */ /* 0x000ea80000300800 */
[----:B------:R-:W0:Y:S01]  /*3dc10*/  S2R R17, SR_TID.X ;  /* 0x0000000000117919 */ /* 0x000e220000002100 */
[----:B----4-:R-:W-:-:S05]  /*3dc20*/  FMUL R20, R2, R20 ;  /* 0x0000001402147220 */ /* 0x010fca0000400000 */
[----:B------:R-:W-:Y:S01]  /*3dc30*/  STL [R1+0x218], R20 ;  /* 0x0002181401007387 */ /* 0x000fe20000100800 */
[C---:B-----5:R-:W-:Y:S02]  /*3dc40*/  FMUL R19, R2.reuse, R19 ;  /* 0x0000001302137220 */ /* 0x060fe40000400000 */
[C---:B------:R-:W-:Y:S02]  /*3dc50*/  FMUL R18, R2.reuse, R18 ;  /* 0x0000001202127220 */ /* 0x040fe40000400000 */
[C---:B------:R-:W-:Y:S02]  /*3dc60*/  FMUL R16, R2.reuse, R16 ;  /* 0x0000001002107220 */ /* 0x040fe40000400000 */
[C---:B------:R-:W-:Y:S02]  /*3dc70*/  FMUL R15, R2.reuse, R15 ;  /* 0x0000000f020f7220 */ /* 0x040fe40000400000 */
        /* <DEDUP_REMOVED lines=20> */
[C---:B---3--:R-:W-:Y:S01]  /*3ddc0*/  FMUL R4, R2.reuse, R4 ;  /* 0x0000000402047220 */ /* 0x048fe20000400000 */
[----:B------:R-:W-:Y:S01]  /*3ddd0*/  STL [R1+0x55c], R8 ;  /* 0x00055c0801007387 */ /* 0x000fe20000100800 */
[C---:B--2---:R-:W-:Y:S02]  /*3dde0*/  FMUL R3, R2.reuse, R3 ;  /* 0x0000000302037220 */ /* 0x044fe40000400000 */
[----:B------:R-:W-:Y:S02]  /*3ddf0*/  STL [R1+0x548], R7 ;  /* 0x0005480701007387 */ /* 0x000fe40000100800 */
[----:B------:R-:W-:Y:S02]  /*3de00*/  STL [R1+0x54c], R6 ;  /* 0x00054c0601007387 */ /* 0x000fe40000100800 */
[----:B------:R-:W-:Y:S01]  /*3de10*/  FMUL R2, R2, R0 ;  /* 0x0000000002027220 */ /* 0x000fe20000400000 */
[----:B------:R1:W-:Y:S01]  /*3de20*/  STL [R1+0x538], R5 ;  /* 0x0005380501007387 */ /* 0x0003e20000100800 */
[----:B------:R2:W-:Y:S02]  /*3de30*/  STL [R1+0x53c], R4 ;  /* 0x00053c0401007387 */ /* 0x0005e40000100800 */
[----:B------:R3:W-:Y:S02]  /*3de40*/  STL [R1+0x528], R3 ;  /* 0x0005280301007387 */ /* 0x0007e40000100800 */
[----:B------:R-:W4:Y:S01]  /*3de50*/  LDL.LU R0, [R1+0x920] ;  /* 0x0009200001007983 */ /* 0x000f220000300800 */
[----:B------:R-:W-:Y:S01]  /*3de60*/  STL [R1+0x52c], R2 ;  /* 0x00052c0201007387 */ /* 0x000fe20000100800 */
[----:B-1----:R-:W-:-:S02]  /*3de70*/  F2FP.PACK_AB R5, R21, R27 ;  /* 0x0000001b1505723e */ /* 0x002fc400000000ff */
[----:B--2---:R-:W-:Y:S02]  /*3de80*/  F2FP.PACK_AB R4, R22, R23 ;  /* 0x000000171604723e */ /* 0x004fe400000000ff */
[----:B---3--:R-:W-:Y:S01]  /*3de90*/  F2FP.PACK_AB R3, R24, R25 ;  /* 0x000000191803723e */ /* 0x008fe200000000ff */
[----:B------:R-:W4:Y:S01]  /*3dea0*/  LDL.LU R27, [R1+0x930] ;  /* 0x00093000011b7983 */ /* 0x000f220000300800 */
[----:B------:R-:W-:Y:S02]  /*3deb0*/  STL [R1+0x1e80], R5 ;  /* 0x001e800501007387 */ /* 0x000fe40000100800 */
[----:B------:R-:W-:Y:S01]  /*3dec0*/  STL [R1+0x1e84], R4 ;  /* 0x001e840401007387 */ /* 0x000fe20000100800 */
[----:B------:R1:W-:Y:S04]  /*3ded0*/  STL [R1+0x1e88], R3 ;  /* 0x001e880301007387 */ /* 0x0003e80000100800 */
[----:B-1----:R-:W2:Y:S01]  /*3dee0*/  LDL.LU R3, [R1+0xa9c] ;  /* 0x000a9c0001037983 */ /* 0x002ea20000300800 */
[----:B0-----:R-:W-:Y:S01]  /*3def0*/  LOP3.LUT R17, R17, 0x1c, RZ, 0xc0, !PT ;  /* 0x0000001c11117812 */ /* 0x001fe200078ec0ff */
[----:B------:R-:W3:Y:S02]  /*3df00*/  LDL.LU R6, [R1+0x9b0] ;  /* 0x0009b00001067983 */ /* 0x000ee40000300800 */
[----:B------:R-:W5:Y:S01]  /*3df10*/  LDL.LU R7, [R1+0x6ec] ;  /* 0x0006ec0001077983 */ /* 0x000f620000300800 */
[----:B------:R-:W3:Y:S01]  /*3df20*/  LDL.LU R8, [R1+0x6e8] ;  /* 0x0006e80001087983 */ /* 0x000ee20000300800 */
[----:B------:R-:W-:Y:S01]  /*3df30*/  LEA.HI R17, R17, 0x60, RZ, 0x1e ;  /* 0x0000006011117811 */ /* 0x000fe200078ff0ff */
[----:B------:R-:W3:Y:S02]  /*3df40*/  LDL.LU R9, [R1+0x6e4] ;  /* 0x0006e40001097983 */ /* 0x000ee40000300800 */
[----:B------:R-:W3:Y:S01]  /*3df50*/  LDL.LU R10, [R1+0x6e0] ;  /* 0x0006e000010a7983 */ /* 0x000ee20000300800 */
[----:B------:R-:W3:Y:S04]  /*3df60*/  LDL.LU R11, [R1+0x6dc] ;  /* 0x0006dc00010b7983 */ /* 0x000ee80000300800 */
[----:B------:R-:W2:Y:S01]  /*3df70*/  LDS R17, [R17.X8+0x20000] ;  /* 0x0200000011117984 */ /* 0x000ea20000008800 */
        /* <DEDUP_REMOVED lines=10> */
[----:B------:R-:W-:Y:S01]  /*3e020*/  F2FP.PACK_AB R2, R26, R28 ;  /* 0x0000001c1a02723e */ /* 0x000fe200000000ff */
[----:B------:R-:W3:Y:S01]  /*3e030*/  LDL.LU R23, [R1+0x6b0] ;  /* 0x0006b00001177983 */ /* 0x000ee20000300800 */
[----:B------:R-:W3:Y:S02]  /*3e040*/  LDL.LU R24, [R1+0x6ac] ;  /* 0x0006ac0001187983 */ /* 0x000ee40000300800 */
[----:B------:R-:W3:Y:S02]  /*3e050*/  LDL.LU R25, [R1+0x6a8] ;  /* 0x0006a80001197983 */ /* 0x000ee40000300800 */
[----:B------:R-:W3:Y:S01]  /*3e060*/  LDL.LU R26, [R1+0x6a4] ;  /* 0x0006a400011a7983 */ /* 0x000ee20000300800 */
[----:B------:R-:W3:Y:S01]  /*3e070*/  LDL.LU R28, [R1+0x6a0] ;  /* 0x0006a000011c7983 */ /* 0x000ee20000300800 */
[----:B------:R-:W-:Y:S03]  /*3e080*/  STL [R1+0x1e8c], R2 ;  /* 0x001e8c0201007387 */ /* 0x000fe60000100800 */
[----:B------:R-:W0:Y:S01]  /*3e090*/  S2R R5, SR_TID.X ;  /* 0x0000000000057919 */ /* 0x000e220000002100 */
[----:B----4-:R-:W-:-:S03]  /*3e0a0*/  F2FP.PACK_AB R0, R0, R27 ;  /* 0x0000001b0000723e */ /* 0x010fc600000000ff */
[----:B------:R-:W4:Y:S02]  /*3e0b0*/  LDL.LU R27, [R1+0x69c] ;  /* 0x00069c00011b7983 */ /* 0x000f240000300800 */
[----:B------:R-:W-:Y:S02]  /*3e0c0*/  STL [R1+0x1e90], R0 ;  /* 0x001e900001007387 */ /* 0x000fe40000100800 */
[----:B------:R1:W-:Y:S02]  /*3e0d0*/  STL [R1+0x1830], R29 ;  /* 0x0018301d01007387 */ /* 0x0003e40000100800 */
[----:B--2---:R-:W-:-:S05]  /*3e0e0*/  FFMA R3, R29, R3, R17 ;  /* 0x000000031d037223 */ /* 0x004fca0000000011 */
[----:B------:R2:W-:Y:S01]  /*3e0f0*/  STL [R1+0xa9c], R3 ;  /* 0x000a9c0301007387 */ /* 0x0005e20000100800 */
[----:B-1----:R-:W3:Y:S01]  /*3e100*/  LDL R29, [R1+0x654] ;  /* 0x00065400011d7983 */ /* 0x002ee20000100800 */
[----:B0-----:R-:W-:-:S04]  /*3e110*/  LOP3.LUT R5, R5, 0x1c, RZ, 0xc0, !PT ;  /* 0x0000001c05057812 */ /* 0x001fc800078ec0ff */
[C---:B------:R-:W-:Y:S02]  /*3e120*/  LEA.HI R4, R5.reuse, 0x70, RZ, 0x1e ;  /* 0x0000007005047811 */ /* 0x040fe400078ff0ff */
[C---:B--2---:R-:W-:Y:S01]  /*3e130*/  LEA.HI R3, R5.reuse, 0x68, RZ, 0x1e ;  /* 0x0000006805037811 */ /* 0x044fe200078ff0ff */
[----:B------:R-:W-:Y:S02]  /*3e140*/  LEA.HI R5, R5, 0x78, RZ, 0x1e ;  /* 0x0000007805057811 */ /* 0x000fe400078ff0ff */
[----:B------:R-:W-:Y:S04]  /*3e150*/  LDS R2, [R4.X8+0x20000] ;  /* 0x0200000004027984 */ /* 0x000fe80000008800 */
[----:B------:R-:W0:Y:S04]  /*3e160*/  LDS R3, [R3.X8+0x20000] ;  /* 0x0200000003037984 */ /* 0x000e280000008800 */
[----:B------:R-:W1:Y:S01]  /*3e170*/  LDS R0, [R5.X8+0x20000] ;  /* 0x0200000005007984 */ /* 0x000e620000008800 */
[----:B------:R-:W-:Y:S06]  /*3e180*/  BAR.SYNC.DEFER_BLOCKING 0x0 ;  /* 0x0000000000007b1d */ /* 0x000fec0000010000 */
[----:B0-----:R-:W-:Y:S01]  /*3e190*/  STL [R1+0x908], R3 ;  /* 0x0009080301007387 */ /* 0x001fe20000100800 */
[----:B------:R-:W-:Y:S02]  /*3e1a0*/  STL [R1+0x900], R2 ;  /* 0x0009000201007387 */ /* 0x000fe40000100800 */
[----:B-1----:R-:W-:Y:S01]  /*3e1b0*/  STL [R1+0x8fc], R0 ;  /* 0x0008fc0001007387 */ /* 0x002fe20000100800 */
[----:B---3--:R-:W-:Y:S01]  /*3e1c0*/  STS.U16 [R29+0x20000], R6 ;  /* 0x020000061d007388 */ /* 0x008fe20000000400 */
[----:B-----5:R-:W-:Y:S02]  /*3e1d0*/  STS.U16 [R29+0x20100], R7 ;  /* 0x020100071d007388 */ /* 0x020fe40000000400 */
        /* <DEDUP_REMOVED lines=19> */
[----:B0-----:R-:W2:Y:S01]  /*3e310*/  LDL.LU R28, [R1+0x698] ;  /* 0x00069800011c7983 */ /* 0x001ea20000300800 */
[----:B------:R-:W3:Y:S03]  /*3e320*/  LDL.LU R0, [R1+0x68c] ;  /* 0x00068c0001007983 */ /* 0x000ee60000300800 */
[----:B---3--:R0:W-:Y:S04]  /*3e330*/  STL [R1+0x1e94], R0 ;  /* 0x001e940001007387 */ /* 0x0081e80000100800 */
[----:B0-----:R-:W3:Y:S01]  /*3e340*/  LDL.LU R0, [R1+0x690] ;  /* 0x0006900001007983 */ /* 0x001ee20000300800 */
[----:B----4-:R-:W-:Y:S03]  /*3e350*/  STS.U16 [R29+0x21500], R27 ;  /* 0x0215001b1d007388 */ /* 0x010fe60000000400 */
[----:B---3--:R0:W-:Y:S04]  /*3e360*/  STL [R1+0x1e98], R0 ;  /* 0x001e980001007387 */ /* 0x0081e80000100800 */
[----:B0-----:R-:W3:Y:S01]  /*3e370*/  LDL.LU R0, [R1+0x694] ;  /* 0x0006940001007983 */ /* 0x001ee20000300800 */
[----:B------:R-:W4:Y:S02]  /*3e380*/  LDL.LU R2, [R1+0x688] ;  /* 0x0006880001027983 */ /* 0x000f240000300800 */
[----:B------:R-:W5:Y:S02]  /*3e390*/  LDL.LU R3, [R1+0x684] ;  /* 0x0006840001037983 */ /* 0x000f640000300800 */
        /* <DEDUP_REMOVED lines=22> */
[----:B------:R-:W4:Y:S03]  /*3e500*/  LDL.LU R26, [R1+0x8] ;  /* 0x00000800011a7983 */ /* 0x000f260000300800 */
[----:B--2---:R0:W-:Y:S01]  /*3e510*/  STS.U16 [R29+0x21600], R28 ;  /* 0x0216001c1d007388 */ /* 0x0041e20000000400 */
[----:B------:R-:W5:Y:S03]  /*3e520*/  LDL.LU R27, [R1+0x4] ;  /* 0x00000400011b7983 */ /* 0x000f660000300800 */
[----:B0-----:R-:W5:Y:S04]  /*3e530*/  LDL.LU R28, [R1] ;  /* 0x00000000011c7983 */ /* 0x001f680000300800 */
[----:B---3--:R0:W-:Y:S04]  /*3e540*/  STS.U16 [R29+0x21700], R0 ;  /* 0x021700001d007388 */ /* 0x0081e80000000400 */
[----:B0-----:R-:W3:Y:S04]  /*3e550*/  LDL.LU R0, [R1+0x1e98] ;  /* 0x001e980001007983 */ /* 0x001ee80000300800 */
[----:B---3--:R0:W-:Y:S04]  /*3e560*/  STS.U16 [R29+0x21800], R0 ;  /* 0x021800001d007388 */ /* 0x0081e80000000400 */
[----:B0-----:R-:W3:Y:S04]  /*3e570*/  LDL.LU R0, [R1+0x1e94] ;  /* 0x001e940001007983 */ /* 0x001ee80000300800 */
[----:B---3--:R0:W-:Y:S01]  /*3e580*/  STS.U16 [R29+0x21900], R0 ;  /* 0x021900001d007388 */ /* 0x0081e20000000400 */
[----:B----4-:R1:W-:Y:S02]  /*3e590*/  STS.U16 [R29+0x21a00], R2 ;  /* 0x021a00021d007388 */ /* 0x0103e40000000400 */
[----:B-----5:R3:W-:Y:S02]  /*3e5a0*/  STS.U16 [R29+0x21b00], R3 ;  /* 0x021b00031d007388 */ /* 0x0207e40000000400 */
        /* <DEDUP_REMOVED lines=49> */
[----:B0-----:R-:W2:Y:S01]  /*3e8c0*/  LDL R17, [R1+0x658] ;  /* 0x0006580001117983 */ /* 0x001ea20000100800 */
[----:B-1----:R-:W2:Y:S02]  /*3e8d0*/  LDL.LU R26, [R1+0x1e30] ;  /* 0x001e3000011a7983 */ /* 0x002ea40000300800 */
[----:B------:R-:W2:Y:S02]  /*3e8e0*/  LDL.LU R27, [R1+0x1e2c] ;  /* 0x001e2c00011b7983 */ /* 0x000ea40000300800 */
[----:B------:R-:W2:Y:S02]  /*3e8f0*/  LDL.LU R28, [R1+0x1e28] ;  /* 0x001e2800011c7983 */ /* 0x000ea40000300800 */
[----:B--2---:R-:W-:Y:S01]  /*3e900*/  STS.U16 [R29+0x23500], R28 ;  /* 0x0235001c1d007388 */ /* 0x004fe20000000400 */
        /* <DEDUP_REMOVED lines=8> */
[----:B0-----:R-:W2:Y:S01]  /*3e990*/  LDL R20, [R1+0x9b8] ;  /* 0x0009b80001147983 */ /* 0x001ea20000100800 */
[----:B------:R-:W-:Y:S02]  /*3e9a0*/  STS.U16 [R29+0x23e00], R19 ;  /* 0x023e00131d007388 */ /* 0x000fe40000000400 */
[----:B------:R-:W-:Y:S02]  /*3e9b0*/  STS.U16 [R29+0x23f00], R18 ;  /* 0x023f00121d007388 */ /* 0x000fe40000000400 */
[----:B------:R-:W-:Y:S01]  /*3e9c0*/  STS [R17+0x24000], R16 ;  /* 0x0240001011007388 */ /* 0x000fe20000000800 */
[----:B------:R-:W-:Y:S01]  /*3e9d0*/  STS [R17+0x24100], R15 ;  /* 0x0241000f11007388 */ /* 0x000fe20000000800 */
[----:B------:R-:W-:Y:S02]  /*3e9e0*/  STS [R17+0x24200], R14 ;  /* 0x0242000e11007388 */ /* 0x000fe40000000800 */
[----:B------:R-:W-:Y:S02]  /*3e9f0*/  STS [R17+0x24300], R13 ;  /* 0x0243000d11007388 */ /* 0x000fe40000000800 */
[----:B------:R-:W-:Y:S01]  /*3ea00*/  STS [R17+0x24400], R12 ;  /* 0x0244000c11007388 */ /* 0x000fe20000000800 */
[----:B------:R-:W-:Y:S01]  /*3ea10*/  STS [R17+0x24500], R11 ;  /* 0x0245000b11007388 */ /* 0x000fe20000000800 */
[----:B------:R-:W-:Y:S02]  /*3ea20*/  STS [R17+0x24600], R10 ;  /* 0x0246000a11007388 */ /* 0x000fe40000000800 */
[----:B------:R-:W-:Y:S02]  /*3ea30*/  STS [R17+0x24700], R9 ;  /* 0x0247000911007388 */ /* 0x000fe40000000800 */
[----:B------:R-:W-:Y:S01]  /*3ea40*/  STS [R17+0x24800], R8 ;  /* 0x0248000811007388 */ /* 0x000fe20000000800 */
[----:B------:R-:W-:Y:S01]  /*3ea50*/  STS [R17+0x24900], R7 ;  /* 0x0249000711007388 */ /* 0x000fe20000000800 */
[----:B------:R-:W-:Y:S02]  /*3ea60*/  STS [R17+0x24a00], R6 ;  /* 0x024a000611007388 */ /* 0x000fe40000000800 */
[----:B-----5:R-:W-:Y:S02]  /*3ea70*/  STS [R17+0x24b00], R5 ;  /* 0x024b000511007388 */ /* 0x020fe40000000800 */
[----:B----4-:R-:W-:Y:S01]  /*3ea80*/  STS [R17+0x24c00], R4 ;  /* 0x024c000411007388 */ /* 0x010fe20000000800 */
[----:B---3--:R-:W-:Y:S01]  /*3ea90*/  STS [R17+0x24d00], R3 ;  /* 0x024d000311007388 */ /* 0x008fe20000000800 */
[----:B------:R0:W-:Y:S02]  /*3eaa0*/  STS [R17+0x24e00], R2 ;  /* 0x024e000211007388 */ /* 0x0001e40000000800 */
[----:B------:R-:W-:Y:S02]  /*3eab0*/  STS [R17+0x24f00], R0 ;  /* 0x024f000011007388 */ /* 0x000fe40000000800 */
[----:B------:R-:W-:Y:S06]  /*3eac0*/  BAR.SYNC.DEFER_BLOCKING 0x0 ;  /* 0x0000000000007b1d */ /* 0x000fec0000010000 */
[----:B0-----:R-:W3:Y:S04]  /*3ead0*/  LDL R2, [R1+0x9b4] ;  /* 0x0009b40001027983 */ /* 0x001ee80000100800 */
[----:B--2---:R-:W0:Y:S04]  /*3eae0*/  LDSM.16.M88.4 R8, [R20+0x20000] ;  /* 0x020000001408783b */ /* 0x004e280000000200 */
[----:B------:R-:W1:Y:S04]  /*3eaf0*/  LDSM.16.M88.4 R12, [R20+0x20800] ;  /* 0x02080000140c783b */ /* 0x000e680000000200 */
[----:B------:R-:W-:Y:S04]  /*3eb00*/  LDSM.16.M88.4 R16, [R20+0x22000] ;  /* 0x022000001410783b */ /* 0x000fe80000000200 */
[----:B---3--:R-:W-:Y:S04]  /*3eb10*/  LDSM.16.M88.4 R24, [R2+0x24000] ;  /* 0x024000000218783b */ /* 0x008fe80000000200 */
[----:B0-----:R-:W-:Y:S01]  /*3eb20*/  STL.64 [R1+0x30], R8 ;  /* 0x0000300801007387 */ /* 0x001fe20000100a00 */
[----:B------:R-:W-:Y:S01]  /*3eb30*/  IMAD.MOV.U32 R5, RZ, RZ, R8 ;  /* 0x000000ffff057224 */ /* 0x000fe200078e0008 */
[----:B------:R-:W-:-:S02]  /*3eb40*/  MOV R4, R9 ;  /* 0x0000000900047202 */ /* 0x000fc40000000f00 */
[----:B------:R-:W-:Y:S01]  /*3eb50*/  MOV R3, R10 ;  /* 0x0000000a00037202 */ /* 0x000fe20000000f00 */
[----:B------:R-:W-:Y:S01]  /*3eb60*/  STL.64 [R1+0x38], R10 ;  /* 0x0000380a01007387 */ /* 0x000fe20000100a00 */
[----:B------:R-:W-:Y:S02]  /*3eb70*/  MOV R0, R11 ;  /* 0x0000000b00007202 */ /* 0x000fe40000000f00 */
[----:B------:R-:W0:Y:S04]  /*3eb80*/  LDSM.16.M88.4 R8, [R20+0x21000] ;  /* 0x021000001408783b */ /* 0x000e280000000200 */
[----:B-1----:R-:W-:Y:S01]  /*3eb90*/  STL.64 [R1+0x20], R12 ;  /* 0x0000200c01007387 */ /* 0x002fe20000100a00 */
[----:B------:R-:W-:Y:S02]  /*3eba0*/  STL.64 [R1+0x28], R14 ;  /* 0x0000280e01007387 */ /* 0x000fe40000100a00 */
[----:B------:R-:W-:Y:S02]  /*3ebb0*/  LDSM.16.M88.4 R12, [R20+0x22800] ;  /* 0x02280000140c783b */ /* 0x000fe40000000200 */
[----:B0-----:R-:W-:Y:S02]  /*3ebc0*/  STL.64 [R1+0x10], R8 ;  /* 0x0000100801007387 */ /* 0x001fe40000100a00 */
[----:B------:R-:W-:-:S02]  /*3ebd0*/  IMAD.MOV.U32 R7, RZ, RZ, R8 ;  /* 0x000000ffff077224 */ /* 0x000fc400078e0008 */
[----:B------:R-:W-:Y:S01]  /*3ebe0*/  STL.64 [R1+0x18], R10 ;  /* 0x0000180a01007387 */ /* 0x000fe20000100a00 */
[----:B------:R-:W-:Y:S02]  /*3ebf0*/  MOV R6, R9 ;  /* 0x0000000900067202 */ /* 0x000fe40000000f00 */
[----:B------:R-:W0:Y:S04]  /*3ec00*/  LDSM.16.M88.4 R8, [R20+0x21800] ;  /* 0x021800001408783b */ /* 0x000e280000000200 */
[----:B------:R-:W-:Y:S04]  /*3ec10*/  STL.64 [R1+0x1db8], R18 ;  /* 0x001db81201007387 */ /* 0x000fe80000100a00 */
[----:B0-----:R-:W-:Y:S01]  /*3ec20*/  STL.64 [R1], R8 ;  /* 0x0000000801007387 */ /* 0x001fe20000100a00 */
[----:B------:R-:W-:Y:S02]  /*3ec30*/  STL.64 [R1+0x8], R10 ;  /* 0x0000080a01007387 */ /* 0x000fe40000100a00 */
[----:B------:R0:W-:Y:S02]  /*3ec40*/  STL.64 [R1+0x1db0], R16 ;  /* 0x001db01001007387 */ /* 0x0001e40000100a00 */
[----:B------:R-:W1:Y:S01]  /*3ec50*/  LDSM.16.M88.4 R8, [R20+0x23000] ;  /* 0x023000001408783b */ /* 0x000e620000000200 */
[----:B0-----:R-:W-:-:S02]  /*3ec60*/  MOV R16, R7 ;  /* 0x0000000700107202 */ /* 0x001fc40000000f00 */
[----:B------:R-:W-:-:S05]  /*3ec70*/  MOV R17, R6 ;  /* 0x0000000600117202 */ /* 0x000fca0000000f00 */
[----:B------:R-:W-:Y:S01]  /*3ec80*/  STL.64 [R1+0x1e00], R16 ;  /* 0x001e001001007387 */ /* 0x000fe20000100a00 */
[----:B------:R-:W-:Y:S02]  /*3ec90*/  STL.64 [R1+0x1d98], R14 ;  /* 0x001d980e01007387 */ /* 0x000fe40000100a00 */
[----:B------:R0:W-:Y:S02]  /*3eca0*/  STL.64 [R1+0x1d90], R12 ;  /* 0x001d900c01007387 */ /* 0x0001e40000100a00 */
[----:B0-----:R-:W2:Y:S01]  /*3ecb0*/  LDL.LU R12, [R1+0x600] ;  /* 0x00060000010c7983 */ /* 0x001ea20000300800 */
[----:B------:R-:W2:Y:S02]  /*3ecc0*/  LDL.LU R13, [R1+0x604] ;  /* 0x00060400010d7983 */ /* 0x000ea40000300800 */
[----:B------:R-:W3:Y:S02]  /*3ecd0*/  LDL.LU R14, [R1+0x608] ;  /* 0x00060800010e7983 */ /* 0x000ee40000300800 */
[----:B------:R-:W3:Y:S02]  /*3ece0*/  LDL.LU R15, [R1+0x60c] ;  /* 0x00060c00010f7983 */ /* 0x000ee40000300800 */
[----:B---3--:R-:W-:Y:S01]  /*3ecf0*/  STL.64 [R1+0x1e10], R14 ;  /* 0x001e100e01007387 */ /* 0x008fe20000100a00 */
[----:B--2---:R0:W-:Y:S03]  /*3ed00*/  STL.64 [R1+0x1e08], R12 ;  /* 0x001e080c01007387 */ /* 0x0041e60000100a00 */
[----:B0-----:R-:W2:Y:S01]  /*3ed10*/  LDL.LU R12, [R1+0x630] ;  /* 0x00063000010c7983 */ /* 0x001ea20000300800 */
[----:B------:R-:W2:Y:S02]  /*3ed20*/  LDL.LU R13, [R1+0x634] ;  /* 0x00063400010d7983 */ /* 0x000ea40000300800 */
[----:B------:R-:W3:Y:S02]  /*3ed30*/  LDL.LU R14, [R1+0x638] ;  /* 0x00063800010e7983 */ /* 0x000ee40000300800 */
[----:B------:R-:W3:Y:S02]  /*3ed40*/  LDL.LU R15, [R1+0x63c] ;  /* 0x00063c00010f7983 */ /* 0x000ee40000300800 */
[----:B------:R-:W-:Y:S01]  /*3ed50*/  IMAD.MOV.U32 R16, RZ, RZ, R5 ;  /* 0x000000ffff107224 */ /* 0x000fe200078e0005 */
[----:B------:R-:W-:-:S02]  /*3ed60*/  MOV R17, R4 ;  /* 0x0000000400117202 */ /* 0x000fc40000000f00 */
[----:B------:R-:W0:Y:S02]  /*3ed70*/  LDSM.16.M88.4 R4, [R20+0x23800] ;  /* 0x023800001404783b */ /* 0x000e240000000200 */
[----:B------:R-:W4:Y:S02]  /*3ed80*/  LDSM.16.M88.4 R20, [R2+0x24200] ;  /* 0x024200000214783b */ /* 0x000f240000000200 */
[----:B---3--:R-:W-:Y:S02]  /*3ed90*/  STL.64 [R1+0x1e20], R14 ;  /* 0x001e200e01007387 */ /* 0x008fe40000100a00 */
[----:B--2---:R2:W-:Y:S02]  /*3eda0*/  STL.64 [R1+0x1e18], R12 ;  /* 0x001e180c01007387 */ /* 0x0045e40000100a00 */
[----:B--2---:R-:W2:Y:S01]  /*3edb0*/  LDL.LU R12, [R1+0x640] ;  /* 0x00064000010c7983 */ /* 0x004ea20000300800 */
[----:B------:R-:W2:Y:S02]  /*3edc0*/  LDL.LU R13, [R1+0x644] ;  /* 0x00064400010d7983 */ /* 0x000ea40000300800 */
[----:B------:R-:W2:Y:S02]  /*3edd0*/  LDL.LU R14, [R1+0x648] ;  /* 0x00064800010e7983 */ /* 0x000ea40000300800 */
[----:B------:R-:W2:Y:S01]  /*3ede0*/  LDL.LU R15, [R1+0x64c] ;  /* 0x00064c00010f7983 */ /* 0x000ea20000300800 */
[----:B-1----:R1:W-:Y:S01]  /*3edf0*/  STL.64 [R1+0x1d78], R10 ;  /* 0x001d780a01007387 */ /* 0x0023e20000100a00 */
[----:B------:R3:W-:Y:S03]  /*3ee00*/  STL.64 [R1+0x1d70], R8 ;  /* 0x001d700801007387 */ /* 0x0007e60000100a00 */
[----:B-1----:R-:W5:Y:S04]  /*3ee10*/  LDL.64 R10, [R1+0x28] ;  /* 0x00002800010a7983 */ /* 0x002f680000100a00 */
[----:B---3--:R-:W3:Y:S01]  /*3ee20*/  LDL.64 R8, [R1+0x20] ;  /* 0x0000200001087983 */ /* 0x008ee20000100a00 */
[----:B0-----:R-:W-:Y:S02]  /*3ee30*/  STL.64 [R1+0x1d58], R6 ;  /* 0x001d580601007387 */ /* 0x001fe40000100a00 */
[----:B------:R0:W-:Y:S02]  /*3ee40*/  STL.64 [R1+0x1d50], R4 ;  /* 0x001d500401007387 */ /* 0x0001e40000100a00 */
[----:B0-----:R-:W5:Y:S01]  /*3ee50*/  LDL.LU R4, [R1+0x610] ;  /* 0x0006100001047983 */ /* 0x001f620000300800 */
[----:B------:R-:W5:Y:S02]  /*3ee60*/  LDL.LU R5, [R1+0x614] ;  /* 0x0006140001057983 */ /* 0x000f640000300800 */
[----:B------:R-:W5:Y:S02]  /*3ee70*/  LDL.LU R6, [R1+0x618] ;  /* 0x0006180001067983 */ /* 0x000f640000300800 */
[----:B------:R-:W5:Y:S01]  /*3ee80*/  LDL.LU R7, [R1+0x61c] ;  /* 0x00061c0001077983 */ /* 0x000f620000300800 */
[----:B----4-:R-:W-:Y:S01]  /*3ee90*/  STL.64 [R1+0x1d38], R22 ;  /* 0x001d381601007387 */ /* 0x010fe20000100a00 */
[----:B------:R0:W-:Y:S03]  /*3eea0*/  STL.64 [R1+0x1d30], R20 ;  /* 0x001d301401007387 */ /* 0x0001e60000100a00 */
[----:B0-----:R-:W3:Y:S01]  /*3eeb0*/  LDL.LU R20, [R1+0x620] ;  /* 0x0006200001147983 */ /* 0x001ee20000300800 */
[----:B------:R-:W3:Y:S02]  /*3eec0*/  LDL.LU R21, [R1+0x624] ;  /* 0x0006240001157983 */ /* 0x000ee40000300800 */
[----:B------:R-:W3:Y:S02]  /*3eed0*/  LDL.LU R22, [R1+0x628] ;  /* 0x0006280001167983 */ /* 0x000ee40000300800 */
[----:B------:R-:W3:Y:S01]  /*3eee0*/  LDL.LU R23, [R1+0x62c] ;  /* 0x00062c0001177983 */ /* 0x000ee20000300800 */
[----:B------:R-:W-:Y:S01]  /*3eef0*/  STL [R1+0x1c80], R2 ;  /* 0x001c800201007387 */ /* 0x000fe20000100800 */
[----:B--2---:R-:W-:Y:S11]  /*3ef00*/  HMMA.16816.F32 R12, R24, R16, R12 ;  /* 0x00000010180c723c */ /* 0x004ff6000000180c */
[----:B------:R-:W-:Y:S11]  /*3ef10*/  @!UPT UIADD3 URZ, URZ, URZ, URZ ;  /* 0x0000003f3f3ff290 */ /* 0x000ff6000fffe03f */
[----:B------:R-:W-:Y:S01]  /*3ef20*/  @!UPT UIADD3 URZ, URZ, URZ, URZ ;  /* 0x0000003f3f3ff290 */ /* 0x000fe2000fffe03f */
[----:B------:R-:W-:Y:S01]  /*3ef30*/  STL.64 [R1+0x640], R12 ;  /* 0x0006400c01007387 */ /* 0x000fe20000100a00 */
[----:B------:R0:W-:Y:S03]  /*3ef40*/  STL.64 [R1+0x648], R14 ;  /* 0x0006480e01007387 */ /* 0x0001e60000100a00 */
[----:B0-----:R-:W2:Y:S01]  /*3ef50*/  LDL.LU.64 R14, [R1+0x1e20] ;  /* 0x001e2000010e7983 */ /* 0x001ea20000300a00 */
[----:B------:R-:W2:Y:S01]  /*3ef60*/  LDL.LU.64 R12, [R1+0x1e18] ;  /* 0x001e1800010c7983 */ /* 0x000ea20000300a00 */
[----:B------:R-:W-:Y:S02]  /*3ef70*/  MOV R18, R3 ;  /* 0x0000000300127202 */ /* 0x000fe40000000f00 */
[----:B------:R-:W-:-:S07]  /*3ef80*/  MOV R19, R0 ;  /* 0x0000000000137202 */ /* 0x000fce0000000f00 */
[C---:B--2---:R-:W-:Y:S01]  /*3ef90*/  HMMA.16816.F32 R16, R24.reuse, R18, R12 ;  /* 0x000000121810723c */ /* 0x044fe2000000180c */
[----:B------:R-:W2:Y:S01]  /*3efa0*/  LDL.LU.64 R14, [R1+0x1e10] ;  /* 0x001e1000010e7983 */ /* 0x000ea20000300a00 */
[----:B------:R-:W2:Y:S11]  /*3efb0*/  LDL.LU.64 R12, [R1+0x1e08] ;  /* 0x001e0800010c7983 */ /* 0x000eb60000300a00 */
[----:B------:R-:W-:Y:S10]  /*3efc0*/  @!UPT UIADD3 URZ, URZ, URZ, URZ ;  /* 0x0000003f3f3ff290 */ /* 0x000ff4000fffe03f */
[----:B------:R0:W-:Y:S01]  /*3efd0*/  STL.64 [R1+0x630], R16 ;  /* 0x0006301001007387 */ /* 0x0001e20000100a00 */
[----:B------:R-:W-:Y:S03]  /*3efe0*/  STL.64 [R1+0x638], R18 ;  /* 0x0006381201007387 */ /* 0x000fe60000100a00 */
[----:B0-----:R-:W2:Y:S01]  /*3eff0*/  LDL.LU.64 R16, [R1+0x1e00] ;  /* 0x001e000001107983 */ /* 0x001ea20000300a00 */
[C---:B---3--:R-:W-:Y:S08]  /*3f000*/  HMMA.16816.F32 R20, R24.reuse, R8, R20 ;  /* 0x000000081814723c */ /* 0x048ff00000001814 */
[C---:B-----5:R-:W-:Y:S01]  /*3f010*/  HMMA.16816.F32 R4, R24.reuse, R10, R4 ;  /* 0x0000000a1804723c */ /* 0x060fe20000001804 */
[----:B------:R-:W-:Y:S11]  /*3f020*/  IMAD.MOV.U32 R2, RZ, RZ, R11 ;  /* 0x000000ffff027224 */ /* 0x000ff600078e000b */
[----:B------:R-:W-:Y:S03]  /*3f030*/  @!UPT UIADD3 URZ, URZ, URZ, URZ ;  /* 0x0000003f3f3ff290 */ /* 0x000fe6000fffe03f */
[----:B------:R-:W-:Y:S01]  /*3f040*/  STL.64 [R1+0x620], R20 ;  /* 0x0006201401007387 */ /* 0x000fe20000100a00 */
[----:B------:R-:W-:Y:S02]  /*3f050*/  STL.64 [R1+0x628], R22 ;  /* 0x0006281601007387 */ /* 0x000fe40000100a00 */
[----:B------:R-:W-:Y:S05]  /*3f060*/  STL [R1+0x1d28], R2 ;  /* 0x001d280201007387 */ /* 0x000fea0000100800 */
[----:B------:R0:W-:Y:S01]  /*3f070*/  STL.64 [R1+0x610], R4 ;  /* 0x0006100401007387 */ /* 0x0001e20000100a00 */
[----:B------:R1:W-:Y:S04]  /*3f080*/  STL.64 [R1+0x618], R6 ;  /* 0x0006180601007387 */ /* 0x0003e80000100a00 */
[----:B0-----:R-:W3:Y:S01]  /*3f090*/  LDL.LU R4, [R1+0x4e0] ;  /* 0x0004e00001047983 */ /* 0x001ee20000300800 */
[C---:B--2---:R-:W-:Y:S11]  /*3f0a0*/  HMMA.16816.F32 R8, R24.reuse, R16, R12 ;  /* 0x000000101808723c */ /* 0x044ff6000000180c */
[----:B------:R-:W-:Y:S11]  /*3f0b0*/  @!UPT UIADD3 URZ, URZ, URZ, URZ ;  /* 0x0000003f3f3ff290 */ /* 0x000ff6000fffe03f */
[----:B------:R-:W-:Y:S01]  /*3f0c0*/  @!UPT UIADD3 URZ, URZ, URZ, URZ ;  /* 0x0000003f3f3ff290 */ /* 0x000fe2000fffe03f */
[----:B------:R-:W-:Y:S01]  /*3f0d0*/  STL.64 [R1+0x600], R8 ;  /* 0x0006000801007387 */ /* 0x000fe20000100a00 */
[----:B------:R-:W-:Y:S02]  /*3f0e0*/  STL.64 [R1+0x608], R10 ;  /* 0x0006080a01007387 */ /* 0x000fe40000100a00 */
[----:B------:R-:W3:Y:S02]  /*3f0f0*/  LDL.LU R5, [R1+0x4e4] ;  /* 0x0004e40001057983 */ /* 0x000ee40000300800 */
[----:B-1----:R-:W2:Y:S01]  /*3f100*/  LDL.LU R6, [R1+0x4e8] ;  /* 0x0004e80001067983 */ /* 0x002ea20000300800 */
[----:B------:R-:W2:Y:S01]  /*3f110*/  LDL.LU R7, [R1+0x4ec] ;  /* 0x0004ec0001077983 */ /* 0x000ea20000300800 */
[----:B------:R-:W4:Y:S02]  /*3f120*/  LDL.LU R12, [R1+0x5b0] ;  /* 0x0005b000010c7983 */ /* 0x000f240000300800 */
[----:B------:R-:W4:Y:S02]  /*3f130*/  LDL.LU R13, [R1+0x5b4] ;  /* 0x0005b400010d7983 */ /* 0x000f240000300800 */
[----:B------:R-:W5:Y:S01]  /*3f140*/  LDL.LU R14, [R1+0x5b8] ;  /* 0x0005b800010e7983 */ /* 0x000f620000300800 */
[----:B------:R-:W5:Y:S01]  /*3f150*/  LDL.LU R15, [R1+0x5bc] ;  /* 0x0005bc00010f7983 */ /* 0x000f620000300800 */
[----:B------:R-:W2:Y:S02]  /*3f160*/  LDL.64 R18, [R1+0x8] ;  /* 0x0000080001127983 */ /* 0x000ea40000100a00 */
[----:B------:R-:W3:Y:S01]  /*3f170*/  LDL.64 R16, [R1] ;  /* 0x0000000001107983 */ /* 0x000ee20000100a00 */
[----:B--2---:R-:W-:Y:S01]  /*3f180*/  STL.64 [R1+0x1de8], R18 ;  /* 0x001de81201007387 */ /* 0x004fe20000100a00 */
[----:B---3--:R-:W-:Y:S02]  /*3f190*/  STL.64 [R1+0x1de0], R16 ;  /* 0x001de01001007387 */ /* 0x008fe40000100a00 */
[----:B-----5:R-:W-:Y:S02]  /*3f1a0*/  STL.64 [R1+0x1da8], R14 ;  /* 0x001da80e01007387 */ /* 0x020fe40000100a00 */
[----:B----4-:R0:W-:Y:S02]  /*3f1b0*/  STL.64 [R1+0x1da0], R12 ;  /* 0x001da00c01007387 */ /* 0x0101e40000100a00 */
        /* <DEDUP_REMOVED lines=9> */
[----:B------:R-:W3:Y:S01]  /*3f250*/  LDL.LU R15, [R1+0x5dc] ;  /* 0x0005dc00010f7983 */ /* 0x000ee20000300800 */
[----:B------:R-:W4:Y:S04]  /*3f260*/  LDL.64 R18, [R1+0x18] ;  /* 0x0000180001127983 */ /* 0x000f280000100a00 */
[----:B---3--:R-:W-:Y:S01]  /*3f270*/  STL.64 [R1+0x1dd8], R14 ;  /* 0x001dd80e01007387 */ /* 0x008fe20000100a00 */
[----:B--2---:R0:W-:Y:S03]  /*3f280*/  STL.64 [R1+0x1dd0], R12 ;  /* 0x001dd00c01007387 */ /* 0x0041e60000100a00 */
[----:B0-----:R-:W2:Y:S01]  /*3f290*/  LDL.LU R12, [R1+0x5e0] ;  /* 0x0005e000010c7983 */ /* 0x001ea20000300800 */
[----:B------:R-:W2:Y:S02]  /*3f2a0*/  LDL.LU R13, [R1+0x5e4] ;  /* 0x0005e400010d7983 */ /* 0x000ea40000300800 */
[----:B------:R-:W3:Y:S02]  /*3f2b0*/  LDL.LU R14, [R1+0x5e8] ;  /* 0x0005e800010e7983 */ /* 0x000ee40000300800 */
[----:B------:R-:W3:Y:S02]  /*3f2c0*/  LDL.LU R15, [R1+0x5ec] ;  /* 0x0005ec00010f7983 */ /* 0x000ee40000300800 */
[----:B---3--:R-:W-:Y:S01]  /*3f2d0*/  STL.64 [R1+0x1df8], R14 ;  /* 0x001df80e01007387 */ /* 0x008fe20000100a00 */
[----:B--2---:R0:W-:Y:S03]  /*3f2e0*/  STL.64 [R1+0x1df0], R12 ;  /* 0x001df00c01007387 */ /* 0x0041e60000100a00 */
[----:B0-----:R-:W4:Y:S01]  /*3f2f0*/  LDL.LU R12, [R1+0x5f0] ;  /* 0x0005f000010c7983 */ /* 0x001f220000300800 */
[----:B------:R-:W4:Y:S02]  /*3f300*/  LDL.LU R13, [R1+0x5f4] ;  /* 0x0005f400010d7983 */ /* 0x000f240000300800 */
[----:B------:R-:W4:Y:S02]  /*3f310*/  LDL.LU R14, [R1+0x5f8] ;  /* 0x0005f800010e7983 */ /* 0x000f240000300800 */
[----:B------:R-:W4:Y:S01]  /*3f320*/  LDL.LU R15, [R1+0x5fc] ;  /* 0x0005fc00010f7983 */ /* 0x000f220000300800 */
[----:B------:R-:W2:Y:S01]  /*3f330*/  LDL.LU R8, [R1+0x500] ;  /* 0x0005000001087983 */ /* 0x000ea20000300800 */
[----:B------:R-:W2:Y:S02]  /*3f340*/  LDL.LU R9, [R1+0x504] ;  /* 0x0005040001097983 */ /* 0x000ea40000300800 */
[----:B------:R-:W3:Y:S02]  /*3f350*/  LDL.LU R10, [R1+0x508] ;  /* 0x00050800010a7983 */ /* 0x000ee40000300800 */
[----:B------:R-:W3:Y:S02]  /*3f360*/  LDL.LU R11, [R1+0x50c] ;  /* 0x00050c00010b7983 */ /* 0x000ee40000300800 */
[----:B---3--:R-:W-:Y:S01]  /*3f370*/  STL.64 [R1+0x1d88], R10 ;  /* 0x001d880a01007387 */ /* 0x008fe20000100a00 */
[----:B--2---:R0:W-:Y:S03]  /*3f380*/  STL.64 [R1+0x1d80], R8 ;  /* 0x001d800801007387 */ /* 0x0041e60000100a00 */
[----:B0-----:R-:W2:Y:S01]  /*3f390*/  LDL.LU R8, [R1+0x510] ;  /* 0x0005100001087983 */ /* 0x001ea20000300800 */
[----:B------:R-:W2:Y:S02]  /*3f3a0*/  LDL.LU R9, [R1+0x514] ;  /* 0x0005140001097983 */ /* 0x000ea40000300800 */
[----:B------:R-:W2:Y:S02]  /*3f3b0*/  LDL.LU R10, [R1+0x518] ;  /* 0x00051800010a7983 */ /* 0x000ea40000300800 */
[----:B------:R-:W2:Y:S01]  /*3f3c0*/  LDL.LU R11, [R1+0x51c] ;  /* 0x00051c00010b7983 */ /* 0x000ea20000300800 */
[----:B------:R-:W-:Y:S01]  /*3f3d0*/  STL.64 [R1+0x1d68], R6 ;  /* 0x001d680601007387 */ /* 0x000fe20000100a00 */
[----:B------:R0:W-:Y:S03]  /*3f3e0*/  STL.64 [R1+0x1d60], R4 ;  /* 0x001d600401007387 */ /* 0x0001e60000100a00 */
[----:B0-----:R-:W3:Y:S01]  /*3f3f0*/  LDL.LU R4, [R1+0x4f0] ;  /* 0x0004f00001047983 */ /* 0x001ee20000300800 */
[----:B------:R-:W3:Y:S02]  /*3f400*/  LDL.LU R5, [R1+0x4f4] ;  /* 0x0004f40001057983 */ /* 0x000ee40000300800 */
[----:B------:R-:W3:Y:S02]  /*3f410*/  LDL.LU R6, [R1+0x4f8] ;  /* 0x0004f80001067983 */ /* 0x000ee40000300800 */
[----:B------:R-:W3:Y:S01]  /*3f420*/  LDL.LU R7, [R1+0x4fc] ;  /* 0x0004fc0001077983 */ /* 0x000ee20000300800 */
[----:B------:R-:W5:Y:S01]  /*3f430*/  LDL.LU R20, [R1+0x4c0] ;  /* 0x0004c00001147983 */ /* 0x000f620000300800 */
[----:B------:R-:W5:Y:S02]  /*3f440*/  LDL.LU R21, [R1+0x4c4] ;  /* 0x0004c40001157983 */ /* 0x000f640000300800 */
[----:B------:R-:W2:Y:S02]  /*3f450*/  LDL.LU R22, [R1+0x4c8] ;  /* 0x0004c80001167983 */ /* 0x000ea40000300800 */
[----:B------:R-:W2:Y:S01]  /*3f460*/  LDL.LU R23, [R1+0x4cc] ;  /* 0x0004cc0001177983 */ /* 0x000ea20000300800 */
[C---:B----4-:R-:W-:Y:S01]  /*3f470*/  HMMA.16816.F32 R12, R24.reuse, R18, R12 ;  /* 0x00000012180c723c */ /* 0x050fe2000000180c */
[----:B------:R-:W-:Y:S01]  /*3f480*/  MOV R2, R19 ;  /* 0x0000001300027202 */ /* 0x000fe20000000f00 */
[----:B--2---:R-:W-:Y:S01]  /*3f490*/  STL.64 [R1+0x1d48], R22 ;  /* 0x001d481601007387 */ /* 0x004fe20000100a00 */
[----:B-----5:R0:W-:Y:S03]  /*3f4a0*/  STL.64 [R1+0x1d40], R20 ;  /* 0x001d401401007387 */ /* 0x0201e60000100a00 */
[----:B0-----:R-:W2:Y:S01]  /*3f4b0*/  LDL.LU R20, [R1+0x4d0] ;  /* 0x0004d00001147983 */ /* 0x001ea20000300800 */
[----:B------:R-:W2:Y:S02]  /*3f4c0*/  LDL.LU R21, [R1+0x4d4] ;  /* 0x0004d40001157983 */ /* 0x000ea40000300800 */
[----:B------:R-:W2:Y:S02]  /*3f4d0*/  LDL.LU R22, [R1+0x4d8] ;  /* 0x0004d80001167983 */ /* 0x000ea40000300800 */
[----:B------:R-:W2:Y:S11]  /*3f4e0*/  LDL.LU R23, [R1+0x4dc] ;  /* 0x0004dc0001177983 */ /* 0x000eb60000300800 */
[----:B------:R-:W-:Y:S01]  /*3f4f0*/  @!UPT UIADD3 URZ, URZ, URZ, URZ ;  /* 0x0000003f3f3ff290 */ /* 0x000fe2000fffe03f */
[----:B------:R-:W-:Y:S01]  /*3f500*/  STL.64 [R1+0x5f0], R12 ;  /* 0x0005f00c01007387 */ /* 0x000fe20000100a00 */
[----:B------:R0:W-:Y:S03]  /*3f510*/  STL.64 [R1+0x5f8], R14 ;  /* 0x0005f80e01007387 */ /* 0x0001e60000100a00 */
[----:B0-----:R-:W4:Y:S01]  /*3f520*/  LDL.LU.64 R14, [R1+0x1df8] ;  /* 0x001df800010e7983 */ /* 0x001f220000300a00 */
[----:B------:R-:W4:Y:S02]  /*3f530*/  LDL.LU.64 R12, [R1+0x1df0] ;  /* 0x001df000010c7983 */ /* 0x000f240000300a00 */
[----:B------:R-:W5:Y:S02]  /*3f540*/  LDL.LU.64 R18, [R1+0x1de8] ;  /* 0x001de80001127983 */ /* 0x000f640000300a00 */
[----:B------:R-:W4:Y:S01]  /*3f550*/  LDL.LU.64 R16, [R1+0x1de0] ;  /* 0x001de00001107983 */ /* 0x000f220000300a00 */
[----:B------:R-:W-:Y:S01]  /*3f560*/  STL [R1+0x1d2c], R2 ;  /* 0x001d2c0201007387 */ /* 0x000fe20000100800 */
[C---:B----4-:R-:W-:Y:S11]  /*3f570*/  HMMA.16816.F32 R12, R24.reuse, R16, R12 ;  /* 0x00000010180c723c */ /* 0x050ff6000000180c */
[----:B------:R-:W-:Y:S11]  /*3f580*/  @!UPT UIADD3 URZ, URZ, URZ, URZ ;  /* 0x0000003f3f3ff290 */ /* 0x000ff6000fffe03f */
[----:B------:R-:W-:Y:S01]  /*3f590*/  @!UPT UIADD3 URZ, URZ, URZ, URZ ;  /* 0x0000003f3f3ff290 */ /* 0x000fe2000fffe03f */
[----:B------:R-:W-:Y:S01]  /*3f5a0*/  STL.64 [R1+0x5e0], R12 ;  /* 0x0005e00c01007387 */ /* 0x000fe20000100a00 */
[----:B------:R0:W-:Y:S03]  /*3f5b0*/  STL.64 [R1+0x5e8], R14 ;  /* 0x0005e80e01007387 */ /* 0x0001e60000100a00 */
[----:B0-----:R-:W4:Y:S01]  /*3f5c0*/  LDL.LU.64 R14, [R1+0x1dd8] ;  /* 0x001dd800010e7983 */ /* 0x001f220000300a00 */
[----:B------:R-:W4:Y:S01]  /*3f5d0*/  LDL.LU.64 R12, [R1+0x1dd0] ;  /* 0x001dd000010c7983 */ /* 0x000f220000300a00 */
[----:B-----5:R-:W-:Y:S01]  /*3f5e0*/  MOV R2, R19 ;  /* 0x0000001300027202 */ /* 0x020fe20000000f00 */
[C---:B----4-:R-:W-:Y:S11]  /*3f5f0*/  HMMA.16816.F32 R12, R24.reuse, R18, R12 ;  /* 0x00000012180c723c */ /* 0x050ff6000000180c */
[----:B------:R-:W-:Y:S11]  /*3f600*/  @!UPT UIADD3 URZ, URZ, URZ, URZ ;  /* 0x0000003f3f3ff290 */ /* 0x000ff6000fffe03f */
[----:B------:R-:W-:Y:S01]  /*3f610*/  @!UPT UIADD3 URZ, URZ, URZ, URZ ;  /* 0x0000003f3f3ff290 */ /* 0x000fe2000fffe03f */
[----:B------:R-:W-:Y:S01]  /*3f620*/  STL.64 [R1+0x5d0], R12 ;  /* 0x0005d00c01007387 */ /* 0x000fe20000100a00 */
[----:B------:R0:W-:Y:S03]  /*3f630*/  STL.64 [R1+0x5d8], R14 ;  /* 0x0005d80e01007387 */ /* 0x0001e60000100a00 */
[----:B0-----:R-:W4:Y:S01]  /*3f640*/  LDL.LU.64 R14, [R1+0x1dc8] ;  /* 0x001dc800010e7983 */ /* 0x001f220000300a00 */
[----:B------:R-:W4:Y:S02]  /*3f650*/  LDL.LU.64 R12, [R1+0x1dc0] ;  /* 0x001dc000010c7983 */ /* 0x000f240000300a00 */
[----:B------:R-:W5:Y:S02]  /*3f660*/  LDL.LU.64 R18, [R1+0x1db8] ;  /* 0x001db80001127983 */ /* 0x000f640000300a00 */
[----:B------:R-:W4:Y:S02]  /*3f670*/  LDL.LU.64 R16, [R1+0x1db0] ;  /* 0x001db00001107983 */ /* 0x000f240000300a00 */
[C---:B----4-:R-:W-:Y:S11]  /*3f680*/  HMMA.16816.F32 R12, R24.reuse, R16, R12 ;  /* 0x00000010180c723c */ /* 0x050ff6000000180c */
[----:B------:R-:W-:Y:S11]  /*3f690*/  @!UPT UIADD3 URZ, URZ, URZ, URZ ;  /* 0x0000003f3f3ff290 */ /* 0x000ff6000fffe03f */
[----:B------:R-:W-:Y:S01]  /*3f6a0*/  @!UPT UIADD3 URZ, URZ, URZ, URZ ;  /* 0x0000003f3f3ff290 */ /* 0x000fe2000fffe03f */
[----:B------:R-:W-:Y:S01]  /*3f6b0*/  STL.64 [R1+0x5c0], R12 ;  /* 0x0005c00c01007387 */ /* 0x000fe20000100a00 */
[----:B------:R0:W-:Y:S03]  /*3f6c0*/  STL.64 [R1+0x5c8], R14 ;  /* 0x0005c80e01007387 */ /* 0x0001e60000100a00 */
[----:B0-----:R-:W5:Y:S01]  /*3f6d0*/  LDL.LU.64 R14, [R1+0x1da8] ;  /* 0x001da800010e7983 */ /* 0x001f620000300a00 */
[----:B------:R-:W5:Y:S02]  /*3f6e0*/  LDL.LU.64 R12, [R1+0x1da0] ;  /* 0x001da000010c7983 */ /* 0x000f640000300a00 */
[C---:B-----5:R-:W-:Y:S11]  /*3f6f0*/  HMMA.16816.F32 R12, R24.reuse, R18, R12 ;  /* 0x00000012180c723c */ /* 0x060ff6000000180c */
[----:B------:R-:W-:Y:S11]  /*3f700*/  @!UPT UIADD3 URZ, URZ, URZ, URZ ;  /* 0x0000003f3f3ff290 */ /* 0x000ff6000fffe03f */
[----:B------:R-:W-:Y:S01]  /*3f710*/  @!UPT UIADD3 URZ, URZ, URZ, URZ ;  /* 0x0000003f3f3ff290 */ /* 0x000fe2000fffe03f */
[----:B------:R-:W-:Y:S01]  /*3f720*/  STL.64 [R1+0x5b0], R12 ;  /* 0x0005b00c01007387 */ /* 0x000fe20000100a00 */
[----:B------:R0:W-:Y:S03]  /*3f730*/  STL.64 [R1+0x5b8], R14 ;  /* 0x0005b80e01007387 */ /* 0x0001e60000100a00 */
[----:B0-----:R-:W4:Y:S01]  /*3f740*/  LDL.LU.64 R14, [R1+0x1d98] ;  /* 0x001d9800010e7983 */ /* 0x001f220000300a00 */
[----:B------:R-:W5:Y:S02]  /*3f750*/  LDL.LU.64 R12, [R1+0x1d90] ;  /* 0x001d9000010c7983 */ /* 0x000f640000300a00 */
[----:B------:R0:W-:Y:S02]  /*3f760*/  STL.64 [R1+0x1cb0], R18 ;  /* 0x001cb01201007387 */ /* 0x0001e40000100a00 */
[----:B------:R1:W-:Y:S01]  /*3f770*/  STL.64 [R1+0x1ca8], R16 ;  /* 0x001ca81001007387 */ /* 0x0003e20000100a00 */
[----:B0-----:R-:W2:Y:S04]  /*3f780*/  LDL.64 R18, [R1+0x38] ;  /* 0x0000380001127983 */ /* 0x001ea80000100a00 */
[----:B-1----:R-:W2:Y:S01]  /*3f790*/  LDL.64 R16, [R1+0x30] ;  /* 0x0000300001107983 */ /* 0x002ea20000100a00 */
[C---:B-----5:R-:W-:Y:S11]  /*3f7a0*/  HMMA.16816.F32 R8, R24.reuse, R12, R8 ;  /* 0x0000000c1808723c */ /* 0x060ff60000001808 */
[----:B------:R-:W-:Y:S11]  /*3f7b0*/  @!UPT UIADD3 URZ, URZ, URZ, URZ ;  /* 0x0000003f3f3ff290 */ /* 0x000ff6000fffe03f */
[----:B------:R-:W-:Y:S01]  /*3f7c0*/  @!UPT UIADD3 URZ, URZ, URZ, URZ ;  /* 0x0000003f3f3ff290 */ /* 0x000fe2000fffe03f */
[----:B------:R-:W-:Y:S01]  /*3f7d0*/  STL.64 [R1+0x510], R8 ;  /* 0x0005100801007387 */ /* 0x000fe20000100a00 */
[----:B------:R0:W-:Y:S03]  /*3f7e0*/  STL.64 [R1+0x518], R10 ;  /* 0x0005180a01007387 */ /* 0x0001e60000100a00 */
[----:B0-----:R-:W4:Y:S01]  /*3f7f0*/  LDL.LU.64 R10, [R1+0x1d88] ;  /* 0x001d8800010a7983 */ /* 0x001f220000300a00 */
[----:B------:R-:W4:Y:S02]  /*3f800*/  LDL.LU.64 R8, [R1+0x1d80] ;  /* 0x001d800001087983 */ /* 0x000f240000300a00 */
[----:B------:R-:W-:Y:S01]  /*3f810*/  STL [R1+0x1c84], R13 ;  /* 0x001c840d01007387 */ /* 0x000fe20000100800 */
[C---:B----4-:R-:W-:Y:S11]  /*3f820*/  HMMA.16816.F32 R8, R24.reuse, R14, R8 ;  /* 0x0000000e1808723c */ /* 0x050ff60000001808 */
[----:B------:R-:W-:Y:S11]  /*3f830*/  @!UPT UIADD3 URZ, URZ, URZ, URZ ;  /* 0x0000003f3f3ff290 */ /* 0x000ff6000fffe03f */
[----:B------:R-:W-:Y:S01]  /*3f840*/  @!UPT UIADD3 URZ, URZ, URZ, URZ ;  /* 0x0000003f3f3ff290 */ /* 0x000fe2000fffe03f */
[----:B------:R-:W-:Y:S01]  /*3f850*/  STL.64 [R1+0x500], R8 ;  /* 0x0005000801007387 */ /* 0x000fe20000100a00 */
[----:B------:R0:W-:Y:S03]  /*3f860*/  STL.64 [R1+0x508], R10 ;  /* 0x0005080a01007387 */ /* 0x0001e60000100a00 */
[----:B0-----:R-:W4:Y:S01]  /*3f870*/  LDL.LU.64 R10, [R1+0x1d78] ;  /* 0x001d7800010a7983 */ /* 0x001f220000300a00 */
[----:B------:R-:W3:Y:S02]  /*3f880*/  LDL.LU.64 R8, [R1+0x1d70] ;  /* 0x001d700001087983 */ /* 0x000ee40000300a00 */
[----:B------:R-:W-:Y:S02]  /*3f890*/  STL.64 [R1+0x1d20], R14 ;  /* 0x001d200e01007387 */ /* 0x000fe40000100a00 */
[----:B------:R0:W-:Y:S02]  /*3f8a0*/  STL [R1+0x1d18], R12 ;  /* 0x001d180c01007387 */ /* 0x0001e40000100800 */
[----:B0-----:R-:W5:Y:S01]  /*3f8b0*/  LDL.LU R12, [R1+0x4a0] ;  /* 0x0004a000010c7983 */ /* 0x001f620000300800 */
[----:B------:R-:W5:Y:S02]  /*3f8c0*/  LDL.LU R13, [R1+0x4a4] ;  /* 0x0004a400010d7983 */ /* 0x000f640000300800 */
[----:B------:R-:W5:Y:S02]  /*3f8d0*/  LDL.LU R14, [R1+0x4a8] ;  /* 0x0004a800010e7983 */ /* 0x000f640000300800 */
[----:B------:R-:W5:Y:S01]  /*3f8e0*/  LDL.LU R15, [R1+0x4ac] ;  /* 0x0004ac00010f7983 */ /* 0x000f620000300800 */
[C---:B---3--:R-:W-:Y:S11]  /*3f8f0*/  HMMA.16816.F32 R4, R24.reuse, R8, R4 ;  /* 0x000000081804723c */ /* 0x048ff60000001804 */
[----:B------:R-:W-:Y:S11]  /*3f900*/  @!UPT UIADD3 URZ, URZ, URZ, URZ ;  /* 0x0000003f3f3ff290 */ /* 0x000ff6000fffe03f */
[----:B------:R-:W-:Y:S01]  /*3f910*/  @!UPT UIADD3 URZ, URZ, URZ, URZ ;  /* 0x0000003f3f3ff290 */ /* 0x000fe2000fffe03f */
[----:B------:R-:W-:Y:S01]  /*3f920*/  STL.64 [R1+0x4f0], R4 ;  /* 0x0004f00401007387 */ /* 0x000fe20000100a00 */
[----:B------:R0:W-:Y:S03]  /*3f930*/  STL.64 [R1+0x4f8], R6 ;  /* 0x0004f80601007387 */ /* 0x0001e60000100a00 */
[----:B0-----:R-:W4:Y:S01]  /*3f940*/  LDL.LU.64 R6, [R1+0x1d68] ;  /* 0x001d680001067983 */ /* 0x001f220000300a00 */
[----:B------:R-:W4:Y:S02]  /*3f950*/  LDL.LU.64 R4, [R1+0x1d60] ;  /* 0x001d600001047983 */ /* 0x000f240000300a00 */
[C---:B----4-:R-:W-:Y:S11]  /*3f960*/  HMMA.16816.F32 R4, R24.reuse, R10, R4 ;  /* 0x0000000a1804723c */ /* 0x050ff60000001804 */
[----:B------:R-:W-:Y:S11]  /*3f970*/  @!UPT UIADD3 URZ, URZ, URZ, URZ ;  /* 0x0000003f3f3ff290 */ /* 0x000ff6000fffe03f */
[----:B------:R-:W-:Y:S01]  /*3f980*/  @!UPT UIADD3 URZ, URZ, URZ, URZ ;  /* 0x0000003f3f3ff290 */ /* 0x000fe2000fffe03f */
[----:B------:R-:W-:Y:S01]  /*3f990*/  STL.64 [R1+0x4e0], R4 ;  /* 0x0004e00401007387 */ /* 0x000fe20000100a00 */
[----:B------:R0:W-:Y:S03]  /*3f9a0*/  STL.64 [R1+0x4e8], R6 ;  /* 0x0004e80601007387 */ /* 0x0001e60000100a00 */
[----:B0-----:R-:W3:Y:S01]  /*3f9b0*/  LDL.LU.64 R6, [R1+0x1d58] ;  /* 0x001d580001067983 */ /* 0x001ee20000300a00 */
[----:B------:R-:W2:Y:S02]  /*3f9c0*/  LDL.LU.64 R4, [R1+0x1d50] ;  /* 0x001d500001047983 */ /* 0x000ea40000300a00 */
[----:B------:R-:W-:Y:S02]  /*3f9d0*/  STL.64 [R1+0x1c68], R10 ;  /* 0x001c680a01007387 */ /* 0x000fe40000100a00 */
[----:B------:R0:W-:Y:S02]  /*3f9e0*/  STL.64 [R1+0x1c60], R8 ;  /* 0x001c600801007387 */ /* 0x0001e40000100a00 */
[----:B0-----:R-:W4:Y:S01]  /*3f9f0*/  LDL.LU R8, [R1+0x4b0] ;  /* 0x0004b00001087983 */ /* 0x001f220000300800 */
[----:B------:R-:W4:Y:S02]  /*3fa00*/  LDL.LU R9, [R1+0x4b4] ;  /* 0x0004b40001097983 */ /* 0x000f240000300800 */
[----:B------:R-:W4:Y:S02]  /*3fa10*/  LDL.LU R10, [R1+0x4b8] ;  /* 0x0004b800010a7983 */ /* 0x000f240000300800 */
[----:B------:R-:W4:Y:S01]  /*3fa20*/  LDL.LU R11, [R1+0x4bc] ;  /* 0x0004bc00010b7983 */ /* 0x000f220000300800 */
[C---:B--2---:R-:W-:Y:S11]  /*3fa30*/  HMMA.16816.F32 R20, R24.reuse, R4, R20 ;  /* 0x000000041814723c */ /* 0x044ff60000001814 */
[----:B------:R-:W-:Y:S11]  /*3fa40*/  @!UPT UIADD3 URZ, URZ, URZ, URZ ;  /* 0x0000003f3f3ff290 */ /* 0x000ff6000fffe03f */
[----:B------:R-:W-:Y:S01]  /*3fa50*/  @!UPT UIADD3 URZ, URZ, URZ, URZ ;  /* 0x0000003f3f3ff290 */ /* 0x000fe2000fffe03f */
[----:B------:R-:W-:Y:S01]  /*3fa60*/  STL.64 [R1+0x4d0], R20 ;  /* 0x0004d01401007387 */ /* 0x000fe20000100a00 */
[----:B------:R0:W-:Y:S03]  /*3fa70*/  STL.64 [R1+0x4d8], R22 ;  /* 0x0004d81601007387 */ /* 0x0001e60000100a00 */
[----:B0-----:R-:W3:Y:S01]  /*3fa80*/  LDL.LU.64 R22, [R1+0x1d48] ;  /* 0x001d480001167983 */ /* 0x001ee20000300a00 */
[----:B------:R-:W3:Y:S02]  /*3fa90*/  LDL.LU.64 R20, [R1+0x1d40] ;  /* 0x001d400001147983 */ /* 0x000ee40000300a00 */
[----:B---3--:R-:W-:Y:S01]  /*3faa0*/  HMMA.16816.F32 R24, R24, R6, R20 ;  /* 0x000000061818723c */ /* 0x008fe20000001814 */
[----:B------:R-:W4:Y:S01]  /*3fab0*/  LDL.LU.64 R22, [R1+0x1d38] ;  /* 0x001d380001167983 */ /* 0x000f220000300a00 */
[----:B------:R-:W4:Y:S02]  /*3fac0*/  LDL.LU.64 R20, [R1+0x1d30] ;  /* 0x001d300001147983 */ /* 0x000f240000300a00 */
[----:B------:R-:W-:Y:S02]  /*3fad0*/  STL.64 [R1+0x1c48], R6 ;  /* 0x001c480601007387 */ /* 0x000fe40000100a00 */
[----:B------:R4:W-:Y:S11]  /*3fae0*/  STL.64 [R1+0x1c40], R4 ;  /* 0x001c400401007387 */ /* 0x0009f60000100a00 */
[----:B------:R-:W-:Y:S06]  /*3faf0*/  @!UPT UIADD3 URZ, URZ, URZ, URZ ;  /* 0x0000003f3f3ff290 */ /* 0x000fec000fffe03f */
[----:B------:R-:W-:Y:S01]  /*3fb00*/  STL.64 [R1+0x4c0], R24 ;  /* 0x0004c01801007387 */ /* 0x000fe20000100a00 */
[----:B------:R-:W-:Y:S01]  /*3fb10*/  STL.64 [R1+0x4c8], R26 ;  /* 0x0004c81a01007387 */ /* 0x000fe20000100a00 */
[C---:B----4-:R-:W-:Y:S11]  /*3fb20*/  HMMA.16816.F32 R4, R20.reuse, R16, R8 ;  /* 0x000000101404723c */ /* 0x050ff60000001808 */
[----:B------:R-:W-:Y:S11]  /*3fb30*/  @!UPT UIADD3 URZ, URZ, URZ, URZ ;  /* 0x0000003f3f3ff290 */ /* 0x000ff6000fffe03f */
[----:B------:R-:W-:Y:S01]  /*3fb40*/  @!UPT UIADD3 URZ, URZ, URZ, URZ ;  /* 0x0000003f3f3ff290 */ /* 0x000fe2000fffe03f */
[----:B------:R-:W-:Y:S01]  /*3fb50*/  STL.64 [R1+0x4b0], R4 ;  /* 0x0004b00401007387 */ /* 0x000fe20000100a00 */
[----:B------:R5:W-:Y:S02]  /*3fb60*/  STL.64 [R1+0x4b8], R6 ;  /* 0x0004b80601007387 */ /* 0x000be40000100a00 */
[----:B-----5:R-:W-:Y:S11]  /*3fb70*/  HMMA.16816.F32 R4, R20, R18, R12 ;  /* 0x000000121404723c */ /* 0x020ff6000000180c */
[----:B------:R-:W-:Y:S11]  /*3fb80*/  @!UPT UIADD3 URZ, URZ, URZ, URZ ;  /* 0x0000003f3f3ff290 */ /* 0x000ff6000fffe03f */
[----:B------:R-:W-:Y:S01]  /*3fb90*/  @!UPT UIADD3 URZ, URZ, URZ, URZ ;  /* 0x0000003f3f3ff290 */ /* 0x000fe2000fffe03f */
[----:B------:R-:W-:Y:S01]  /*3fba0*/  STL.64 [R1+0x4a0], R4 ;  /* 0x0004a00401007387 */ /* 0x000fe20000100a00 */
[----:B------:R-:W-:Y:S02]  /*3fbb0*/  STL.64 [R1+0x4a8], R6 ;  /* 0x0004a80601007387 */ /* 0x000fe40000100a00 */
[----:B------:R-:W2:Y:S02]  /*3fbc0*/  LDL.LU R8, [R1+0x70] ;  /* 0x0000700001087983 */ /* 0x000ea40000300800 */
[----:B------:R-:W2:Y:S01]  /*3fbd0*/  LDL.LU R9, [R1+0x74] ;  /* 0x0000740001097983 */ /* 0x000ea20000300800 */
[----:B------:R-:W3:Y:S01]  /*3fbe0*/  LDL.LU R10, [R1+0x78] ;  /* 0x00007800010a7983 */ /* 0x000ee20000300800 */
[----:B------:R-:W3:Y:S01]  /*3fbf0*/  LDL.LU R11, [R1+0x7c] ;  /* 0x00007c00010b7983 */ /* 0x000ee20000300800 */
[----:B------:R-:W-:Y:S02]  /*3fc00*/  MOV R3, R18 ;  /* 0x0000001200037202 */ /* 0x000fe40000000f00 */
[----:B------:R-:W-:Y:S01]  /*3fc10*/  MOV R29, R16 ;  /* 0x00000010001d7202 */ /* 0x000fe20000000f00 */
[----:B------:R-:W-:Y:S01]  /*3fc20*/  IMAD.MOV.U32 R28, RZ, RZ, R17 ;  /* 0x000000ffff1c7224 */ /* 0x000fe200078e0011 */
[----:B---3--:R-:W-:Y:S01]  /*3fc30*/  STL.64 [R1+0x1c78], R10 ;  /* 0x001c780a01007387 */ /* 0x008fe20000100a00 */
[----:B--2---:R0:W-:Y:S03]  /*3fc40*/  STL.64 [R1+0x1c70], R8 ;  /* 0x001c700801007387 */ /* 0x0041e60000100a00 */
[----:B0-----:R-:W2:Y:S01]  /*3fc50*/  LDL.LU R8, [R1+0x80] ;  /* 0x0000800001087983 */ /* 0x001ea20000300800 */
[----:B------:R-:W2:Y:S02]  /*3fc60*/  LDL.LU R9, [R1+0x84] ;  /* 0x0000840001097983 */ /* 0x000ea40000300800 */
[----:B------:R-:W3:Y:S02]  /*3fc70*/  LDL.LU R10, [R1+0x88] ;  /* 0x00008800010a7983 */ /* 0x000ee40000300800 */
[----:B------:R-:W3:Y:S01]  /*3fc80*/  LDL.LU R11, [R1+0x8c] ;  /* 0x00008c00010b7983 */ /* 0x000ee20000300800 */
[----:B------:R-:W4:Y:S04]  /*3fc90*/  LDL R18, [R1+0x8] ;  /* 0x0000080001127983 */ /* 0x000f280000100800 */
[----:B------:R-:W5:Y:S04]  /*3fca0*/  LDL R16, [R1] ;  /* 0x0000000001107983 */ /* 0x000f680000100800 */
[----:B------:R-:W5:Y:S01]  /*3fcb0*/  LDL R17, [R1+0x4] ;  /* 0x0000040001117983 */ /* 0x000f620000100800 */
[----:B------:R-:W-:Y:S01]  /*3fcc0*/  MOV R0, R19 ;  /* 0x0000001300007202 */ /* 0x000fe20000000f00 */
[----:B------:R-:W-:-:S02]  /*3fcd0*/  MOV R19, R2 ;  /* 0x0000000200137202 */ /* 0x000fc40000000f00 */
[----:B------:R-:W2:Y:S04]  /*3fce0*/  LDL.LU R2, [R1+0x1d2c] ;  /* 0x001d2c0001027983 */ /* 0x000ea80000300800 */
[----:B----4-:R-:W-:Y:S01]  /*3fcf0*/  STL.64 [R1+0x1ce0], R18 ;  /* 0x001ce01201007387 */ /* 0x010fe20000100a00 */
[----:B-----5:R-:W-:Y:S02]  /*3fd00*/  STL.64 [R1+0x1cd8], R16 ;  /* 0x001cd81001007387 */ /* 0x020fe40000100a00 */
[----:B---3--:R-:W-:Y:S02]  /*3fd10*/  STL.64 [R1+0x1c90], R10 ;  /* 0x001c900a01007387 */ /* 0x008fe40000100a00 */
[----:B--2---:R0:W-:Y:S02]  /*3fd20*/  STL.64 [R1+0x1c88], R8 ;  /* 0x001c880801007387 */ /* 0x0041e40000100a00 */
[----:B0-----:R-:W2:Y:S01]  /*3fd30*/  LDL.LU R8, [R1+0x90] ;  /* 0x0000900001087983 */ /* 0x001ea20000300800 */
[----:B------:R-:W2:Y:S02]  /*3fd40*/  LDL.LU R9, [R1+0x94] ;  /* 0x0000940001097983 */ /* 0x000ea40000300800 */
[----:B------:R-:W3:Y:S02]  /*3fd50*/  LDL.LU R10, [R1+0x98] ;  /* 0x00009800010a7983 */ /* 0x000ee40000300800 */
[----:B------:R-:W3:Y:S01]  /*3fd60*/  LDL.LU R11, [R1+0x9c] ;  /* 0x00009c00010b7983 */ /* 0x000ee20000300800 */
[----:B------:R-:W4:Y:S04]  /*3fd70*/  LDL R18, [R1+0x18] ;  /* 0x0000180001127983 */ /* 0x000f280000100800 */
[----:B------:R-:W5:Y:S04]  /*3fd80*/  LDL R16, [R1+0x10] ;  /* 0x0000100001107983 */ /* 0x000f680000100800 */
[----:B------:R-:W5:Y:S01]  /*3fd90*/  LDL R17, [R1+0x14] ;  /* 0x0000140001117983 */ /* 0x000f620000100800 */
[----:B------:R-:W-:-:S02]  /*3fda0*/  IMAD.MOV.U32 R19, RZ, RZ, R2 ;  /* 0x000000ffff137224 */ /* 0x000fc400078e0002 */
[----:B------:R-:W2:Y:S03]  /*3fdb0*/  LDL.LU R2, [R1+0x1d28] ;  /* 0x001d280001027983 */ /* 0x000ea60000300800 */
        /* <DEDUP_REMOVED lines=9> */
[----:B------:R-:W4:Y:S04]  /*3fe50*/  LDL R17, [R1+0x24] ;  /* 0x0000240001117983 */ /* 0x000f280000100800 */
[----:B------:R-:W5:Y:S01]  /*3fe60*/  LDL R18, [R1+0x28] ;  /* 0x0000280001127983 */ /* 0x000f620000100800 */
[----:B------:R-:W2:Y:S02]  /*3fe70*/  LDL.LU R24, [R1+0x1e0] ;  /* 0x0001e00001187983 */ /* 0x000ea40000300800 */
[----:B------:R-:W2:Y:S02]  /*3fe80*/  LDL.LU R25, [R1+0x1e4] ;  /* 0x0001e40001197983 */ /* 0x000ea40000300800 */
[----:B------:R-:W2:Y:S01]  /*3fe90*/  LDL.LU R26, [R1+0x1e8] ;  /* 0x0001e800011a7983 */ /* 0x000ea20000300800 */
[----:B------:R-:W2:Y:S01]  /*3fea0*/  LDL.LU R27, [R1+0x1ec] ;  /* 0x0001ec00011b7983 */ /* 0x000ea20000300800 */
[----:B------:R-:W4:Y:S02]  /*3feb0*/  LDL.LU R12, [R1+0x200] ;  /* 0x00020000010c7983 */ /* 0x000f240000300800 */
[----:B------:R-:W4:Y:S02]  /*3fec0*/  LDL.LU R13, [R1+0x204] ;  /* 0x00020400010d7983 */ /* 0x000f240000300800 */
[----:B------:R-:W4:Y:S01]  /*3fed0*/  LDL.LU R14, [R1+0x208] ;  /* 0x00020800010e7983 */ /* 0x000f220000300800 */
[----:B------:R-:W4:Y:S04]  /*3fee0*/  LDL.LU R15, [R1+0x20c] ;  /* 0x00020c00010f7983 */ /* 0x000f280000300800 */
[----:B--2---:R-:W-:Y:S01]  /*3fef0*/  STL.64 [R1+0x1d10], R26 ;  /* 0x001d101a01007387 */ /* 0x004fe20000100a00 */
[----:B------:R0:W-:Y:S03]  /*3ff00*/  STL.64 [R1+0x1d08], R24 ;  /* 0x001d081801007387 */ /* 0x0001e60000100a00 */
[----:B0-----:R-:W5:Y:S01]  /*3ff10*/  LDL.LU R24, [R1+0x1f0] ;  /* 0x0001f00001187983 */ /* 0x001f620000300800 */
[----:B------:R-:W5:Y:S02]  /*3ff20*/  LDL.LU R25, [R1+0x1f4] ;  /* 0x0001f40001197983 */ /* 0x000f640000300800 */
[----:B------:R-:W5:Y:S02]  /*3ff30*/  LDL.LU R26, [R1+0x1f8] ;  /* 0x0001f800011a7983 */ /* 0x000f640000300800 */
[----:B------:R-:W5:Y:S01]  /*3ff40*/  LDL.LU R27, [R1+0x1fc] ;  /* 0x0001fc00011b7983 */ /* 0x000f620000300800 */
[----:B---3--:R-:W-:Y:S01]  /*3ff50*/  STL.64 [R1+0x1cc0], R10 ;  /* 0x001cc00a01007387 */ /* 0x008fe20000100a00 */
[----:B------:R0:W-:Y:S03]  /*3ff60*/  STL.64 [R1+0x1cb8], R8 ;  /* 0x001cb80801007387 */ /* 0x0001e60000100a00 */
        /* <DEDUP_REMOVED lines=10> */
[----:B----4-:R-:W-:Y:S01]  /*40010*/  HMMA.16816.F32 R12, R20, R16, R12 ;  /* 0x00000010140c723c */ /* 0x010fe2000000180c */
[----:B---3--:R-:W-:Y:S01]  /*40020*/  STL.64 [R1+0x1cf0], R10 ;  /* 0x001cf00a01007387 */ /* 0x008fe20000100a00 */
[----:B--2---:R0:W-:Y:S03]  /*40030*/  STL.64 [R1+0x1ce8], R8 ;  /* 0x001ce80801007387 */ /* 0x0041e60000100a00 */
[----:B0-----:R-:W2:Y:S01]  /*40040*/  LDL.LU R8, [R1+0x1d0] ;  /* 0x0001d00001087983 */ /* 0x001ea20000300800 */
[----:B------:R-:W2:Y:S02]  /*40050*/  LDL.LU R9, [R1+0x1d4] ;  /* 0x0001d40001097983 */ /* 0x000ea40000300800 */
[----:B------:R-:W2:Y:S02]  /*40060*/  LDL.LU R10, [R1+0x1d8] ;  /* 0x0001d800010a7983 */ /* 0x000ea40000300800 */
[----:B------:R-:W2:Y:S01]  /*40070*/  LDL.LU R11, [R1+0x1dc] ;  /* 0x0001dc00010b7983 */ /* 0x000ea20000300800 */
[----:B------:R-:W3:Y:S01]  /*40080*/  LDL.LU R4, [R1+0x50] ;  /* 0x0000500001047983 */ /* 0x000ee20000300800 */
[----:B------:R-:W3:Y:S02]  /*40090*/  LDL.LU R5, [R1+0x54] ;  /* 0x0000540001057983 */ /* 0x000ee40000300800 */
[----:B------:R-:W4:Y:S02]  /*400a0*/  LDL.LU R6, [R1+0x58] ;  /* 0x0000580001067983 */ /* 0x000f240000300800 */
[----:B------:R-:W4:Y:S01]  /*400b0*/  LDL.LU R7, [R1+0x5c] ;  /* 0x00005c0001077983 */ /* 0x000f220000300800 */
[----:B------:R-:W-:Y:S01]  /*400c0*/  MOV R19, R2 ;  /* 0x0000000200137202 */ /* 0x000fe20000000f00 */
[----:B------:R-:W-:Y:S01]  /*400d0*/  MOV R2, R17 ;  /* 0x0000001100027202 */ /* 0x000fe20000000f00 */
[----:B----4-:R-:W-:Y:S01]  /*400e0*/  STL.64 [R1+0x1c58], R6 ;  /* 0x001c580601007387 */ /* 0x010fe20000100a00 */
[----:B---3--:R0:W-:Y:S03]  /*400f0*/  STL.64 [R1+0x1c50], R4 ;  /* 0x001c500401007387 */ /* 0x0081e60000100a00 */
[----:B0-----:R-:W3:Y:S01]  /*40100*/  LDL.LU R4, [R1+0x60] ;  /* 0x0000600001047983 */ /* 0x001ee20000300800 */
[----:B------:R-:W3:Y:S02]  /*40110*/  LDL.LU R5, [R1+0x64] ;  /* 0x0000640001057983 */ /* 0x000ee40000300800 */
[----:B------:R-:W3:Y:S02]  /*40120*/  LDL.LU R6, [R1+0x68] ;  /* 0x0000680001067983 */ /* 0x000ee40000300800 */
[----:B------:R-:W3:Y:S01]  /*40130*/  LDL.LU R7, [R1+0x6c] ;  /* 0x00006c0001077983 */ /* 0x000ee20000300800 */
[----:B------:R0:W-:Y:S02]  /*40140*/  STL.64 [R1+0x200], R12 ;  /* 0x0002000c01007387 */ /* 0x0001e40000100a00 */
[----:B0-----:R-:W-:-:S02]  /*40150*/  MOV R13, R16 ;  /* 0x00000010000d7202 */ /* 0x001fc40000000f00 */
[C---:B-----5:R-:W-:Y:S01]  /*40160*/  HMMA.16816.F32 R16, R20.reuse, R18, R24 ;  /* 0x000000121410723c */ /* 0x060fe20000001818 */
[----:B------:R0:W-:Y:S04]  /*40170*/  STL.64 [R1+0x208], R14 ;  /* 0x0002080e01007387 */ /* 0x0001e80000100a00 */
[----:B0-----:R-:W4:Y:S01]  /*40180*/  LDL.LU.64 R14, [R1+0x1d20] ;  /* 0x001d2000010e7983 */ /* 0x001f220000300a00 */
[----:B------:R-:W5:Y:S02]  /*40190*/  LDL.LU R12, [R1+0x1d18] ;  /* 0x001d1800010c7983 */ /* 0x000f640000300800 */
[----:B------:R-:W2:Y:S02]  /*401a0*/  LDL.LU.64 R26, [R1+0x1d10] ;  /* 0x001d1000011a7983 */ /* 0x000ea40000300a00 */
[----:B------:R-:W2:Y:S11]  /*401b0*/  LDL.LU.64 R24, [R1+0x1d08] ;  /* 0x001d080001187983 */ /* 0x000eb60000300a00 */
[----:B------:R-:W-:Y:S02]  /*401c0*/  @!UPT UIADD3 URZ, URZ, URZ, URZ ;  /* 0x0000003f3f3ff290 */ /* 0x000fe4000fffe03f */
[----:B------:R-:W-:Y:S01]  /*401d0*/  STL.64 [R1+0x1f0], R16 ;  /* 0x0001f01001007387 */ /* 0x000fe20000100a00 */
[----:B------:R0:W-:Y:S03]  /*401e0*/  STL.64 [R1+0x1f8], R18 ;  /* 0x0001f81201007387 */ /* 0x0001e60000100a00 */
[----:B0-----:R-:W2:Y:S01]  /*401f0*/  LDL.LU.64 R18, [R1+0x1d00] ;  /* 0x001d000001127983 */ /* 0x001ea20000300a00 */
[----:B------:R-:W2:Y:S02]  /*40200*/  LDL.LU.64 R16, [R1+0x1cf8] ;  /* 0x001cf80001107983 */ /* 0x000ea40000300a00 */
[C---:B--2---:R-:W-:Y:S08]  /*40210*/  HMMA.16816.F32 R24, R20.reuse, R16, R24 ;  /* 0x000000101418723c */ /* 0x044ff00000001818 */
[C---:B------:R-:W-:Y:S11]  /*40220*/  HMMA.16816.F32 R16, R20.reuse, R18, R8 ;  /* 0x000000121410723c */ /* 0x040ff60000001808 */
[----:B------:R-:W-:Y:S04]  /*40230*/  @!UPT UIADD3 URZ, URZ, URZ, URZ ;  /* 0x0000003f3f3ff290 */ /* 0x000fe8000fffe03f */
[----:B------:R0:W-:Y:S01]  /*40240*/  STL.64 [R1+0x1e0], R24 ;  /* 0x0001e01801007387 */ /* 0x0001e20000100a00 */
[----:B------:R1:W-:Y:S03]  /*40250*/  STL.64 [R1+0x1e8], R26 ;  /* 0x0001e81a01007387 */ /* 0x0003e60000100a00 */
[----:B0-----:R-:W2:Y:S01]  /*40260*/  LDL.LU R24, [R1+0x40] ;  /* 0x0000400001187983 */ /* 0x001ea20000300800 */
[----:B------:R-:W2:Y:S02]  /*40270*/  LDL.LU R25, [R1+0x44] ;  /* 0x0000440001197983 */ /* 0x000ea40000300800 */
[----:B-1----:R-:W2:Y:S02]  /*40280*/  LDL.LU R26, [R1+0x48] ;  /* 0x00004800011a7983 */ /* 0x002ea40000300800 */
[----:B------:R-:W2:Y:S01]  /*40290*/  LDL.LU R27, [R1+0x4c] ;  /* 0x00004c00011b7983 */ /* 0x000ea20000300800 */
[----:B------:R-:W2:Y:S01]  /*402a0*/  LDL.LU.64 R10, [R1+0x1cf0] ;  /* 0x001cf000010a7983 */ /* 0x000ea20000300a00 */
[----:B------:R-:W2:Y:S02]  /*402b0*/  LDL.LU.64 R8, [R1+0x1ce8] ;  /* 0x001ce80001087983 */ /* 0x000ea40000300a00 */
[----:B------:R-:W-:Y:S02]  /*402c0*/  STL.64 [R1+0x1d0], R16 ;  /* 0x0001d01001007387 */ /* 0x000fe40000100a00 */
[----:B------:R0:W-:Y:S02]  /*402d0*/  STL.64 [R1+0x1d8], R18 ;  /* 0x0001d81201007387 */ /* 0x0001e40000100a00 */
[----:B0-----:R-:W2:Y:S01]  /*402e0*/  LDL.LU.64 R18, [R1+0x1ce0] ;  /* 0x001ce00001127983 */ /* 0x001ea20000300a00 */
[----:B------:R-:W2:Y:S02]  /*402f0*/  LDL.LU.64 R16, [R1+0x1cd8] ;  /* 0x001cd80001107983 */ /* 0x000ea40000300a00 */
[C---:B--2---:R-:W-:Y:S11]  /*40300*/  HMMA.16816.F32 R8, R20.reuse, R16, R8 ;  /* 0x000000101408723c */ /* 0x044ff60000001808 */
[----:B------:R-:W-:Y:S11]  /*40310*/  @!UPT UIADD3 URZ, URZ, URZ, URZ ;  /* 0x0000003f3f3ff290 */ /* 0x000ff6000fffe03f */
[----:B------:R-:W-:Y:S01]  /*40320*/  @!UPT UIADD3 URZ, URZ, URZ, URZ ;  /* 0x0000003f3f3ff290 */ /* 0x000fe2000fffe03f */
[----:B------:R-:W-:Y:S01]  /*40330*/  STL.64 [R1+0x1c0], R8 ;  /* 0x0001c00801007387 */ /* 0x000fe20000100a00 */
[----:B------:R0:W-:Y:S03]  /*40340*/  STL.64 [R1+0x1c8], R10 ;  /* 0x0001c80a01007387 */ /* 0x0001e60000100a00 */
[----:B0-----:R-:W2:Y:S01]  /*40350*/  LDL.LU.64 R10, [R1+0x1cd0] ;  /* 0x001cd000010a7983 */ /* 0x001ea20000300a00 */
[----:B------:R-:W2:Y:S02]  /*40360*/  LDL.LU.64 R8, [R1+0x1cc8] ;  /* 0x001cc80001087983 */ /* 0x000ea40000300a00 */
[C---:B--2---:R-:W-:Y:S01]  /*40370*/  HMMA.16816.F32 R16, R20.reuse, R18, R8 ;  /* 0x000000121410723c */ /* 0x044fe20000001808 */
[----:B------:R-:W2:Y:S01]  /*40380*/  LDL.LU.64 R10, [R1+0x1cc0] ;  /* 0x001cc000010a7983 */ /* 0x000ea20000300a00 */
[----:B------:R-:W2:Y:S11]  /*40390*/  LDL.LU.64 R8, [R1+0x1cb8] ;  /* 0x001cb80001087983 */ /* 0x000eb60000300a00 */
[----:B------:R-:W-:Y:S10]  /*403a0*/  @!UPT UIADD3 URZ, URZ, URZ, URZ ;  /* 0x0000003f3f3ff290 */ /* 0x000ff4000fffe03f */
[----:B------:R-:W-:Y:S01]  /*403b0*/  STL.64 [R1+0x1b0], R16 ;  /* 0x0001b01001007387 */ /* 0x000fe20000100a00 */
[----:B------:R0:W-:Y:S03]  /*403c0*/  STL.64 [R1+0x1b8], R18 ;  /* 0x0001b81201007387 */ /* 0x0001e60000100a00 */
        /* <DEDUP_REMOVED lines=9> */
[----:B--2---:R-:W-:Y:S11]  /*40460*/  HMMA.16816.F32 R8, R20, R18, R8 ;  /* 0x000000121408723c */ /* 0x004ff60000001808 */
[----:B------:R-:W-:Y:S11]  /*40470*/  @!UPT UIADD3 URZ, URZ, URZ, URZ ;  /* 0x0000003f3f3ff290 */ /* 0x000ff6000fffe03f */
[----:B------:R-:W-:Y:S01]  /*40480*/  @!UPT UIADD3 URZ, URZ, URZ, URZ ;  /* 0x0000003f3f3ff290 */ /* 0x000fe2000fffe03f */
[----:B------:R-:W-:Y:S01]  /*40490*/  STL.64 [R1+0x6b0], R8 ;  /* 0x0006b00801007387 */ /* 0x000fe20000100a00 */
[----:B------:R0:W-:Y:S03]  /*404a0*/  STL.64 [R1+0x6b8], R10 ;  /* 0x0006b80a01007387 */ /* 0x0001e60000100a00 */
[----:B0-----:R-:W5:Y:S01]  /*404b0*/  LDL.LU.64 R10, [R1+0x1c90] ;  /* 0x001c9000010a7983 */ /* 0x001f620000300a00 */
[----:B------:R-:W5:Y:S02]  /*404c0*/  LDL.LU.64 R8, [R1+0x1c88] ;  /* 0x001c880001087983 */ /* 0x000f640000300a00 */
[----:B------:R-:W-:Y:S02]  /*404d0*/  STL.64 [R1+0x1bc0], R18 ;  /* 0x001bc01201007387 */ /* 0x000fe40000100a00 */
[----:B------:R0:W-:Y:S02]  /*404e0*/  STL.64 [R1+0x1bb8], R16 ;  /* 0x001bb81001007387 */ /* 0x0001e40000100a00 */
[----:B0-----:R-:W-:-:S02]  /*404f0*/  IMAD.MOV.U32 R16, RZ, RZ, R13 ;  /* 0x000000ffff107224 */ /* 0x001fc400078e000d */
[----:B------:R-:W5:Y:S01]  /*40500*/  LDL.LU R13, [R1+0x1c84] ;  /* 0x001c8400010d7983 */ /* 0x000f620000300800 */
[----:B------:R-:W-:Y:S02]  /*40510*/  MOV R17, R2 ;  /* 0x0000000200117202 */ /* 0x000fe40000000f00 */
[----:B------:R-:W2:Y:S03]  /*40520*/  LDL.LU R2, [R1+0x1c80] ;  /* 0x001c800001027983 */ /* 0x000ea60000300800 */
[----:B------:R0:W-:Y:S04]  /*40530*/  STL.64 [R1+0x1c38], R16 ;  /* 0x001c381001007387 */ /* 0x0001e80000100a00 */
[----:B0-----:R-:W2:Y:S01]  /*40540*/  LDL.LU R16, [R1+0x5a0] ;  /* 0x0005a00001107983 */ /* 0x001ea20000300800 */
[----:B------:R-:W2:Y:S02]  /*40550*/  LDL.LU R17, [R1+0x5a4] ;  /* 0x0005a40001117983 */ /* 0x000ea40000300800 */
[----:B------:R-:W2:Y:S02]  /*40560*/  LDL.LU R18, [R1+0x5a8] ;  /* 0x0005a80001127983 */ /* 0x000ea40000300800 */
[----:B------:R-:W2:Y:S01]  /*40570*/  LDL.LU R19, [R1+0x5ac] ;  /* 0x0005ac0001137983 */ /* 0x000ea20000300800 */
[C---:B-----5:R-:W-:Y:S11]  /*40580*/  HMMA.16816.F32 R8, R20.reuse, R12, R8 ;  /* 0x0000000c1408723c */ /* 0x060ff60000001808 */
        /* <DEDUP_REMOVED lines=14> */
[----:B------:R0:W-:Y:S02]  /*40670*/  STL.64 [R1+0x1b98], R12 ;  /* 0x001b980c01007387 */ /* 0x0001e40000100a00 */
        /* <DEDUP_REMOVED lines=16> */
[----:B0-----:R-:W2:Y:S01]  /*40780*/  LDL.LU.64 R6, [R1+0x1c48] ;  /* 0x001c480001067983 */ /* 0x001ea20000300a00 */
[----:B------:R-:W3:Y:S02]  /*40790*/  LDL.LU.64 R4, [R1+0x1c40] ;  /* 0x001c400001047983 */ /* 0x000ee40000300a00 */
[----:B------:R-:W-:Y:S02]  /*407a0*/  STL.64 [R1+0x1b80], R10 ;  /* 0x001b800a01007387 */ /* 0x000fe40000100a00 */
[----:B------:R-:W-:Y:S01]  /*407b0*/  STL.64 [R1+0x1b78], R8 ;  /* 0x001b780801007387 */ /* 0x000fe20000100a00 */
[C---:B---3--:R-:W-:Y:S08]  /*407c0*/  HMMA.16816.F32 R24, R20.reuse, R4, R24 ;  /* 0x000000041418723c */ /* 0x048ff00000001818 */
[----:B--2---:R-:W-:Y:S11]  /*407d0*/  HMMA.16816.F32 R20, R20, R6, R16 ;  /* 0x000000061414723c */ /* 0x004ff60000001810 */
[----:B------:R-:W-:Y:S04]  /*407e0*/  @!UPT UIADD3 URZ, URZ, URZ, URZ ;  /* 0x0000003f3f3ff290 */ /* 0x000fe8000fffe03f */
[----:B------:R-:W-:Y:S01]  /*407f0*/  STL.64 [R1+0x660], R24 ;  /* 0x0006601801007387 */ /* 0x000fe20000100a00 */
[----:B------:R-:W-:Y:S02]  /*40800*/  STL.64 [R1+0x668], R26 ;  /* 0x0006681a01007387 */ /* 0x000fe40000100a00 */
[----:B------:R-:W5:Y:S02]  /*40810*/  LDL.LU.64 R16, [R1+0x1c38] ;  /* 0x001c380001107983 */ /* 0x000f640000300a00 */
[----:B------:R-:W-:Y:S01]  /*40820*/  STL.64 [R1+0x1b60], R6 ;  /* 0x001b600601007387 */ /* 0x000fe20000100a00 */
[----:B------:R0:W-:Y:S02]  /*40830*/  STL.64 [R1+0x1b58], R4 ;  /* 0x001b580401007387 */ /* 0x0001e40000100a00 */
[----:B------:R-:W-:Y:S02]  /*40840*/  STL.64 [R1+0x5a0], R20 ;  /* 0x0005a01401007387 */ /* 0x000fe40000100a00 */
[----:B------:R-:W-:Y:S02]  /*40850*/  STL.64 [R1+0x5a8], R22 ;  /* 0x0005a81601007387 */ /* 0x000fe40000100a00 */
[----:B------:R-:W1:Y:S04]  /*40860*/  LDSM.16.M88.4 R20, [R2+0x24600] ;  /* 0x024600000214783b */ /* 0x000e680000000200 */
[----:B------:R-:W2:Y:S04]  /*40870*/  LDSM.16.M88.4 R24, [R2+0x24400] ;  /* 0x024400000218783b */ /* 0x000ea80000000200 */
[----:B0-----:R-:W3:Y:S01]  /*40880*/  LDL.LU R4, [R1+0x480] ;  /* 0x0004800001047983 */ /* 0x001ee20000300800 */
[----:B------:R-:W3:Y:S02]  /*40890*/  LDL.LU R5, [R1+0x484] ;  /* 0x0004840001057983 */ /* 0x000ee40000300800 */
[----:B------:R-:W3:Y:S02]  /*408a0*/  LDL.LU R6, [R1+0x488] ;  /* 0x0004880001067983 */ /* 0x000ee40000300800 */
[----:B------:R-:W3:Y:S01]  /*408b0*/  LDL.LU R7, [R1+0x48c] ;  /* 0x00048c0001077983 */ /* 0x000ee20000300800 */
[----:B-1----:R-:W-:Y:S01]  /*408c0*/  STL.64 [R1+0x1b40], R22 ;  /* 0x001b401601007387 */ /* 0x002fe20000100a00 */
[----:B------:R0:W-:Y:S03]  /*408d0*/  STL.64 [R1+0x1b38], R20 ;  /* 0x001b381401007387 */ /* 0x0001e60000100a00 */
[----:B0-----:R-:W2:Y:S01]  /*408e0*/  LDL.LU R20, [R1+0x490] ;  /* 0x0004900001147983 */ /* 0x001ea20000300800 */
[----:B------:R-:W2:Y:S02]  /*408f0*/  LDL.LU R21, [R1+0x494] ;  /* 0x0004940001157983 */ /* 0x000ea40000300800 */
[----:B------:R-:W2:Y:S02]  /*40900*/  LDL.LU R22, [R1+0x498] ;  /* 0x0004980001167983 */ /* 0x000ea40000300800 */
[----:B------:R-:W2:Y:S01]  /*40910*/  LDL.LU R23, [R1+0x49c] ;  /* 0x00049c0001177983 */ /* 0x000ea20000300800 */
[----:B------:R-:W-:-:S02]  /*40920*/  MOV R8, R29 ;  /* 0x0000001d00087202 */ /* 0x000fc40000000f00 */
[----:B------:R-:W-:Y:S01]  /*40930*/  MOV R9, R28 ;  /* 0x0000001c00097202 */ /* 0x000fe20000000f00 */
[----:B------:R-:W-:Y:S01]  /*40940*/  IMAD.MOV.U32 R10, RZ, RZ, R3 ;  /* 0x000000ffff0a7224 */ /* 0x000fe200078e0003 */
[----:B------:R-:W-:Y:S01]  /*40950*/  MOV R11, R0 ;  /* 0x00000000000b7202 */ /* 0x000fe20000000f00 */
[----:B------:R-:W-:Y:S04]  /*40960*/  STL [R1+0x1b28], R2 ;  /* 0x001b280201007387 */ /* 0x000fe80000100800 */
[C---:B--2---:R-:W-:Y:S08]  /*40970*/  HMMA.16816.F32 R20, R24.reuse, R8, R20 ;  /* 0x000000081814723c */ /* 0x044ff00000001814 */
[C---:B---3--:R-:W-:Y:S08]  /*40980*/  HMMA.16816.F32 R8, R24.reuse, R10, R4 ;  /* 0x0000000a1808723c */ /* 0x048ff00000001804 */
[----:B-----5:R-:W-:Y:S07]  /*40990*/  HMMA.16816.F32 R4, R24, R16, R12 ;  /* 0x000000101804723c */ /* 0x020fee000000180c */
[----:B------:R0:W-:Y:S01]  /*409a0*/  STL.64 [R1+0x490], R20 ;  /* 0x0004901401007387 */ /* 0x0001e20000100a00 */
[----:B------:R1:W-:Y:S03]  /*409b0*/  STL.64 [R1+0x498], R22 ;  /* 0x0004981601007387 */ /* 0x0003e60000100a00 */
[----:B0-----:R-:W2:Y:S04]  /*409c0*/  LDL.LU R20, [R1+0x390] ;  /* 0x0003900001147983 */ /* 0x001ea80000300800 */
[----:B------:R-:W-:Y:S02]  /*409d0*/  STL.64 [R1+0x480], R8 ;  /* 0x0004800801007387 */ /* 0x000fe40000100a00 */
[----:B------:R-:W-:Y:S06]  /*409e0*/  STL.64 [R1+0x488], R10 ;  /* 0x0004880a01007387 */ /* 0x000fec0000100a00 */
[----:B------:R-:W-:Y:S01]  /*409f0*/  STL.64 [R1+0x470], R4 ;  /* 0x0004700401007387 */ /* 0x000fe20000100a00 */
[----:B------:R-:W-:Y:S01]  /*40a00*/  STL.64 [R1+0x478], R6 ;  /* 0x0004780601007387 */ /* 0x000fe20000100a00 */
[----:B------:R-:W2:Y:S02]  /*40a10*/  LDL.LU R21, [R1+0x394] ;  /* 0x0003940001157983 */ /* 0x000ea40000300800 */
[----:B-1----:R-:W3:Y:S02]  /*40a20*/  LDL.LU R22, [R1+0x398] ;  /* 0x0003980001167983 */ /* 0x002ee40000300800 */
[----:B------:R-:W3:Y:S02]  /*40a30*/  LDL.LU R23, [R1+0x39c] ;  /* 0x00039c0001177983 */ /* 0x000ee40000300800 */
[----:B---3--:R-:W-:Y:S01]  /*40a40*/  STL.64 [R1+0x1b50], R22 ;  /* 0x001b501601007387 */ /* 0x008fe20000100a00 */
[----:B--2---:R0:W-:Y:S03]  /*40a50*/  STL.64 [R1+0x1b48], R20 ;  /* 0x001b481401007387 */ /* 0x0041e60000100a00 */
[----:B0-----:R-:W2:Y:S01]  /*40a60*/  LDL.LU R20, [R1+0x3a0] ;  /* 0x0003a00001147983 */ /* 0x001ea20000300800 */
[----:B------:R-:W2:Y:S02]  /*40a70*/  LDL.LU R21, [R1+0x3a4] ;  /* 0x0003a40001157983 */ /* 0x000ea40000300800 */
[----:B------:R-:W3:Y:S02]  /*40a80*/  LDL.LU R22, [R1+0x3a8] ;  /* 0x0003a80001167983 */ /* 0x000ee40000300800 */
[----:B------:R-:W3:Y:S01]  /*40a90*/  LDL.LU R23, [R1+0x3ac] ;  /* 0x0003ac0001177983 */ /* 0x000ee20000300800 */
[----:B------:R-:W4:Y:S01]  /*40aa0*/  LDL.LU R8, [R1+0x3d0] ;  /* 0x0003d00001087983 */ /* 0x000f220000300800 */
[----:B------:R-:W4:Y:S02]  /*40ab0*/  LDL.LU R9, [R1+0x3d4] ;  /* 0x0003d40001097983 */ /* 0x000f240000300800 */
[----:B------:R-:W5:Y:S02]  /*40ac0*/  LDL.LU R10, [R1+0x3d8] ;  /* 0x0003d800010a7983 */ /* 0x000f640000300800 */
[----:B------:R-:W5:Y:S01]  /*40ad0*/  LDL.LU R11, [R1+0x3dc] ;  /* 0x0003dc00010b7983 */ /* 0x000f620000300800 */
[----:B------:R-:W2:Y:S01]  /*40ae0*/  LDL.LU R12, [R1+0x3f0] ;  /* 0x0003f000010c7983 */ /* 0x000ea20000300800 */
[----:B------:R-:W2:Y:S02]  /*40af0*/  LDL.LU R13, [R1+0x3f4] ;  /* 0x0003f400010d7983 */ /* 0x000ea40000300800 */
[----:B------:R-:W2:Y:S02]  /*40b00*/  LDL.LU R14, [R1+0x3f8] ;  /* 0x0003f800010e7983 */ /* 0x000ea40000300800 */
[----:B------:R-:W2:Y:S01]  /*40b10*/  LDL.LU R15, [R1+0x3fc] ;  /* 0x0003fc00010f7983 */ /* 0x000ea20000300800 */
[----:B------:R-:W2:Y:S04]  /*40b20*/  LDL.64 R18, [R1+0x8] ;  /* 0x0000080001127983 */ /* 0x000ea80000100a00 */
[----:B------:R-:W3:Y:S04]  /*40b30*/  LDL.64 R16, [R1] ;  /* 0x0000000001107983 */ /* 0x000ee80000100a00 */
[----:B--2---:R-:W-:Y:S01]  /*40b40*/  STL.64 [R1+0x1bf0], R18 ;  /* 0x001bf01201007387 */ /* 0x004fe20000100a00 */
[----:B---3--:R-:W-:Y:S02]  /*40b50*/  STL.64 [R1+0x1be8], R16 ;  /* 0x001be81001007387 */ /* 0x008fe40000100a00 */
[----:B------:R-:W-:Y:S02]  /*40b60*/  STL.64 [R1+0x1bb0], R14 ;  /* 0x001bb00e01007387 */ /* 0x000fe40000100a00 */
[----:B------:R0:W-:Y:S02]  /*40b70*/  STL.64 [R1+0x1ba8], R12 ;  /* 0x001ba80c01007387 */ /* 0x0001e40000100a00 */
[----:B0-----:R-:W2:Y:S01]  /*40b80*/  LDL.LU R12, [R1+0x400] ;  /* 0x00040000010c7983 */ /* 0x001ea20000300800 */
[----:B------:R-:W2:Y:S02]  /*40b90*/  LDL.LU R13, [R1+0x404] ;  /* 0x00040400010d7983 */ /* 0x000ea40000300800 */
[----:B------:R-:W3:Y:S02]  /*40ba0*/  LDL.LU R14, [R1+0x408] ;  /* 0x00040800010e7983 */ /* 0x000ee40000300800 */
[----:B------:R-:W3:Y:S01]  /*40bb0*/  LDL.LU R15, [R1+0x40c] ;  /* 0x00040c00010f7983 */ /* 0x000ee20000300800 */
[----:B------:R-:W2:Y:S04]  /*40bc0*/  LDL.64 R18, [R1+0x18] ;  /* 0x0000180001127983 */ /* 0x000ea80000100a00 */
[----:B------:R-:W3:Y:S04]  /*40bd0*/  LDL.64 R16, [R1+0x10] ;  /* 0x0000100001107983 */ /* 0x000ee80000100a00 */
        /* <DEDUP_REMOVED lines=33> */
[----:B-----5:R-:W-:Y:S01]  /*40df0*/  STL.64 [R1+0x1b90], R10 ;  /* 0x001b900a01007387 */ /* 0x020fe20000100a00 */
[----:B----4-:R0:W-:Y:S03]  /*40e00*/  STL.64 [R1+0x1b88], R8 ;  /* 0x001b880801007387 */ /* 0x0101e60000100a00 */
[----:B0-----:R-:W3:Y:S01]  /*40e10*/  LDL.LU R8, [R1+0x3e0] ;  /* 0x0003e00001087983 */ /* 0x001ee20000300800 */
[----:B------:R-:W3:Y:S02]  /*40e20*/  LDL.LU R9, [R1+0x3e4] ;  /* 0x0003e40001097983 */ /* 0x000ee40000300800 */
[----:B------:R-:W3:Y:S02]  /*40e30*/  LDL.LU R10, [R1+0x3e8] ;  /* 0x0003e800010a7983 */ /* 0x000ee40000300800 */
[----:B------:R-:W3:Y:S01]  /*40e40*/  LDL.LU R11, [R1+0x3ec] ;  /* 0x0003ec00010b7983 */ /* 0x000ee20000300800 */
[----:B------:R-:W-:Y:S01]  /*40e50*/  STL.64 [R1+0x1b70], R22 ;  /* 0x001b701601007387 */ /* 0x000fe20000100a00 */
[----:B------:R0:W-:Y:S02]  /*40e60*/  STL.64 [R1+0x1b68], R20 ;  /* 0x001b681401007387 */ /* 0x0001e40000100a00 */
[----:B------:R-:W4:Y:S02]  /*40e70*/  LDL.LU R4, [R1+0x3b0] ;  /* 0x0003b00001047983 */ /* 0x000f240000300800 */
[----:B------:R-:W4:Y:S01]  /*40e80*/  LDL.LU R5, [R1+0x3b4] ;  /* 0x0003b40001057983 */ /* 0x000f220000300800 */
[----:B------:R-:W4:Y:S01]  /*40e90*/  LDL.LU R6, [R1+0x3b8] ;  /* 0x0003b80001067983 */ /* 0x000f220000300800 */
[----:B------:R-:W4:Y:S01]  /*40ea0*/  LDL.LU R7, [R1+0x3bc] ;  /* 0x0003bc0001077983 */ /* 0x000f220000300800 */
[----:B------:R-:W-:-:S02]  /*40eb0*/  MOV R3, R18 ;  /* 0x0000001200037202 */ /* 0x000fc40000000f00 */
[----:B0-----:R-:W5:Y:S01]  /*40ec0*/  LDL.LU R20, [R1+0x3c0] ;  /* 0x0003c00001147983 */ /* 0x001f620000300800 */
[----:B------:R-:W5:Y:S02]  /*40ed0*/  LDL.LU R21, [R1+0x3c4] ;  /* 0x0003c40001157983 */ /* 0x000f640000300800 */
[----:B------:R-:W5:Y:S02]  /*40ee0*/  LDL.LU R22, [R1+0x3c8] ;  /* 0x0003c80001167983 */ /* 0x000f640000300800 */
[----:B------:R-:W5:Y:S01]  /*40ef0*/  LDL.LU R23, [R1+0x3cc] ;  /* 0x0003cc0001177983 */ /* 0x000f620000300800 */
[----:B------:R-:W-:Y:S01]  /*40f00*/  MOV R0, R19 ;  /* 0x0000001300007202 */ /* 0x000fe20000000f00 */
[C---:B--2---:R-:W-:Y:S11]  /*40f10*/  HMMA.16816.F32 R12, R24.reuse, R18, R12 ;  /* 0x00000012180c723c */ /* 0x044ff6000000180c */
[----:B------:R-:W-:Y:S11]  /*40f20*/  @!UPT UIADD3 URZ, URZ, URZ, URZ ;  /* 0x0000003f3f3ff290 */ /* 0x000ff6000fffe03f */
[----:B------:R-:W-:Y:S01]  /*40f30*/  @!UPT UIADD3 URZ, URZ, URZ, URZ ;  /* 0x0000003f3f3ff290 */ /* 0x000fe2000fffe03f */
[----:B------:R-:W-:Y:S01]  /*40f40*/  STL.64 [R1+0x460], R12 ;  /* 0x0004600c01007387 */ /* 0x000fe20000100a00 */
[----:B------:R0:W-:Y:S03]  /*40f50*/  STL.64 [R1+0x468], R14 ;  /* 0x0004680e01007387 */ /* 0x0001e60000100a00 */
[----:B0-----:R-:W2:Y:S01]  /*40f60*/  LDL.LU.64 R14, [R1+0x1c30] ;  /* 0x001c3000010e7983 */ /* 0x001ea20000300a00 */
[----:B------:R-:W2:Y:S02]  /*40f70*/  LDL.LU.64 R12, [R1+0x1c28] ;  /* 0x001c2800010c7983 */ /* 0x000ea40000300a00 */
[----:B------:R-:W2:Y:S02]  /*40f80*/  LDL.LU.64 R18, [R1+0x1c20] ;  /* 0x001c200001127983 */ /* 0x000ea40000300a00 */
[----:B------:R-:W2:Y:S01]  /*40f90*/  LDL.LU.64 R16, [R1+0x1c18] ;  /* 0x001c180001107983 */ /* 0x000ea20000300a00 */
[----:B------:R-:W-:Y:S01]  /*40fa0*/  STL [R1+0x1b30], R0 ;  /* 0x001b300001007387 */ /* 0x000fe20000100800 */
[----:B------:R-:W-:Y:S01]  /*40fb0*/  STL [R1+0x1b2c], R3 ;  /* 0x001b2c0301007387 */ /* 0x000fe20000100800 */
[----:B--2---:R-:W-:Y:S11]  /*40fc0*/  HMMA.16816.F32 R12, R24, R16, R12 ;  /* 0x00000010180c723c */ /* 0x004ff6000000180c */
[----:B------:R-:W-:Y:S11]  /*40fd0*/  @!UPT UIADD3 URZ, URZ, URZ, URZ ;  /* 0x0000003f3f3ff290 */ /* 0x000ff6000fffe03f */
[----:B------:R-:W-:Y:S01]  /*40fe0*/  @!UPT UIADD3 URZ, URZ, URZ, URZ ;  /* 0x0000003f3f3ff290 */ /* 0x000fe2000fffe03f */
[----:B------:R-:W-:Y:S01]  /*40ff0*/  STL.64 [R1+0x450], R12 ;  /* 0x0004500c01007387 */ /* 0x000fe20000100a00 */
[----:B------:R0:W-:Y:S03]  /*41000*/  STL.64 [R1+0x458], R14 ;  /* 0x0004580e01007387 */ /* 0x0001e60000100a00 */
[----:B0-----:R-:W2:Y:S01]  /*41010*/  LDL.LU.64 R14, [R1+0x1c10] ;  /* 0x001c1000010e7983 */ /* 0x001ea20000300a00 */
[----:B------:R-:W2:Y:S02]  /*41020*/  LDL.LU.64 R12, [R1+0x1c08] ;  /* 0x001c0800010c7983 */ /* 0x000ea40000300a00 */
[----:B------:R-:W-:Y:S01]  /*41030*/  IMAD.MOV.U32 R2, RZ, RZ, R17 ;  /* 0x000000ffff027224 */ /* 0x000fe200078e0011 */
[----:B------:R-:W-:-:S04]  /*41040*/  MOV R29, R18 ;  /* 0x00000012001d7202 */ /* 0x000fc80000000f00 */
[----:B------:R-:W-:Y:S01]  /*41050*/  STL [R1+0x1b34], R2 ;  /* 0x001b340201007387 */ /* 0x000fe20000100800 */
        /* <DEDUP_REMOVED lines=17> */
[----:B------:R-:W-:Y:S01]  /*41170*/  IMAD.MOV.U32 R0, RZ, RZ, R18 ;  /* 0x000000ffff007224 */ /* 0x000fe200078e0012 */
[----:B------:R-:W-:Y:S02]  /*41180*/  MOV R3, R19 ;  /* 0x0000001300037202 */ /* 0x000fe40000000f00 */
        /* <DEDUP_REMOVED lines=23> */
[----:B------:R-:W3:Y:S02]  /*41300*/  LDL.LU.64 R12, [R1+0x1b98] ;  /* 0x001b9800010c7983 */ /* 0x000ee40000300a00 */
[----:B------:R-:W-:Y:S02]  /*41310*/  STL.64 [R1+0x1ac0], R18 ;  /* 0x001ac01201007387 */ /* 0x000fe40000100a00 */
[----:B------:R0:W-:Y:S02]  /*41320*/  STL.64 [R1+0x1ab8], R16 ;  /* 0x001ab81001007387 */ /* 0x0001e40000100a00 */
[----:B0-----:R-:W2:Y:S04]  /*41330*/  LDL R16, [R1+0x20] ;  /* 0x0000200001107983 */ /* 0x001ea80000100800 */
[----:B------:R-:W2:Y:S01]  /*41340*/  LDL R17, [R1+0x24] ;  /* 0x0000240001117983 */ /* 0x000ea20000100800 */
[C---:B---3--:R-:W-:Y:S11]  /*41350*/  HMMA.16816.F32 R8, R24.reuse, R12, R8 ;  /* 0x0000000c1808723c */ /* 0x048ff60000001808 */
        /* <DEDUP_REMOVED lines=11> */
[----:B0-----:R-:W4:Y:S01]  /*41410*/  LDL.LU.64 R10, [R1+0x1b80] ;  /* 0x001b8000010a7983 */ /* 0x001f220000300a00 */
[----:B------:R-:W5:Y:S02]  /*41420*/  LDL.LU.64 R8, [R1+0x1b78] ;  /* 0x001b780001087983 */ /* 0x000f640000300a00 */
[----:B------:R-:W-:Y:S02]  /*41430*/  STL.64 [R1+0x1aa0], R14 ;  /* 0x001aa00e01007387 */ /* 0x000fe40000100a00 */
[----:B------:R0:W-:Y:S02]  /*41440*/  STL.64 [R1+0x1a98], R12 ;  /* 0x001a980c01007387 */ /* 0x0001e40000100a00 */
[----:B0-----:R-:W2:Y:S01]  /*41450*/  LDL.LU R12, [R1+0x160] ;  /* 0x00016000010c7983 */ /* 0x001ea20000300800 */
[----:B------:R-:W2:Y:S02]  /*41460*/  LDL.LU R13, [R1+0x164] ;  /* 0x00016400010d7983 */ /* 0x000ea40000300800 */
[----:B------:R-:W2:Y:S02]  /*41470*/  LDL.LU R14, [R1+0x168] ;  /* 0x00016800010e7983 */ /* 0x000ea40000300800 */
[----:B------:R-:W2:Y:S01]  /*41480*/  LDL.LU R15, [R1+0x16c] ;  /* 0x00016c00010f7983 */ /* 0x000ea20000300800 */
[C---:B-----5:R-:W-:Y:S08]  /*41490*/  HMMA.16816.F32 R20, R24.reuse, R8, R20 ;  /* 0x000000081814723c */ /* 0x060ff00000001814 */
[C---:B----4-:R-:W-:Y:S11]  /*414a0*/  HMMA.16816.F32 R4, R24.reuse, R10, R4 ;  /* 0x0000000a1804723c */ /* 0x050ff60000001804 */
[----:B------:R-:W-:Y:S04]  /*414b0*/  @!UPT UIADD3 URZ, URZ, URZ, URZ ;  /* 0x0000003f3f3ff290 */ /* 0x000fe8000fffe03f */
[----:B------:R-:W-:Y:S01]  /*414c0*/  STL.64 [R1+0x3c0], R20 ;  /* 0x0003c01401007387 */ /* 0x000fe20000100a00 */
[----:B------:R0:W-:Y:S03]  /*414d0*/  STL.64 [R1+0x3c8], R22 ;  /* 0x0003c81601007387 */ /* 0x0001e60000100a00 */
[----:B0-----:R-:W3:Y:S01]  /*414e0*/  LDL.LU.64 R22, [R1+0x1b70] ;  /* 0x001b700001167983 */ /* 0x001ee20000300a00 */
[----:B------:R-:W3:Y:S03]  /*414f0*/  LDL.LU.64 R20, [R1+0x1b68] ;  /* 0x001b680001147983 */ /* 0x000ee60000300a00 */
[----:B------:R-:W-:Y:S02]  /*41500*/  STL.64 [R1+0x3b0], R4 ;  /* 0x0003b00401007387 */ /* 0x000fe40000100a00 */
[----:B------:R0:W-:Y:S02]  /*41510*/  STL.64 [R1+0x3b8], R6 ;  /* 0x0003b80601007387 */ /* 0x0001e40000100a00 */
[----:B0-----:R-:W4:Y:S01]  /*41520*/  LDL.LU.64 R6, [R1+0x1b60] ;  /* 0x001b600001067983 */ /* 0x001f220000300a00 */
[----:B------:R-:W3:Y:S02]  /*41530*/  LDL.LU.64 R4, [R1+0x1b58] ;  /* 0x001b580001047983 */ /* 0x000ee40000300a00 */
[----:B------:R0:W-:Y:S02]  /*41540*/  STL.64 [R1+0x1a80], R10 ;  /* 0x001a800a01007387 */ /* 0x0001e40000100a00 */
[----:B------:R1:W-:Y:S01]  /*41550*/  STL.64 [R1+0x1a78], R8 ;  /* 0x001a780801007387 */ /* 0x0003e20000100a00 */
[----:B0-----:R-:W5:Y:S04]  /*41560*/  LDL R10, [R1+0x38] ;  /* 0x00003800010a7983 */ /* 0x001f680000100800 */
[----:B-1----:R-:W2:Y:S04]  /*41570*/  LDL R8, [R1+0x30] ;  /* 0x0000300001087983 */ /* 0x002ea80000100800 */
[----:B------:R-:W2:Y:S04]  /*41580*/  LDL R9, [R1+0x34] ;  /* 0x0000340001097983 */ /* 0x000ea80000100800 */
[----:B------:R-:W5:Y:S01]  /*41590*/  LDL R11, [R1+0x3c] ;  /* 0x00003c00010b7983 */ /* 0x000f620000100800 */
[C---:B---3--:R-:W-:Y:S11]  /*415a0*/  HMMA.16816.F32 R20, R24.reuse, R4, R20 ;  /* 0x000000041814723c */ /* 0x048ff60000001814 */
[----:B------:R-:W-:Y:S11]  /*415b0*/  @!UPT UIADD3 URZ, URZ, URZ, URZ ;  /* 0x0000003f3f3ff290 */ /* 0x000ff6000fffe03f */
[----:B------:R-:W-:Y:S01]  /*415c0*/  @!UPT UIADD3 URZ, URZ, URZ, URZ ;  /* 0x0000003f3f3ff290 */ /* 0x000fe2000fffe03f */
[----:B------:R-:W-:Y:S01]  /*415d0*/  STL.64 [R1+0x3a0], R20 ;  /* 0x0003a01401007387 */ /* 0x000fe20000100a00 */
[----:B------:R0:W-:Y:S03]  /*415e0*/  STL.64 [R1+0x3a8], R22 ;  /* 0x0003a81601007387 */ /* 0x0001e60000100a00 */
[----:B0-----:R-:W4:Y:S01]  /*415f0*/  LDL.LU.64 R22, [R1+0x1b50] ;  /* 0x001b500001167983 */ /* 0x001f220000300a00 */
[----:B------:R-:W4:Y:S02]  /*41600*/  LDL.LU.64 R20, [R1+0x1b48] ;  /* 0x001b480001147983 */ /* 0x000f240000300a00 */
[----:B----4-:R-:W-:Y:S01]  /*41610*/  HMMA.16816.F32 R24, R24, R6, R20 ;  /* 0x000000061818723c */ /* 0x010fe20000001814 */
[----:B------:R-:W2:Y:S01]  /*41620*/  LDL.LU.64 R22, [R1+0x1b40] ;  /* 0x001b400001167983 */ /* 0x000ea20000300a00 */
[----:B------:R-:W2:Y:S11]  /*41630*/  LDL.LU.64 R20, [R1+0x1b38] ;  /* 0x001b380001147983 */ /* 0x000eb60000300a00 */
[----:B------:R-:W-:Y:S10]  /*41640*/  @!UPT UIADD3 URZ, URZ, URZ, URZ ;  /* 0x0000003f3f3ff290 */ /* 0x000ff4000fffe03f */
[----:B------:R0:W-:Y:S01]  /*41650*/  STL.64 [R1+0x390], R24 ;  /* 0x0003901801007387 */ /* 0x0001e20000100a00 */
[----:B------:R1:W-:Y:S03]  /*41660*/  STL.64 [R1+0x398], R26 ;  /* 0x0003981a01007387 */ /* 0x0003e60000100a00 */
[----:B0-----:R-:W5:Y:S01]  /*41670*/  LDL.LU R24, [R1+0x170] ;  /* 0x0001700001187983 */ /* 0x001f620000300800 */
[----:B------:R-:W5:Y:S02]  /*41680*/  LDL.LU R25, [R1+0x174] ;  /* 0x0001740001197983 */ /* 0x000f640000300800 */
[----:B-1----:R-:W5:Y:S02]  /*41690*/  LDL.LU R26, [R1+0x178] ;  /* 0x00017800011a7983 */ /* 0x002f640000300800 */
[----:B------:R-:W5:Y:S01]  /*416a0*/  LDL.LU R27, [R1+0x17c] ;  /* 0x00017c00011b7983 */ /* 0x000f620000300800 */
[----:B------:R-:W-:Y:S01]  /*416b0*/  STL.64 [R1+0x1a60], R6 ;  /* 0x001a600601007387 */ /* 0x000fe20000100a00 */
[----:B------:R0:W-:Y:S03]  /*416c0*/  STL.64 [R1+0x1a58], R4 ;  /* 0x001a580401007387 */ /* 0x0001e60000100a00 */
[----:B0-----:R-:W2:Y:S01]  /*416d0*/  LDL.LU R4, [R1+0x180] ;  /* 0x0001800001047983 */ /* 0x001ea20000300800 */
[----:B------:R-:W2:Y:S02]  /*416e0*/  LDL.LU R5, [R1+0x184] ;  /* 0x0001840001057983 */ /* 0x000ea40000300800 */
[----:B------:R-:W2:Y:S02]  /*416f0*/  LDL.LU R6, [R1+0x188] ;  /* 0x0001880001067983 */ /* 0x000ea40000300800 */
[----:B------:R-:W2:Y:S02]  /*41700*/  LDL.LU R7, [R1+0x18c] ;  /* 0x00018c0001077983 */ /* 0x000ea40000300800 */
[C---:B--2---:R-:W-:Y:S08]  /*41710*/  HMMA.16816.F32 R4, R20.reuse, R8, R4 ;  /* 0x000000081404723c */ /* 0x044ff00000001804 */
[C---:B-----5:R-:W-:Y:S11]  /*41720*/  HMMA.16816.F32 R8, R20.reuse, R10, R24 ;  /* 0x0000000a1408723c */ /* 0x060ff60000001818 */
[----:B------:R-:W-:Y:S04]  /*41730*/  @!UPT UIADD3 URZ, URZ, URZ, URZ ;  /* 0x0000003f3f3ff290 */ /* 0x000fe8000fffe03f */
[----:B------:R-:W-:Y:S01]  /*41740*/  STL.64 [R1+0x180], R4 ;  /* 0x0001800401007387 */ /* 0x000fe20000100a00 */
[----:B------:R0:W-:Y:S02]  /*41750*/  STL.64 [R1+0x188], R6 ;  /* 0x0001880601007387 */ /* 0x0001e40000100a00 */
[----:B0-----:R-:W-:Y:S01]  /*41760*/  HMMA.16816.F32 R4, R20, R16, R12 ;  /* 0x000000101404723c */ /* 0x001fe2000000180c */
[----:B------:R-:W2:Y:S04]  /*41770*/  LDL.LU R12, [R1+0xf0] ;  /* 0x0000f000010c7983 */ /* 0x000ea80000300800 */
[----:B------:R-:W-:Y:S02]  /*41780*/  STL.64 [R1+0x170], R8 ;  /* 0x0001700801007387 */ /* 0x000fe40000100a00 */
[----:B------:R-:W-:Y:S11]  /*41790*/  STL.64 [R1+0x178], R10 ;  /* 0x0001780a01007387 */ /* 0x000ff60000100a00 */
[----:B------:R-:W-:Y:S05]  /*417a0*/  @!UPT UIADD3 URZ, URZ, URZ, URZ ;  /* 0x0000003f3f3ff290 */ /* 0x000fea000fffe03f */
[----:B------:R-:W-:Y:S01]  /*417b0*/  STL.64 [R1+0x160], R4 ;  /* 0x0001600401007387 */ /* 0x000fe20000100a00 */
[----:B------:R-:W-:Y:S02]  /*417c0*/  STL.64 [R1+0x168], R6 ;  /* 0x0001680601007387 */ /* 0x000fe40000100a00 */
[----:B------:R-:W2:Y:S02]  /*417d0*/  LDL.LU R13, [R1+0xf4] ;  /* 0x0000f400010d7983 */ /* 0x000ea40000300800 */
[----:B------:R-:W3:Y:S01]  /*417e0*/  LDL.LU R14, [R1+0xf8] ;  /* 0x0000f800010e7983 */ /* 0x000ee20000300800 */
[----:B------:R-:W3:Y:S01]  /*417f0*/  LDL.LU R15, [R1+0xfc] ;  /* 0x0000fc00010f7983 */ /* 0x000ee20000300800 */
[----:B------:R-:W4:Y:S01]  /*41800*/  LDL R16, [R1] ;  /* 0x0000000001107983 */ /* 0x000f220000100800 */
[----:B------:R-:W-:Y:S01]  /*41810*/  MOV R18, R0 ;  /* 0x0000000000127202 */ /* 0x000fe20000000f00 */
[----:B------:R-:W-:Y:S01]  /*41820*/  IMAD.MOV.U32 R19, RZ, RZ, R3 ;  /* 0x000000ffff137224 */ /* 0x000fe200078e0003 */
[----:B------:R-:W-:-:S02]  /*41830*/  MOV R17, R2 ;  /* 0x0000000200117202 */ /* 0x000fc40000000f00 */
[----:B------:R-:W5:Y:S01]  /*41840*/  LDL.LU R2, [R1+0x1b34] ;  /* 0x001b340001027983 */ /* 0x000f620000300800 */
[----:B------:R-:W5:Y:S02]  /*41850*/  LDL.LU R0, [R1+0x1b30] ;  /* 0x001b300001007983 */ /* 0x000f640000300800 */
[----:B------:R-:W5:Y:S02]  /*41860*/  LDL.LU R3, [R1+0x1b2c] ;  /* 0x001b2c0001037983 */ /* 0x000f640000300800 */
[----:B------:R-:W-:Y:S01]  /*41870*/  STL.64 [R1+0x1af0], R18 ;  /* 0x001af01201007387 */ /* 0x000fe20000100a00 */
[----:B----4-:R-:W-:Y:S01]  /*41880*/  STL.64 [R1+0x1ae8], R16 ;  /* 0x001ae81001007387 */ /* 0x010fe20000100a00 */
[----:B---3--:R-:W-:Y:S02]  /*41890*/  STL.64 [R1+0x1ab0], R14 ;  /* 0x001ab00e01007387 */ /* 0x008fe40000100a00 */
[----:B--2---:R0:W-:Y:S02]  /*418a0*/  STL.64 [R1+0x1aa8], R12 ;  /* 0x001aa80c01007387 */ /* 0x0041e40000100a00 */
[----:B0-----:R-:W2:Y:S01]  /*418b0*/  LDL.LU R12, [R1+0x100] ;  /* 0x00010000010c7983 */ /* 0x001ea20000300800 */
[----:B------:R-:W2:Y:S02]  /*418c0*/  LDL.LU R13, [R1+0x104] ;  /* 0x00010400010d7983 */ /* 0x000ea40000300800 */
[----:B------:R-:W3:Y:S02]  /*418d0*/  LDL.LU R14, [R1+0x108] ;  /* 0x00010800010e7983 */ /* 0x000ee40000300800 */
[----:B------:R-:W3:Y:S01]  /*418e0*/  LDL.LU R15, [R1+0x10c] ;  /* 0x00010c00010f7983 */ /* 0x000ee20000300800 */
[----:B------:R-:W4:Y:S01]  /*418f0*/  LDL R24, [R1+0x10] ;  /* 0x0000100001187983 */ /* 0x000f220000100800 */
[----:B------:R-:W-:-:S02]  /*41900*/  MOV R26, R29 ;  /* 0x0000001d001a7202 */ /* 0x000fc40000000f00 */
[----:B------:R-:W-:Y:S02]  /*41910*/  MOV R27, R28 ;  /* 0x0000001c001b7202 */ /* 0x000fe40000000f00 */
[----:B-----5:R-:W-:Y:S02]  /*41920*/  MOV R25, R2 ;  /* 0x0000000200197202 */ /* 0x020fe40000000f00 */
[----:B------:R-:W5:Y:S01]  /*41930*/  LDL.LU R2, [R1+0x1b28] ;  /* 0x001b280001027983 */ /* 0x000f620000300800 */
[----:B------:R-:W-:Y:S03]  /*41940*/  STL.64 [R1+0x1b10], R26 ;  /* 0x001b101a01007387 */ /* 0x000fe60000100a00 */
[----:B----4-:R-:W-:Y:S01]  /*41950*/  STL.64 [R1+0x1b08], R24 ;  /* 0x001b081801007387 */ /* 0x010fe20000100a00 */
[----:B------:R-:W4:Y:S02]  /*41960*/  LDL.LU R16, [R1+0x130] ;  /* 0x0001300001107983 */ /* 0x000f240000300800 */
[----:B------:R-:W4:Y:S02]  /*41970*/  LDL.LU R17, [R1+0x134] ;  /* 0x0001340001117983 */ /* 0x000f240000300800 */
[----:B------:R-:W2:Y:S01]  /*41980*/  LDL.LU R18, [R1+0x138] ;  /* 0x0001380001127983 */ /* 0x000ea20000300800 */
[----:B------:R-:W2:Y:S04]  /*41990*/  LDL.LU R19, [R1+0x13c] ;  /* 0x00013c0001137983 */ /* 0x000ea80000300800 */
[----:B--2---:R-:W-:Y:S01]  /*419a0*/  STL.64 [R1+0x1b00], R18 ;  /* 0x001b001201007387 */ /* 0x004fe20000100a00 */
[----:B----4-:R0:W-:Y:S03]  /*419b0*/  STL.64 [R1+0x1af8], R16 ;  /* 0x001af81001007387 */ /* 0x0101e60000100a00 */
[----:B0-----:R-:W2:Y:S01]  /*419c0*/  LDL.LU R16, [R1+0x140] ;  /* 0x0001400001107983 */ /* 0x001ea20000300800 */
[----:B------:R-:W2:Y:S02]  /*419d0*/  LDL.LU R17, [R1+0x144] ;  /* 0x0001440001117983 */ /* 0x000ea40000300800 */
[----:B------:R-:W4:Y:S02]  /*419e0*/  LDL.LU R18, [R1+0x148] ;  /* 0x0001480001127983 */ /* 0x000f240000300800 */
[----:B------:R-:W4:Y:S02]  /*419f0*/  LDL.LU R19, [R1+0x14c] ;  /* 0x00014c0001137983 */ /* 0x000f240000300800 */
[----:B----4-:R-:W-:Y:S01]  /*41a00*/  STL.64 [R1+0x1b20], R18 ;  /* 0x001b201201007387 */ /* 0x010fe20000100a00 */
[----:B--2---:R0:W-:Y:S03]  /*41a10*/  STL.64 [R1+0x1b18], R16 ;  /* 0x001b181001007387 */ /* 0x0041e60000100a00 */
[----:B0-----:R-:W2:Y:S01]  /*41a20*/  LDL.LU R16, [R1+0x150] ;  /* 0x0001500001107983 */ /* 0x001ea20000300800 */
[----:B------:R-:W2:Y:S02]  /*41a30*/  LDL.LU R17, [R1+0x154] ;  /* 0x0001540001117983 */ /* 0x000ea40000300800 */
[----:B------:R-:W2:Y:S02]  /*41a40*/  LDL.LU R18, [R1+0x158] ;  /* 0x0001580001127983 */ /* 0x000ea40000300800 */
[----:B------:R-:W2:Y:S01]  /*41a50*/  LDL.LU R19, [R1+0x15c] ;  /* 0x00015c0001137983 */ /* 0x000ea20000300800 */
[----:B---3--:R-:W-:Y:S01]  /*41a60*/  STL.64 [R1+0x1ad0], R14 ;  /* 0x001ad00e01007387 */ /* 0x008fe20000100a00 */
[----:B------:R0:W-:Y:S03]  /*41a70*/  STL.64 [R1+0x1ac8], R12 ;  /* 0x001ac80c01007387 */ /* 0x0001e60000100a00 */
[----:B0-----:R-:W3:Y:S01]  /*41a80*/  LDL.LU R12, [R1+0x110] ;  /* 0x00011000010c7983 */ /* 0x001ee20000300800 */
[----:B------:R-:W3:Y:S02]  /*41a90*/  LDL.LU R13, [R1+0x114] ;  /* 0x00011400010d7983 */ /* 0x000ee40000300800 */
[----:B------:R-:W4:Y:S02]  /*41aa0*/  LDL.LU R14, [R1+0x118] ;  /* 0x00011800010e7983 */ /* 0x000f240000300800 */
[----:B------:R-:W4:Y:S02]  /*41ab0*/  LDL.LU R15, [R1+0x11c] ;  /* 0x00011c00010f7983 */ /* 0x000f240000300800 */
[----:B----4-:R-:W-:Y:S01]  /*41ac0*/  STL.64 [R1+0x1ae0], R14 ;  /* 0x001ae00e01007387 */ /* 0x010fe20000100a00 */
[----:B---3--:R0:W-:Y:S03]  /*41ad0*/  STL.64 [R1+0x1ad8], R12 ;  /* 0x001ad80c01007387 */ /* 0x0081e60000100a00 */
[----:B0-----:R-:W3:Y:S01]  /*41ae0*/  LDL.LU R12, [R1+0x120] ;  /* 0x00012000010c7983 */ /* 0x001ee20000300800 */
[----:B------:R-:W3:Y:S02]  /*41af0*/  LDL.LU R13, [R1+0x124] ;  /* 0x00012400010d7983 */ /* 0x000ee40000300800 */
[----:B------:R-:W3:Y:S02]  /*41b00*/  LDL.LU R14, [R1+0x128] ;  /* 0x00012800010e7983 */ /* 0x000ee40000300800 */
[----:B------:R-:W3:Y:S01]  /*41b10*/  LDL.LU R15, [R1+0x12c] ;  /* 0x00012c00010f7983 */ /* 0x000ee20000300800 */
[----:B------:R-:W4:Y:S01]  /*41b20*/  LDL.LU R8, [R1+0xd0] ;  /* 0x0000d00001087983 */ /* 0x000f220000300800 */
[----:B------:R-:W4:Y:S02]  /*41b30*/  LDL.LU R9, [R1+0xd4] ;  /* 0x0000d40001097983 */ /* 0x000f240000300800 */
[----:B------:R-:W2:Y:S02]  /*41b40*/  LDL.LU R10, [R1+0xd8] ;  /* 0x0000d800010a7983 */ /* 0x000ea40000300800 */
[----:B------:R-:W2:Y:S02]  /*41b50*/  LDL.LU R11, [R1+0xdc] ;  /* 0x0000dc00010b7983 */ /* 0x000ea40000300800 */
[----:B------:R-:W-:Y:S01]  /*41b60*/  IMAD.MOV.U32 R26, RZ, RZ, R3 ;  /* 0x000000ffff1a7224 */ /* 0x000fe200078e0003 */
[----:B------:R-:W-:Y:S01]  /*41b70*/  MOV R27, R0 ;  /* 0x00000000001b7202 */ /* 0x000fe20000000f00 */
[----:B--2---:R-:W-:Y:S01]  /*41b80*/  STL.64 [R1+0x1a90], R10 ;  /* 0x001a900a01007387 */ /* 0x004fe20000100a00 */
[----:B----4-:R0:W-:Y:S03]  /*41b90*/  STL.64 [R1+0x1a88], R8 ;  /* 0x001a880801007387 */ /* 0x0101e60000100a00 */
[----:B0-----:R-:W2:Y:S01]  /*41ba0*/  LDL.LU R8, [R1+0xe0] ;  /* 0x0000e00001087983 */ /* 0x001ea20000300800 */
[----:B------:R-:W2:Y:S02]  /*41bb0*/  LDL.LU R9, [R1+0xe4] ;  /* 0x0000e40001097983 */ /* 0x000ea40000300800 */
[----:B------:R-:W2:Y:S02]  /*41bc0*/  LDL.LU R10, [R1+0xe8] ;  /* 0x0000e800010a7983 */ /* 0x000ea40000300800 */
[----:B------:R-:W2:Y:S01]  /*41bd0*/  LDL.LU R11, [R1+0xec] ;  /* 0x0000ec00010b7983 */ /* 0x000ea20000300800 */
[----:B------:R-:W4:Y:S01]  /*41be0*/  LDL.LU R4, [R1+0xb0] ;  /* 0x0000b00001047983 */ /* 0x000f220000300800 */
[----:B------:R-:W4:Y:S02]  /*41bf0*/  LDL.LU R5, [R1+0xb4] ;  /* 0x0000b40001057983 */ /* 0x000f240000300800 */
[----:B------:R-:W2:Y:S02]  /*41c00*/  LDL.LU R6, [R1+0xb8] ;  /* 0x0000b80001067983 */ /* 0x000ea40000300800 */
[----:B------:R-:W2:Y:S01]  /*41c10*/  LDL.LU R7, [R1+0xbc] ;  /* 0x0000bc0001077983 */ /* 0x000ea20000300800 */
[C---:B------:R-:W-:Y:S01]  /*41c20*/  HMMA.16816.F32 R24, R20.reuse, R26, R16 ;  /* 0x0000001a1418723c */ /* 0x040fe20000001810 */
[----:B--2---:R-:W-:Y:S01]  /*41c30*/  STL.64 [R1+0x1a70], R6 ;  /* 0x001a700601007387 */ /* 0x004fe20000100a00 */
[----:B----4-:R0:W-:Y:S03]  /*41c40*/  STL.64 [R1+0x1a68], R4 ;  /* 0x001a680401007387 */ /* 0x0101e60000100a00 */
[----:B0-----:R-:W2:Y:S01]  /*41c50*/  LDL.LU R4, [R1+0xc0] ;  /* 0x0000c00001047983 */ /* 0x001ea20000300800 */
[----:B------:R-:W2:Y:S02]  /*41c60*/  LDL.LU R5, [R1+0xc4] ;  /* 0x0000c40001057983 */ /* 0x000ea40000300800 */
[----:B------:R-:W2:Y:S02]  /*41c70*/  LDL.LU R6, [R1+0xc8] ;  /* 0x0000c80001067983 */ /* 0x000ea40000300800 */
[----:B------:R-:W2:Y:S01]  /*41c80*/  LDL.LU R7, [R1+0xcc] ;  /* 0x0000cc0001077983 */ /* 0x000ea20000300800 */
[----:B------:R-:W4:Y:S01]  /*41c90*/  LDL.LU.64 R18, [R1+0x1b20] ;  /* 0x001b200001127983 */ /* 0x000f220000300a00 */
[----:B------:R-:W4:Y:S11]  /*41ca0*/  LDL.LU.64 R16, [R1+0x1b18] ;  /* 0x001b180001107983 */ /* 0x000f360000300a00 */
[----:B------:R-:W-:Y:S02]  /*41cb0*/  STL.64 [R1+0x150], R24 ;  /* 0x0001501801007387 */ /* 0x000fe40000100a00 */
[----:B------:R0:W-:Y:S02]  /*41cc0*/  STL.64 [R1+0x158], R26 ;  /* 0x0001581a01007387 */ /* 0x0001e40000100a00 */
[----:B0-----:R-:W2:Y:S01]  /*41cd0*/  LDL.LU.64 R26, [R1+0x1b10] ;  /* 0x001b1000011a7983 */ /* 0x001ea20000300a00 */
[----:B------:R-:W4:Y:S02]  /*41ce0*/  LDL.LU.64 R24, [R1+0x1b08] ;  /* 0x001b080001187983 */ /* 0x000f240000300a00 */
[C---:B----4-:R-:W-:Y:S11]  /*41cf0*/  HMMA.16816.F32 R16, R20.reuse, R24, R16 ;  /* 0x000000181410723c */ /* 0x050ff60000001810 */
        /* <DEDUP_REMOVED lines=8> */
[----:B------:R-:W3:Y:S11]  /*41d80*/  LDL.LU.64 R16, [R1+0x1ae8] ;  /* 0x001ae80001107983 */ /* 0x000ef60000300a00 */
[----:B------:R-:W-:Y:S10]  /*41d90*/  @!UPT UIADD3 URZ, URZ, URZ, URZ ;  /* 0x0000003f3f3ff290 */ /* 0x000ff4000fffe03f */
[----:B------:R0:W-:Y:S01]  /*41da0*/  STL.64 [R1+0x130], R24 ;  /* 0x0001301801007387 */ /* 0x0001e20000100a00 */
[----:B------:R1:W-:Y:S03]  /*41db0*/  STL.64 [R1+0x138], R26 ;  /* 0x0001381a01007387 */ /* 0x0003e60000100a00 */
[----:B0-----:R-:W4:Y:S01]  /*41dc0*/  LDL.LU R24, [R1+0xa0] ;  /* 0x0000a00001187983 */ /* 0x001f220000300800 */
[----:B------:R-:W4:Y:S02]  /*41dd0*/  LDL.LU R25, [R1+0xa4] ;  /* 0x0000a40001197983 */ /* 0x000f240000300800 */
[----:B-1----:R-:W4:Y:S02]  /*41de0*/  LDL.LU R26, [R1+0xa8] ;  /* 0x0000a800011a7983 */ /* 0x002f240000300800 */
[----:B------:R-:W4:Y:S01]  /*41df0*/  LDL.LU R27, [R1+0xac] ;  /* 0x0000ac00011b7983 */ /* 0x000f220000300800 */
[C---:B---3--:R-:W-:Y:S11]  /*41e00*/  HMMA.16816.F32 R12, R20.reuse, R16, R12 ;  /* 0x00000010140c723c */ /* 0x048ff6000000180c */
        /* <DEDUP_REMOVED lines=12> */
[----:B0-----:R-:W3:Y:S01]  /*41ed0*/  LDL.LU.64 R18, [R1+0x1ac0] ;  /* 0x001ac00001127983 */ /* 0x001ee20000300a00 */
[----:B------:R-:W2:Y:S02]  /*41ee0*/  LDL.LU.64 R16, [R1+0x1ab8] ;  /* 0x001ab80001107983 */ /* 0x000ea40000300a00 */
[C---:B--2---:R-:W-:Y:S11]  /*41ef0*/  HMMA.16816.F32 R12, R20.reuse, R16, R12 ;  /* 0x00000010140c723c */ /* 0x044ff6000000180c */
[----:B------:R-:W-:Y:S11]  /*41f00*/  @!UPT UIADD3 URZ, URZ, URZ, URZ ;  /* 0x0000003f3f3ff290 */ /* 0x000ff6000fffe03f */
[----:B------:R-:W-:Y:S01]  /*41f10*/  @!UPT UIADD3 URZ, URZ, URZ, URZ ;  /* 0x0000003f3f3ff290 */ /* 0x000fe2000fffe03f */
[----:B------:R-:W-:Y:S01]  /*41f20*/  STL.64 [R1+0x100], R12 ;  /* 0x0001000c01007387 */ /* 0x000fe20000100a00 */
[----:B------:R0:W-:Y:S03]  /*41f30*/  STL.64 [R1+0x108], R14 ;  /* 0x0001080e01007387 */ /* 0x0001e60000100a00 */
[----:B0-----:R-:W3:Y:S01]  /*41f40*/  LDL.LU.64 R14, [R1+0x1ab0] ;  /* 0x001ab000010e7983 */ /* 0x001ee20000300a00 */
[----:B------:R-:W3:Y:S02]  /*41f50*/  LDL.LU.64 R12, [R1+0x1aa8] ;  /* 0x001aa800010c7983 */ /* 0x000ee40000300a00 */
[C---:B---3--:R-:W-:Y:S11]  /*41f60*/  HMMA.16816.F32 R12, R20.reuse, R18, R12 ;  /* 0x00000012140c723c */ /* 0x048ff6000000180c */
[----:B------:R-:W-:Y:S11]  /*41f70*/  @!UPT UIADD3 URZ, URZ, URZ, URZ ;  /* 0x0000003f3f3ff290 */ /* 0x000ff6000fffe03f */
[----:B------:R-:W-:Y:S01]  /*41f80*/  @!UPT UIADD3 URZ, URZ, URZ, URZ ;  /* 0x0000003f3f3ff290 */ /* 0x000fe2000fffe03f */
[----:B------:R-:W-:Y:S01]  /*41f90*/  STL.64 [R1+0xf0], R12 ;  /* 0x0000f00c01007387 */ /* 0x000fe20000100a00 */
[----:B------:R0:W-:Y:S03]  /*41fa0*/  STL.64 [R1+0xf8], R14 ;  /* 0x0000f80e01007387 */ /* 0x0001e60000100a00 */
[----:B0-----:R-:W2:Y:S01]  /*41fb0*/  LDL.LU.64 R14, [R1+0x1aa0] ;  /* 0x001aa000010e7983 */ /* 0x001ea20000300a00 */
[----:B------:R-:W3:Y:S02]  /*41fc0*/  LDL.LU.64 R12, [R1+0x1a98] ;  /* 0x001a9800010c7983 */ /* 0x000ee40000300a00 */
[----:B------:R0:W-:Y:S02]  /*41fd0*/  STL.64 [R1+0x19d0], R18 ;  /* 0x0019d01201007387 */ /* 0x0001e40000100a00 */
[----:B------:R1:W-:Y:S01]  /*41fe0*/  STL.64 [R1+0x19c8], R16 ;  /* 0x0019c81001007387 */ /* 0x0003e20000100a00 */
[----:B0-----:R-:W2:Y:S04]  /*41ff0*/  LDL.64 R18, [R1+0x38] ;  /* 0x0000380001127983 */ /* 0x001ea80000100a00 */
[----:B-1----:R-:W4:Y:S01]  /*42000*/  LDL.64 R16, [R1+0x30] ;  /* 0x0000300001107983 */ /* 0x002f220000100a00 */
[C---:B---3--:R-:W-:Y:S03]  /*42010*/  HMMA.16816.F32 R8, R20.reuse, R12, R8 ;  /* 0x0000000c1408723c */ /* 0x048fe60000001808 */
[----:B--2---:R-:W-:Y:S01]  /*42020*/  STL.64 [R1+0x1a50], R18 ;  /* 0x001a501201007387 */ /* 0x004fe20000100a00 */
[----:B----4-:R0:W-:Y:S03]  /*42030*/  STL.64 [R1+0x1a48], R16 ;  /* 0x001a481001007387 */ /* 0x0101e60000100a00 */
[----:B0-----:R-:W2:Y:S01]  /*42040*/  LDL.LU R16, [R1+0x190] ;  /* 0x0001900001107983 */ /* 0x001ea20000300800 */
[----:B------:R-:W2:Y:S02]  /*42050*/  LDL.LU R17, [R1+0x194] ;  /* 0x0001940001117983 */ /* 0x000ea40000300800 */
[----:B------:R-:W2:Y:S02]  /*42060*/  LDL.LU R18, [R1+0x198] ;  /* 0x0001980001127983 */ /* 0x000ea40000300800 */
[----:B------:R-:W2:Y:S11]  /*42070*/  LDL.LU R19, [R1+0x19c] ;  /* 0x00019c0001137983 */ /* 0x000eb60000300800 */
        /* <DEDUP_REMOVED lines=9> */
[----:B0-----:R-:W3:Y:S01]  /*42110*/  LDL.LU.64 R10, [R1+0x1a80] ;  /* 0x001a8000010a7983 */ /* 0x001ee20000300a00 */
[----:B------:R-:W4:Y:S02]  /*42120*/  LDL.LU.64 R8, [R1+0x1a78] ;  /* 0x001a780001087983 */ /* 0x000f240000300a00 */
[----:B------:R-:W-:Y:S02]  /*42130*/  STL.64 [R1+0x19b0], R14 ;  /* 0x0019b00e01007387 */ /* 0x000fe40000100a00 */
[----:B------:R0:W-:Y:S02]  /*42140*/  STL.64 [R1+0x19a8], R12 ;  /* 0x0019a80c01007387 */ /* 0x0001e40000100a00 */
[----:B0-----:R-:W2:Y:S01]  /*42150*/  LDL.LU R12, [R1+0x370] ;  /* 0x00037000010c7983 */ /* 0x001ea20000300800 */
[----:B------:R-:W2:Y:S02]  /*42160*/  LDL.LU R13, [R1+0x374] ;  /* 0x00037400010d7983 */ /* 0x000ea40000300800 */
[----:B------:R-:W2:Y:S02]  /*42170*/  LDL.LU R14, [R1+0x378] ;  /* 0x00037800010e7983 */ /* 0x000ea40000300800 */
[----:B------:R-:W2:Y:S01]  /*42180*/  LDL.LU R15, [R1+0x37c] ;  /* 0x00037c00010f7983 */ /* 0x000ea20000300800 */
[C---:B----4-:R-:W-:Y:S11]  /*42190*/  HMMA.16816.F32 R4, R20.reuse, R8, R4 ;  /* 0x000000081404723c */ /* 0x050ff60000001804 */
        /* <DEDUP_REMOVED lines=15> */
[----:B0-----:R-:W4:Y:S01]  /*42290*/  LDL.LU R8, [R1+0x380] ;  /* 0x0003800001087983 */ /* 0x001f220000300800 */
[----:B------:R-:W4:Y:S02]  /*422a0*/  LDL.LU R9, [R1+0x384] ;  /* 0x0003840001097983 */ /* 0x000f240000300800 */
[----:B------:R-:W4:Y:S02]  /*422b0*/  LDL.LU R10, [R1+0x388] ;  /* 0x00038800010a7983 */ /* 0x000f240000300800 */
[----:B------:R-:W4:Y:S01]  /*422c0*/  LDL.LU R11, [R1+0x38c] ;  /* 0x00038c00010b7983 */ /* 0x000f220000300800 */
[C---:B---3--:R-:W-:Y:S08]  /*422d0*/  HMMA.16816.F32 R24, R20.reuse, R4, R24 ;  /* 0x000000041418723c */ /* 0x048ff00000001818 */
[----:B--2---:R-:W-:Y:S11]  /*422e0*/  HMMA.16816.F32 R20, R20, R6, R16 ;  /* 0x000000061414723c */ /* 0x004ff60000001810 */
[----:B------:R-:W-:Y:S04]  /*422f0*/  @!UPT UIADD3 URZ, URZ, URZ, URZ ;  /* 0x0000003f3f3ff290 */ /* 0x000fe8000fffe03f */
[----:B------:R-:W-:Y:S01]  /*42300*/  STL.64 [R1+0x6c0], R24 ;  /* 0x0006c01801007387 */ /* 0x000fe20000100a00 */
[----:B------:R-:W-:Y:S02]  /*42310*/  STL.64 [R1+0x6c8], R26 ;  /* 0x0006c81a01007387 */ /* 0x000fe40000100a00 */
[----:B------:R-:W2:Y:S02]  /*42320*/  LDL.LU.64 R18, [R1+0x1a50] ;  /* 0x001a500001127983 */ /* 0x000ea40000300a00 */
[----:B------:R-:W4:Y:S01]  /*42330*/  LDL.LU.64 R16, [R1+0x1a48] ;  /* 0x001a480001107983 */ /* 0x000f220000300a00 */
[----:B-----5:R-:W-:Y:S04]  /*42340*/  LDSM.16.M88.4 R24, [R2+0x24800] ;  /* 0x024800000218783b */ /* 0x020fe80000000200 */
[----:B------:R-:W-:Y:S01]  /*42350*/  STL.64 [R1+0x1970], R6 ;  /* 0x0019700601007387 */ /* 0x000fe20000100a00 */
[----:B------:R-:W-:Y:S02]  /*42360*/  STL.64 [R1+0x1968], R4 ;  /* 0x0019680401007387 */ /* 0x000fe40000100a00 */
[----:B------:R-:W-:Y:S02]  /*42370*/  STL.64 [R1+0x190], R20 ;  /* 0x0001901401007387 */ /* 0x000fe40000100a00 */
[----:B------:R-:W-:Y:S02]  /*42380*/  STL.64 [R1+0x198], R22 ;  /* 0x0001981601007387 */ /* 0x000fe40000100a00 */
[----:B------:R-:W0:Y:S04]  /*42390*/  LDSM.16.M88.4 R20, [R2+0x24a00] ;  /* 0x024a00000214783b */ /* 0x000e280000000200 */
[----:B0-----:R-:W-:Y:S01]  /*423a0*/  STL [R1+0x1958], R20 ;  /* 0x0019581401007387 */ /* 0x001fe20000100800 */
[----:B------:R-:W-:Y:S02]  /*423b0*/  STL [R1+0x1954], R21 ;  /* 0x0019541501007387 */ /* 0x000fe40000100800 */
[----:B------:R-:W-:Y:S02]  /*423c0*/  STL [R1+0x1950], R22 ;  /* 0x0019501601007387 */ /* 0x000fe40000100800 */
[----:B------:R-:W-:Y:S01]  /*423d0*/  STL [R1+0x194c], R23 ;  /* 0x00194c1701007387 */ /* 0x000fe20000100800 */
[----:B------:R-:W-:Y:S01]  /*423e0*/  STL [R1+0x1948], R2 ;  /* 0x0019480201007387 */ /* 0x000fe20000100800 */
[----:B----4-:R-:W-:Y:S01]  /*423f0*/  HMMA.16816.F32 R4, R24, R16, R8 ;  /* 0x000000101804723c */ /* 0x010fe20000001808 */
[----:B------:R-:W-:-:S02]  /*42400*/  MOV R28, R17 ;  /* 0x00000011001c7202 */ /* 0x000fc40000000f00 */
[----:B------:R-:W-:Y:S11]  /*42410*/  MOV R29, R16 ;  /* 0x00000010001d7202 */ /* 0x000ff60000000f00 */
[----:B------:R-:W-:Y:S09]  /*42420*/  @!UPT UIADD3 URZ, URZ, URZ, URZ ;  /* 0x0000003f3f3ff290 */ /* 0x000ff2000fffe03f */
[----:B------:R-:W-:Y:S01]  /*42430*/  STL.64 [R1+0x380], R4 ;  /* 0x0003800401007387 */ /* 0x000fe20000100a00 */
[----:B------:R2:W-:Y:S02]  /*42440*/  STL.64 [R1+0x388], R6 ;  /* 0x0003880601007387 */ /* 0x0005e40000100a00 */
[C---:B--2---:R-:W-:Y:S01]  /*42450*/  HMMA.16816.F32 R4, R24.reuse, R18, R12 ;  /* 0x000000121804723c */ /* 0x044fe2000000180c */
[----:B------:R-:W-:Y:S01]  /*42460*/  STL [R1+0x1960], R28 ;  /* 0x0019601c01007387 */ /* 0x000fe20000100800 */
[----:B------:R-:W-:Y:S02]  /*42470*/  STL [R1+0x195c], R29 ;  /* 0x00195c1d01007387 */ /* 0x000fe40000100800 */
[----:B------:R-:W-:Y:S01]  /*42480*/  IMAD.MOV.U32 R3, RZ, RZ, R18 ;  /* 0x000000ffff037224 */ /* 0x000fe200078e0012 */
[----:B------:R-:W-:Y:S11]  /*42490*/  MOV R0, R19 ;  /* 0x0000001300007202 */ /* 0x000ff60000000f00 */
[----:B------:R-:W-:Y:S07]  /*424a0*/  @!UPT UIADD3 URZ, URZ, URZ, URZ ;  /* 0x0000003f3f3ff290 */ /* 0x000fee000fffe03f */
[----:B------:R0:W-:Y:S01]  /*424b0*/  STL.64 [R1+0x370], R4 ;  /* 0x0003700401007387 */ /* 0x0001e20000100a00 */
[----:B------:R1:W-:Y:S03]  /*424c0*/  STL.64 [R1+0x378], R6 ;  /* 0x0003780601007387 */ /* 0x0003e60000100a00 */
[----:B0-----:R-:W2:Y:S01]  /*424d0*/  LDL.LU R4, [R1+0x2b0] ;  /* 0x0002b00001047983 */ /* 0x001ea20000300800 */
[----:B------:R-:W2:Y:S02]  /*424e0*/  LDL.LU R5, [R1+0x2b4] ;  /* 0x0002b40001057983 */ /* 0x000ea40000300800 */
[----:B-1----:R-:W3:Y:S02]  /*424f0*/  LDL.LU R6, [R1+0x2b8] ;  /* 0x0002b80001067983 */ /* 0x002ee40000300800 */
[----:B------:R-:W3:Y:S01]  /*42500*/  LDL.LU R7, [R1+0x2bc] ;  /* 0x0002bc0001077983 */ /* 0x000ee20000300800 */
[----:B------:R-:W4:Y:S01]  /*42510*/  LDL.LU R12, [R1+0x2f0] ;  /* 0x0002f000010c7983 */ /* 0x000f220000300800 */
[----:B------:R-:W4:Y:S02]  /*42520*/  LDL.LU R13, [R1+0x2f4] ;  /* 0x0002f400010d7983 */ /* 0x000f240000300800 */
[----:B------:R-:W5:Y:S02]  /*42530*/  LDL.LU R14, [R1+0x2f8] ;  /* 0x0002f800010e7983 */ /* 0x000f640000300800 */
[----:B------:R-:W5:Y:S01]  /*42540*/  LDL.LU R15, [R1+0x2fc] ;  /* 0x0002fc00010f7983 */ /* 0x000f620000300800 */
[----:B------:R-:W2:Y:S04]  /*42550*/  LDL.64 R18, [R1+0x8] ;  /* 0x0000080001127983 */ /* 0x000ea80000100a00 */
[----:B------:R-:W3:Y:S04]  /*42560*/  LDL.64 R16, [R1] ;  /* 0x0000000001107983 */ /* 0x000ee80000100a00 */
[----:B--2---:R-:W-:Y:S01]  /*42570*/  STL.64 [R1+0x1a00], R18 ;  /* 0x001a001201007387 */ /* 0x004fe20000100a00 */
[----:B---3--:R-:W-:Y:S02]  /*42580*/  STL.64 [R1+0x19f8], R16 ;  /* 0x0019f81001007387 */ /* 0x008fe40000100a00 */
[----:B-----5:R-:W-:Y:S02]  /*42590*/  STL.64 [R1+0x19c0], R14 ;  /* 0x0019c00e01007387 */ /* 0x020fe40000100a00 */
[----:B----4-:R0:W-:Y:S02]  /*425a0*/  STL.64 [R1+0x19b8], R12 ;  /* 0x0019b80c01007387 */ /* 0x0101e40000100a00 */
[----:B0-----:R-:W2:Y:S01]  /*425b0*/  LDL.LU R12, [R1+0x300] ;  /* 0x00030000010c7983 */ /* 0x001ea20000300800 */
[----:B------:R-:W2:Y:S02]  /*425c0*/  LDL.LU R13, [R1+0x304] ;  /* 0x00030400010d7983 */ /* 0x000ea40000300800 */
[----:B------:R-:W3:Y:S02]  /*425d0*/  LDL.LU R14, [R1+0x308] ;  /* 0x00030800010e7983 */ /* 0x000ee40000300800 */
[----:B------:R-:W3:Y:S01]  /*425e0*/  LDL.LU R15, [R1+0x30c] ;  /* 0x00030c00010f7983 */ /* 0x000ee20000300800 */
[----:B------:R-:W4:Y:S04]  /*425f0*/  LDL R18, [R1+0x18] ;  /* 0x0000180001127983 */ /* 0x000f280000100800 */
[----:B------:R-:W4:Y:S04]  /*42600*/  LDL R19, [R1+0x1c] ;  /* 0x00001c0001137983 */ /* 0x000f280000100800 */
[----:B------:R-:W5:Y:S04]  /*42610*/  LDL R16, [R1+0x10] ;  /* 0x0000100001107983 */ /* 0x000f680000100800 */
[----:B------:R-:W5:Y:S04]  /*42620*/  LDL R17, [R1+0x14] ;  /* 0x0000140001117983 */ /* 0x000f680000100800 */
        /* <DEDUP_REMOVED lines=8> */
[----:B------:R-:W4:Y:S04]  /*426b0*/  LDL.64 R16, [R1+0x20] ;  /* 0x0000200001107983 */ /* 0x000f280000100a00 */
[----:B------:R-:W5:Y:S04]  /*426c0*/  LDL.64 R18, [R1+0x28] ;  /* 0x0000280001127983 */ /* 0x000f680000100a00 */
        /* <DEDUP_REMOVED lines=8> */
[----:B------:R-:W4:Y:S02]  /*42750*/  LDL.LU R22, [R1+0x368] ;  /* 0x0003680001167983 */ /* 0x000f240000300800 */
[----:B------:R-:W4:Y:S01]  /*42760*/  LDL.LU R23, [R1+0x36c] ;  /* 0x00036c0001177983 */ /* 0x000f220000300800 */
        /* <DEDUP_REMOVED lines=20> */
[----:B------:R-:W3:Y:S02]  /*428b0*/  LDL.LU R10, [R1+0x2d8] ;  /* 0x0002d800010a7983 */ /* 0x000ee40000300800 */
[----:B------:R-:W3:Y:S01]  /*428c0*/  LDL.LU R11, [R1+0x2dc] ;  /* 0x0002dc00010b7983 */ /* 0x000ee20000300800 */
[----:B----4-:R-:W-:Y:S01]  /*428d0*/  HMMA.16816.F32 R20, R24, R16, R20 ;  /* 0x000000101814723c */ /* 0x010fe20000001814 */
[----:B-----5:R-:W-:-:S07]  /*428e0*/  MOV R2, R19 ;  /* 0x0000001300027202 */ /* 0x020fce0000000f00 */
[----:B--2---:R-:W-:Y:S01]  /*428f0*/  HMMA.16816.F32 R12, R24, R18, R12 ;  /* 0x00000012180c723c */ /* 0x004fe2000000180c */
[----:B---3--:R-:W-:Y:S01]  /*42900*/  STL.64 [R1+0x19a0], R10 ;  /* 0x0019a00a01007387 */ /* 0x008fe20000100a00 */
[----:B------:R0:W-:Y:S03]  /*42910*/  STL.64 [R1+0x1998], R8 ;  /* 0x0019980801007387 */ /* 0x0001e60000100a00 */
        /* <DEDUP_REMOVED lines=10> */
[----:B------:R-:W-:Y:S01]  /*429c0*/  STL [R1+0x1964], R3 ;  /* 0x0019640301007387 */ /* 0x000fe20000100800 */
[----:B------:R0:W-:Y:S02]  /*429d0*/  STL.64 [R1+0x360], R20 ;  /* 0x0003601401007387 */ /* 0x0001e40000100a00 */
[----:B------:R1:W-:Y:S02]  /*429e0*/  STL.64 [R1+0x368], R22 ;  /* 0x0003681601007387 */ /* 0x0003e40000100a00 */
[----:B------:R-:W-:Y:S01]  /*429f0*/  STL.64 [R1+0x350], R12 ;  /* 0x0003500c01007387 */ /* 0x000fe20000100a00 */
[----:B------:R4:W-:Y:S01]  /*42a00*/  STL.64 [R1+0x358], R14 ;  /* 0x0003580e01007387 */ /* 0x0009e20000100a00 */
[----:B0-----:R-:W-:Y:S01]  /*42a10*/  MOV R21, R16 ;  /* 0x0000001000157202 */ /* 0x001fe20000000f00 */
[----:B-1----:R-:W-:-:S02]  /*42a20*/  IMAD.MOV.U32 R23, RZ, RZ, R18 ;  /* 0x000000ffff177224 */ /* 0x002fc400078e0012 */
[----:B----4-:R-:W4:Y:S01]  /*42a30*/  LDL.LU.64 R14, [R1+0x1a40] ;  /* 0x001a4000010e7983 */ /* 0x010f220000300a00 */
[----:B------:R-:W4:Y:S01]  /*42a40*/  LDL.LU.64 R12, [R1+0x1a38] ;  /* 0x001a3800010c7983 */ /* 0x000f220000300a00 */
[----:B------:R-:W-:Y:S01]  /*42a50*/  MOV R22, R17 ;  /* 0x0000001100167202 */ /* 0x000fe20000000f00 */
[----:B------:R-:W5:Y:S01]  /*42a60*/  LDL.LU.64 R18, [R1+0x1a30] ;  /* 0x001a300001127983 */ /* 0x000f620000300a00 */
        /* <DEDUP_REMOVED lines=8> */
[C---:B-----5:R-:W-:Y:S01]  /*42af0*/  HMMA.16816.F32 R16, R24.reuse, R18, R12 ;  /* 0x000000121810723c */ /* 0x060fe2000000180c */
[----:B------:R-:W4:Y:S01]  /*42b00*/  LDL.LU.64 R14, [R1+0x1a10] ;  /* 0x001a1000010e7983 */ /* 0x000f220000300a00 */
[----:B------:R-:W4:Y:S11]  /*42b10*/  LDL.LU.64 R12, [R1+0x1a08] ;  /* 0x001a0800010c7983 */ /* 0x000f360000300a00 */
[----:B------:R-:W-:Y:S10]  /*42b20*/  @!UPT UIADD3 URZ, URZ, URZ, URZ ;  /* 0x0000003f3f3ff290 */ /* 0x000ff4000fffe03f */
[----:B------:R-:W-:Y:S01]  /*42b30*/  STL.64 [R1+0x330], R16 ;  /* 0x0003301001007387 */ /* 0x000fe20000100a00 */
[----:B------:R0:W-:Y:S03]  /*42b40*/  STL.64 [R1+0x338], R18 ;  /* 0x0003381201007387 */ /* 0x0001e60000100a00 */
[----:B0-----:R-:W5:Y:S01]  /*42b50*/  LDL.LU.64 R18, [R1+0x1a00] ;  /* 0x001a000001127983 */ /* 0x001f620000300a00 */
[----:B------:R-:W4:Y:S02]  /*42b60*/  LDL.LU.64 R16, [R1+0x19f8] ;  /* 0x0019f80001107983 */ /* 0x000f240000300a00 */
[----:B----4-:R-:W-:Y:S11]  /*42b70*/  HMMA.16816.F32 R12, R24, R16, R12 ;  /* 0x00000010180c723c */ /* 0x010ff6000000180c */
[----:B------:R-:W-:Y:S11]  /*42b80*/  @!UPT UIADD3 URZ, URZ, URZ, URZ ;  /* 0x0000003f3f3ff290 */ /* 0x000ff6000fffe03f */
[----:B------:R-:W-:Y:S01]  /*42b90*/  @!UPT UIADD3 URZ, URZ, URZ, URZ ;  /* 0x0000003f3f3ff290 */ /* 0x000fe2000fffe03f */
[----:B------:R-:W-:Y:S01]  /*42ba0*/  STL.64 [R1+0x320], R12 ;  /* 0x0003200c01007387 */ /* 0x000fe20000100a00 */
[----:B------:R0:W-:Y:S03]  /*42bb0*/  STL.64 [R1+0x328], R14 ;  /* 0x0003280e01007387 */ /* 0x0001e60000100a00 */
[----:B0-----:R-:W4:Y:S01]  /*42bc0*/  LDL.LU.64 R14, [R1+0x19f0] ;  /* 0x0019f000010e7983 */ /* 0x001f220000300a00 */
[----:B------:R-:W4:Y:S02]  /*42bd0*/  LDL.LU.64 R12, [R1+0x19e8] ;  /* 0x0019e800010c7983 */ /* 0x000f240000300a00 */
[----:B-----5:R-:W-:Y:S01]  /*42be0*/  IMAD.MOV.U32 R29, RZ, RZ, R18 ;  /* 0x000000ffff1d7224 */ /* 0x020fe200078e0012 */
[----:B------:R-:W-:Y:S02]  /*42bf0*/  MOV R20, R19 ;  /* 0x0000001300147202 */ /* 0x000fe40000000f00 */
[----:B------:R-:W-:-:S02]  /*42c00*/  MOV R3, R16 ;  /* 0x0000001000037202 */ /* 0x000fc40000000f00 */
[----:B------:R-:W-:Y:S01]  /*42c10*/  MOV R28, R17 ;  /* 0x00000011001c7202 */ /* 0x000fe20000000f00 */
        /* <DEDUP_REMOVED lines=22> */
[----:B------:R-:W2:Y:S02]  /*42d80*/  LDL.LU.64 R12, [R1+0x19a8] ;  /* 0x0019a800010c7983 */ /* 0x000ea40000300a00 */
[----:B------:R-:W-:Y:S02]  /*42d90*/  STL.64 [R1+0x18a0], R18 ;  /* 0x0018a01201007387 */ /* 0x000fe40000100a00 */
[----:B------:R0:W-:Y:S02]  /*42da0*/  STL.64 [R1+0x1898], R16 ;  /* 0x0018981001007387 */ /* 0x0001e40000100a00 */
[----:B0-----:R-:W5:Y:S01]  /*42db0*/  LDL.LU R16, [R1+0x290] ;  /* 0x0002900001107983 */ /* 0x001f620000300800 */
[----:B------:R-:W5:Y:S02]  /*42dc0*/  LDL.LU R17, [R1+0x294] ;  /* 0x0002940001117983 */ /* 0x000f640000300800 */
[----:B------:R-:W5:Y:S02]  /*42dd0*/  LDL.LU R18, [R1+0x298] ;  /* 0x0002980001127983 */ /* 0x000f640000300800 */
[----:B------:R-:W5:Y:S01]  /*42de0*/  LDL.LU R19, [R1+0x29c] ;  /* 0x00029c0001137983 */ /* 0x000f620000300800 */
[C---:B--2---:R-:W-:Y:S11]  /*42df0*/  HMMA.16816.F32 R8, R24.reuse, R12, R8 ;  /* 0x0000000c1808723c */ /* 0x044ff60000001808 */
        /* <DEDUP_REMOVED lines=31> */
[----:B0-----:R-:W5:Y:S01]  /*42ff0*/  LDL.LU.64 R6, [R1+0x1970] ;  /* 0x0019700001067983 */ /* 0x001f620000300a00 */
[----:B------:R-:W4:Y:S02]  /*43000*/  LDL.LU.64 R4, [R1+0x1968] ;  /* 0x0019680001047983 */ /* 0x000f240000300a00 */
[----:B------:R-:W-:Y:S02]  /*43010*/  STL.64 [R1+0x1860], R10 ;  /* 0x0018600a01007387 */ /* 0x000fe40000100a00 */
[----:B------:R4:W-:Y:S02]  /*43020*/  STL.64 [R1+0x1858], R8 ;  /* 0x0018580801007387 */ /* 0x0009e40000100a00 */
[C---:B----4-:R-:W-:Y:S08]  /*43030*/  HMMA.16816.F32 R8, R24.reuse, R4, R12 ;  /* 0x000000041808723c */ /* 0x050ff0000000180c */
[----:B-----5:R-:W-:Y:S07]  /*43040*/  HMMA.16816.F32 R12, R24, R6, R16 ;  /* 0x00000006180c723c */ /* 0x020fee0000001810 */
[----:B------:R-:W-:Y:S01]  /*43050*/  MOV R24, R3 ;  /* 0x0000000300187202 */ /* 0x000fe20000000f00 */
[----:B------:R-:W-:Y:S01]  /*43060*/  IMAD.MOV.U32 R26, RZ, RZ, R29 ;  /* 0x000000ffff1a7224 */ /* 0x000fe200078e001d */
[----:B------:R-:W-:-:S02]  /*43070*/  MOV R27, R20 ;  /* 0x00000014001b7202 */ /* 0x000fc40000000f00 */
[----:B------:R-:W-:-:S04]  /*43080*/  MOV R25, R28 ;  /* 0x0000001c00197202 */ /* 0x000fc80000000f00 */
[----:B------:R0:W-:Y:S01]  /*43090*/  STL.64 [R1+0x2a0], R8 ;  /* 0x0002a00801007387 */ /* 0x0001e20000100a00 */
[----:B------:R1:W-:Y:S03]  /*430a0*/  STL.64 [R1+0x2a8], R10 ;  /* 0x0002a80a01007387 */ /* 0x0003e60000100a00 */
[----:B0-----:R-:W2:Y:S04]  /*430b0*/  LDL.LU R8, [R1+0x560] ;  /* 0x0005600001087983 */ /* 0x001ea80000300800 */
[----:B------:R0:W-:Y:S02]  /*430c0*/  STL.64 [R1+0x290], R12 ;  /* 0x0002900c01007387 */ /* 0x0001e40000100a00 */
[----:B------:R3:W-:Y:S02]  /*430d0*/  STL.64 [R1+0x298], R14 ;  /* 0x0002980e01007387 */ /* 0x0007e40000100a00 */
[----:B------:R-:W2:Y:S01]  /*430e0*/  LDL.LU R9, [R1+0x564] ;  /* 0x0005640001097983 */ /* 0x000ea20000300800 */
[----:B-1----:R-:W4:Y:S01]  /*430f0*/  LDL.LU R10, [R1+0x568] ;  /* 0x00056800010a7983 */ /* 0x002f220000300800 */
[----:B------:R-:W4:Y:S03]  /*43100*/  LDL.LU R11, [R1+0x56c] ;  /* 0x00056c00010b7983 */ /* 0x000f260000300800 */
[----:B0-----:R-:W5:Y:S01]  /*43110*/  LDL.LU R12, [R1+0x580] ;  /* 0x00058000010c7983 */ /* 0x001f620000300800 */
[----:B------:R-:W5:Y:S02]  /*43120*/  LDL.LU R13, [R1+0x584] ;  /* 0x00058400010d7983 */ /* 0x000f640000300800 */
[----:B---3--:R-:W3:Y:S02]  /*43130*/  LDL.LU R14, [R1+0x588] ;  /* 0x00058800010e7983 */ /* 0x008ee40000300800 */
[----:B------:R-:W3:Y:S01]  /*43140*/  LDL.LU R15, [R1+0x58c] ;  /* 0x00058c00010f7983 */ /* 0x000ee20000300800 */
[----:B------:R-:W2:Y:S01]  /*43150*/  LDL.LU R3, [R1+0x1964] ;  /* 0x0019640001037983 */ /* 0x000ea20000300800 */
[----:B------:R-:W2:Y:S02]  /*43160*/  LDL.LU R28, [R1+0x1960] ;  /* 0x00196000011c7983 */ /* 0x000ea40000300800 */
[----:B------:R-:W2:Y:S02]  /*43170*/  LDL.LU R29, [R1+0x195c] ;  /* 0x00195c00011d7983 */ /* 0x000ea40000300800 */
[----:B------:R-:W2:Y:S01]  /*43180*/  LDL.LU R20, [R1+0x1958] ;  /* 0x0019580001147983 */ /* 0x000ea20000300800 */
[----:B------:R-:W-:Y:S01]  /*43190*/  STL.64 [R1+0x18c0], R26 ;  /* 0x0018c01a01007387 */ /* 0x000fe20000100a00 */
[----:B------:R-:W-:Y:S02]  /*431a0*/  STL.64 [R1+0x18b8], R24 ;  /* 0x0018b81801007387 */ /* 0x000fe40000100a00 */
[----:B------:R-:W2:Y:S02]  /*431b0*/  LDL.LU R16, [R1+0x210] ;  /* 0x0002100001107983 */ /* 0x000ea40000300800 */
[----:B------:R-:W2:Y:S01]  /*431c0*/  LDL.LU R17, [R1+0x214] ;  /* 0x0002140001117983 */ /* 0x000ea20000300800 */
[----:B------:R-:W2:Y:S01]  /*431d0*/  LDL.LU R18, [R1+0x218] ;  /* 0x0002180001127983 */ /* 0x000ea20000300800 */
[----:B------:R-:W2:Y:S03]  /*431e0*/  LDL.LU R19, [R1+0x21c] ;  /* 0x00021c0001137983 */ /* 0x000ea60000300800 */
[----:B--2---:R-:W-:Y:S01]  /*431f0*/  STL.64 [R1+0x18b0], R18 ;  /* 0x0018b01201007387 */ /* 0x004fe20000100a00 */
[----:B------:R0:W-:Y:S03]  /*43200*/  STL.64 [R1+0x18a8], R16 ;  /* 0x0018a81001007387 */ /* 0x0001e60000100a00 */
[----:B0-----:R-:W2:Y:S01]  /*43210*/  LDL.LU R16, [R1+0x220] ;  /* 0x0002200001107983 */ /* 0x001ea20000300800 */
[----:B------:R-:W2:Y:S02]  /*43220*/  LDL.LU R17, [R1+0x224] ;  /* 0x0002240001117983 */ /* 0x000ea40000300800 */
[----:B------:R-:W2:Y:S02]  /*43230*/  LDL.LU R18, [R1+0x228] ;  /* 0x0002280001127983 */ /* 0x000ea40000300800 */
[----:B------:R-:W2:Y:S02]  /*43240*/  LDL.LU R19, [R1+0x22c] ;  /* 0x00022c0001137983 */ /* 0x000ea40000300800 */
        /* <DEDUP_REMOVED lines=12> */
[----:B--2---:R0:W-:Y:S01]  /*43310*/  STL.64 [R1+0x18f0], R18 ;  /* 0x0018f01201007387 */ /* 0x0041e20000100a00 */
[----:B------:R1:W-:Y:S02]  /*43320*/  STL.64 [R1+0x18e8], R16 ;  /* 0x0018e81001007387 */ /* 0x0003e40000100a00 */
[----:B0-----:R-:W-:Y:S01]  /*43330*/  IMAD.MOV.U32 R18, RZ, RZ, R23 ;  /* 0x000000ffff127224 */ /* 0x001fe200078e0017 */
[----:B-1----:R-:W-:-:S02]  /*43340*/  MOV R16, R21 ;  /* 0x0000001500107202 */ /* 0x002fc40000000f00 */
[----:B------:R-:W-:Y:S01]  /*43350*/  MOV R19, R2 ;  /* 0x0000000200137202 */ /* 0x000fe20000000f00 */
[----:B------:R-:W2:Y:S01]  /*43360*/  LDL.LU R21, [R1+0x1954] ;  /* 0x0019540001157983 */ /* 0x000ea20000300800 */
[----:B------:R-:W-:Y:S02]  /*43370*/  MOV R17, R22 ;  /* 0x0000001600117202 */ /* 0x000fe40000000f00 */
[----:B------:R-:W2:Y:S02]  /*43380*/  LDL.LU R22, [R1+0x1950] ;  /* 0x0019500001167983 */ /* 0x000ea40000300800 */
[----:B------:R-:W2:Y:S01]  /*43390*/  LDL.LU R23, [R1+0x194c] ;  /* 0x00194c0001177983 */ /* 0x000ea20000300800 */
[----:B------:R-:W2:Y:S01]  /*433a0*/  LDL.LU R2, [R1+0x1948] ;  /* 0x0019480001027983 */ /* 0x000ea20000300800 */
[----:B------:R-:W-:Y:S02]  /*433b0*/  STL.64 [R1+0x1920], R18 ;  /* 0x0019201201007387 */ /* 0x000fe40000100a00 */
[----:B------:R-:W-:Y:S02]  /*433c0*/  STL.64 [R1+0x1918], R16 ;  /* 0x0019181001007387 */ /* 0x000fe40000100a00 */
[----:B------:R-:W2:Y:S01]  /*433d0*/  LDL.64 R26, [R1+0x18] ;  /* 0x00001800011a7983 */ /* 0x000ea20000100a00 */
[----:B------:R-:W3:Y:S04]  /*433e0*/  LDL.64 R24, [R1+0x10] ;  /* 0x0000100001187983 */ /* 0x000ee80000100a00 */
        /* <DEDUP_REMOVED lines=18> */
[----:B------:R-:W-:-:S02]  /*43510*/  MOV R19, R0 ;  /* 0x0000000000137202 */ /* 0x000fc40000000f00 */
[----:B------:R-:W-:Y:S01]  /*43520*/  MOV R17, R28 ;  /* 0x0000001c00117202 */ /* 0x000fe20000000f00 */
[----:B---3--:R-:W-:Y:S01]  /*43530*/  STL.64 [R1+0x1940], R26 ;  /* 0x0019401a01007387 */ /* 0x008fe20000100a00 */
[----:B--2---:R0:W-:Y:S03]  /*43540*/  STL.64 [R1+0x1938], R24 ;  /* 0x0019381801007387 */ /* 0x0041e60000100a00 */
[----:B0-----:R-:W2:Y:S01]  /*43550*/  LDL.LU R24, [R1+0x280] ;  /* 0x0002800001187983 */ /* 0x001ea20000300800 */
[----:B------:R-:W2:Y:S02]  /*43560*/  LDL.LU R25, [R1+0x284] ;  /* 0x0002840001197983 */ /* 0x000ea40000300800 */
[----:B------:R-:W2:Y:S02]  /*43570*/  LDL.LU R26, [R1+0x288] ;  /* 0x00028800011a7983 */ /* 0x000ea40000300800 */
[----:B------:R-:W2:Y:S01]  /*43580*/  LDL.LU R27, [R1+0x28c] ;  /* 0x00028c00011b7983 */ /* 0x000ea20000300800 */
[----:B------:R-:W-:Y:S01]  /*43590*/  STL.64 [R1+0x1890], R14 ;  /* 0x0018900e01007387 */ /* 0x000fe20000100a00 */
[----:B-----5:R0:W-:Y:S03]  /*435a0*/  STL.64 [R1+0x1888], R12 ;  /* 0x0018880c01007387 */ /* 0x0201e60000100a00 */
[----:B0-----:R-:W3:Y:S01]  /*435b0*/  LDL.LU R12, [R1+0x590] ;  /* 0x00059000010c7983 */ /* 0x001ee20000300800 */
[----:B------:R-:W3:Y:S02]  /*435c0*/  LDL.LU R13, [R1+0x594] ;  /* 0x00059400010d7983 */ /* 0x000ee40000300800 */
[----:B------:R-:W3:Y:S02]  /*435d0*/  LDL.LU R14, [R1+0x598] ;  /* 0x00059800010e7983 */ /* 0x000ee40000300800 */
[----:B------:R-:W3:Y:S01]  /*435e0*/  LDL.LU R15, [R1+0x59c] ;  /* 0x00059c00010f7983 */ /* 0x000ee20000300800 */
[----:B------:R-:W5:Y:S01]  /*435f0*/  LDL.LU R0, [R1+0xa10] ;  /* 0x000a100001007983 */ /* 0x000f620000300800 */
[----:B------:R-:W5:Y:S02]  /*43600*/  LDL R28, [R1+0x950] ;  /* 0x00095000011c7983 */ /* 0x000f640000100800 */
[----:B----4-:R-:W-:Y:S02]  /*43610*/  STL.64 [R1+0x1870], R10 ;  /* 0x0018700a01007387 */ /* 0x010fe40000100a00 */
[----:B------:R0:W-:Y:S02]  /*43620*/  STL.64 [R1+0x1868], R8 ;  /* 0x0018680801007387 */ /* 0x0001e40000100a00 */
[----:B0-----:R-:W4:Y:S01]  /*43630*/  LDL.LU R8, [R1+0x570] ;  /* 0x0005700001087983 */ /* 0x001f220000300800 */
[----:B------:R-:W4:Y:S02]  /*43640*/  LDL.LU R9, [R1+0x574] ;  /* 0x0005740001097983 */ /* 0x000f240000300800 */
[----:B------:R-:W4:Y:S02]  /*43650*/  LDL.LU R10, [R1+0x578] ;  /* 0x00057800010a7983 */ /* 0x000f240000300800 */
[----:B------:R-:W4:Y:S01]  /*43660*/  LDL.LU R11, [R1+0x57c] ;  /* 0x00057c00010b7983 */ /* 0x000f220000300800 */
[----:B------:R-:W-:Y:S01]  /*43670*/  STL.64 [R1+0x1840], R6 ;  /* 0x0018400601007387 */ /* 0x000fe20000100a00 */
[----:B------:R0:W-:Y:S03]  /*43680*/  STL.64 [R1+0x1838], R4 ;  /* 0x0018380401007387 */ /* 0x0001e60000100a00 */
[----:B0-----:R-:W3:Y:S01]  /*43690*/  LDL.LU R4, [R1+0x540] ;  /* 0x0005400001047983 */ /* 0x001ee20000300800 */
[----:B------:R-:W3:Y:S02]  /*436a0*/  LDL.LU R5, [R1+0x544] ;  /* 0x0005440001057983 */ /* 0x000ee40000300800 */
[----:B------:R-:W3:Y:S02]  /*436b0*/  LDL.LU R6, [R1+0x548] ;  /* 0x0005480001067983 */ /* 0x000ee40000300800 */
[----:B------:R-:W3:Y:S01]  /*436c0*/  LDL.LU R7, [R1+0x54c] ;  /* 0x00054c0001077983 */ /* 0x000ee20000300800 */
[----:B------:R-:W-:-:S07]  /*436d0*/  MOV R16, R29 ;  /* 0x0000001d00107202 */ /* 0x000fce0000000f00 */
[----:B--2---:R-:W-:Y:S01]  /*436e0*/  HMMA.16816.F32 R24, R20, R16, R24 ;  /* 0x000000101418723c */ /* 0x004fe20000001818 */
[----:B---3--:R-:W-:Y:S01]  /*436f0*/  STL.64 [R1+0x1850], R6 ;  /* 0x0018500601007387 */ /* 0x008fe20000100a00 */
[----:B------:R0:W-:Y:S03]  /*43700*/  STL.64 [R1+0x1848], R4 ;  /* 0x0018480401007387 */ /* 0x0001e60000100a00 */
[----:B0-----:R-:W2:Y:S01]  /*43710*/  LDL.LU R4, [R1+0x550] ;  /* 0x0005500001047983 */ /* 0x001ea20000300800 */
[----:B------:R-:W2:Y:S02]  /*43720*/  LDL.LU R5, [R1+0x554] ;  /* 0x0005540001057983 */ /* 0x000ea40000300800 */
[----:B------:R-:W2:Y:S02]  /*43730*/  LDL.LU R6, [R1+0x558] ;  /* 0x0005580001067983 */ /* 0x000ea40000300800 */
[----:B------:R-:W2:Y:S11]  /*43740*/  LDL.LU R7, [R1+0x55c] ;  /* 0x00055c0001077983 */ /* 0x000eb60000300800 */
[----:B------:R-:W-:Y:S02]  /*43750*/  @!UPT UIADD3 URZ, URZ, URZ, URZ ;  /* 0x0000003f3f3ff290 */ /* 0x000fe4000fffe03f */
[----:B------:R-:W-:Y:S01]  /*43760*/  STL.64 [R1+0x280], R24 ;  /* 0x0002801801007387 */ /* 0x000fe20000100a00 */
[----:B------:R0:W-:Y:S03]  /*43770*/  STL.64 [R1+0x288], R26 ;  /* 0x0002881a01007387 */ /* 0x0001e60000100a00 */
[----:B0-----:R-:W3:Y:S01]  /*43780*/  LDL.LU.64 R26, [R1+0x1940] ;  /* 0x00194000011a7983 */ /* 0x001ee20000300a00 */
[----:B------:R-:W3:Y:S02]  /*43790*/  LDL.LU.64 R24, [R1+0x1938] ;  /* 0x0019380001187983 */ /* 0x000ee40000300a00 */
[----:B------:R-:W-:-:S07]  /*437a0*/  IMAD.MOV.U32 R18, RZ, RZ, R3 ;  /* 0x000000ffff127224 */ /* 0x000fce00078e0003 */
[C---:B---3--:R-:W-:Y:S01]  /*437b0*/  HMMA.16816.F32 R16, R20.reuse, R18, R24 ;  /* 0x000000121410723c */ /* 0x048fe20000001818 */
[----:B------:R-:W3:Y:S01]  /*437c0*/  LDL.LU.64 R26, [R1+0x1930] ;  /* 0x00193000011a7983 */ /* 0x000ee20000300a00 */
[----:B------:R-:W3:Y:S11]  /*437d0*/  LDL.LU.64 R24, [R1+0x1928] ;  /* 0x0019280001187983 */ /* 0x000ef60000300a00 */
[----:B------:R-:W-:Y:S10]  /*437e0*/  @!UPT UIADD3 URZ, URZ, URZ, URZ ;  /* 0x0000003f3f3ff290 */ /* 0x000ff4000fffe03f */
[----:B------:R-:W-:Y:S01]  /*437f0*/  STL.64 [R1+0x270], R16 ;  /* 0x0002701001007387 */ /* 0x000fe20000100a00 */
[----:B------:R0:W-:Y:S03]  /*43800*/  STL.64 [R1+0x278], R18 ;  /* 0x0002781201007387 */ /* 0x0001e60000100a00 */
[----:B0-----:R-:W2:Y:S01]  /*43810*/  LDL.LU.64 R18, [R1+0x1920] ;  /* 0x0019200001127983 */ /* 0x001ea20000300a00 */
[----:B------:R-:W3:Y:S02]  /*43820*/  LDL.LU.64 R16, [R1+0x1918] ;  /* 0x0019180001107983 */ /* 0x000ee40000300a00 */
        /* <DEDUP_REMOVED lines=21> */
[----:B------:R-:W3:Y:S01]  /*43980*/  LDL.LU.64 R16, [R1+0x18d8] ;  /* 0x0018d80001107983 */ /* 0x000ee20000300a00 */
[----:B--2---:R-:W-:Y:S02]  /*43990*/  MOV R3, R27 ;  /* 0x0000001b00037202 */ /* 0x004fe40000000f00 */
[----:B------:R-:W-:Y:S01]  /*439a0*/  MOV R29, R25 ;  /* 0x00000019001d7202 */ /* 0x000fe20000000f00 */
[C---:B---3--:R-:W-:Y:S11]  /*439b0*/  HMMA.16816.F32 R16, R20.reuse, R26, R16 ;  /* 0x0000001a1410723c */ /* 0x048ff60000001810 */
[----:B------:R-:W-:Y:S11]  /*439c0*/  @!UPT UIADD3 URZ, URZ, URZ, URZ ;  /* 0x0000003f3f3ff290 */ /* 0x000ff6000fffe03f */
[----:B------:R-:W-:Y:S01]  /*439d0*/  @!UPT UIADD3 URZ, URZ, URZ, URZ ;  /* 0x0000003f3f3ff290 */ /* 0x000fe2000fffe03f */
[----:B------:R-:W-:Y:S01]  /*439e0*/  STL.64 [R1+0x230], R16 ;  /* 0x0002301001007387 */ /* 0x000fe20000100a00 */
[----:B------:R0:W-:Y:S03]  /*439f0*/  STL.64 [R1+0x238], R18 ;  /* 0x0002381201007387 */ /* 0x0001e60000100a00 */
[----:B0-----:R-:W2:Y:S01]  /*43a00*/  LDL.LU.64 R18, [R1+0x18d0] ;  /* 0x0018d00001127983 */ /* 0x001ea20000300a00 */
[----:B------:R-:W2:Y:S02]  /*43a10*/  LDL.LU.64 R16, [R1+0x18c8] ;  /* 0x0018c80001107983 */ /* 0x000ea40000300a00 */
[----:B------:R-:W3:Y:S02]  /*43a20*/  LDL.LU.64 R26, [R1+0x18c0] ;  /* 0x0018c000011a7983 */ /* 0x000ee40000300a00 */
        /* <DEDUP_REMOVED lines=8> */
[C---:B---3--:R-:W-:Y:S01]  /*43ab0*/  HMMA.16816.F32 R24, R20.reuse, R26, R16 ;  /* 0x0000001a1418723c */ /* 0x048fe20000001810 */
[----:B------:R-:W2:Y:S01]  /*43ac0*/  LDL.LU.64 R18, [R1+0x18a0] ;  /* 0x0018a00001127983 */ /* 0x000ea20000300a00 */
[----:B------:R-:W3:Y:S11]  /*43ad0*/  LDL.LU.64 R16, [R1+0x1898] ;  /* 0x0018980001107983 */ /* 0x000ef60000300a00 */
[----:B------:R-:W-:Y:S10]  /*43ae0*/  @!UPT UIADD3 URZ, URZ, URZ, URZ ;  /* 0x0000003f3f3ff290 */ /* 0x000ff4000fffe03f */
[----:B------:R-:W-:Y:S01]  /*43af0*/  STL.64 [R1+0x210], R24 ;  /* 0x0002101801007387 */ /* 0x000fe20000100a00 */
[----:B------:R-:W-:Y:S02]  /*43b00*/  STL.64 [R1+0x218], R26 ;  /* 0x0002181a01007387 */ /* 0x000fe40000100a00 */
[----:B------:R-:W-:Y:S02]  /*43b10*/  STL [R1+0x17d8], R2 ;  /* 0x0017d80201007387 */ /* 0x000fe40000100800 */
[----:B-----5:R-:W-:Y:S01]  /*43b20*/  FADD R0, -R28, R0 ;  /* 0x000000001c007221 */ /* 0x020fe20000000100 */
[----:B------:R-:W0:Y:S01]  /*43b30*/  LDSM.16.M88.4 R24, [R2+0x24c00] ;  /* 0x024c00000218783b */ /* 0x000e220000000200 */
[C---:B---3--:R-:W-:Y:S11]  /*43b40*/  HMMA.16816.F32 R12, R20.reuse, R16, R12 ;  /* 0x00000010140c723c */ /* 0x048ff6000000180c */
[----:B------:R-:W-:Y:S11]  /*43b50*/  @!UPT UIADD3 URZ, URZ, URZ, URZ ;  /* 0x0000003f3f3ff290 */ /* 0x000ff6000fffe03f */
[----:B------:R-:W-:Y:S01]  /*43b60*/  @!UPT UIADD3 URZ, URZ, URZ, URZ ;  /* 0x0000003f3f3ff290 */ /* 0x000fe2000fffe03f */
[----:B------:R-:W-:Y:S01]  /*43b70*/  STL.64 [R1+0x590], R12 ;  /* 0x0005900c01007387 */ /* 0x000fe20000100a00 */
[----:B------:R1:W-:Y:S03]  /*43b80*/  STL.64 [R1+0x598], R14 ;  /* 0x0005980e01007387 */ /* 0x0003e60000100a00 */
[----:B-1----:R-:W2:Y:S01]  /*43b90*/  LDL.LU.64 R14, [R1+0x1890] ;  /* 0x00189000010e7983 */ /* 0x002ea20000300a00 */
[----:B------:R-:W2:Y:S02]  /*43ba0*/  LDL.LU.64 R12, [R1+0x1888] ;  /* 0x00188800010c7983 */ /* 0x000ea40000300a00 */
[C---:B--2---:R-:W-:Y:S11]  /*43bb0*/  HMMA.16816.F32 R12, R20.reuse, R18, R12 ;  /* 0x00000012140c723c */ /* 0x044ff6000000180c */
[----:B------:R-:W-:Y:S11]  /*43bc0*/  @!UPT UIADD3 URZ, URZ, URZ, URZ ;  /* 0x0000003f3f3ff290 */ /* 0x000ff6000fffe03f */
[----:B------:R-:W-:Y:S01]  /*43bd0*/  @!UPT UIADD3 URZ, URZ, URZ, URZ ;  /* 0x0000003f3f3ff290 */ /* 0x000fe2000fffe03f */
[----:B------:R-:W-:Y:S01]  /*43be0*/  STL.64 [R1+0x580], R12 ;  /* 0x0005800c01007387 */ /* 0x000fe20000100a00 */
[----:B------:R1:W-:Y:S03]  /*43bf0*/  STL.64 [R1+0x588], R14 ;  /* 0x0005880e01007387 */ /* 0x0003e60000100a00 */
[----:B-1----:R-:W2:Y:S01]  /*43c00*/  LDL.LU.64 R14, [R1+0x1880] ;  /* 0x00188000010e7983 */ /* 0x002ea20000300a00 */
[----:B------:R-:W4:Y:S02]  /*43c10*/  LDL.LU.64 R12, [R1+0x1878] ;  /* 0x00187800010c7983 */ /* 0x000f240000300a00 */
[----:B------:R-:W-:Y:S02]  /*43c20*/  STL.64 [R1+0x17f8], R18 ;  /* 0x0017f81201007387 */ /* 0x000fe40000100a00 */
[----:B------:R1:W-:Y:S02]  /*43c30*/  STL.64 [R1+0x17f0], R16 ;  /* 0x0017f01001007387 */ /* 0x0003e40000100a00 */
[----:B-1----:R-:W3:Y:S01]  /*43c40*/  LDL.64 R16, [R1+0x30] ;  /* 0x0000300001107983 */ /* 0x002ee20000100a00 */
[----:B------:R-:W0:Y:S01]  /*43c50*/  LDL.LU.64 R18, [R1+0x38] ;  /* 0x0000380001127983 */ /* 0x000e220000300a00 */
[C---:B----4-:R-:W-:Y:S11]  /*43c60*/  HMMA.16816.F32 R8, R20.reuse, R12, R8 ;  /* 0x0000000c1408723c */ /* 0x050ff60000001808 */
        /* <DEDUP_REMOVED lines=15> */
[----:B-1----:R-:W5:Y:S01]  /*43d60*/  LDL.LU R12, [R1+0x520] ;  /* 0x00052000010c7983 */ /* 0x002f620000300800 */
[----:B------:R-:W5:Y:S02]  /*43d70*/  LDL.LU R13, [R1+0x524] ;  /* 0x00052400010d7983 */ /* 0x000f640000300800 */
[----:B------:R-:W5:Y:S02]  /*43d80*/  LDL.LU R14, [R1+0x528] ;  /* 0x00052800010e7983 */ /* 0x000f640000300800 */
[----:B------:R-:W5:Y:S01]  /*43d90*/  LDL.LU R15, [R1+0x52c] ;  /* 0x00052c00010f7983 */ /* 0x000f620000300800 */
[C---:B----4-:R-:W-:Y:S11]  /*43da0*/  HMMA.16816.F32 R4, R20.reuse, R8, R4 ;  /* 0x000000081404723c */ /* 0x050ff60000001804 */
[----:B------:R-:W-:Y:S11]  /*43db0*/  @!UPT UIADD3 URZ, URZ, URZ, URZ ;  /* 0x0000003f3f3ff290 */ /* 0x000ff6000fffe03f */
[----:B------:R-:W-:Y:S01]  /*43dc0*/  @!UPT UIADD3 URZ, URZ, URZ, URZ ;  /* 0x0000003f3f3ff290 */ /* 0x000fe2000fffe03f */
[----:B------:R-:W-:Y:S01]  /*43dd0*/  STL.64 [R1+0x550], R4 ;  /* 0x0005500401007387 */ /* 0x000fe20000100a00 */
[----:B------:R1:W-:Y:S03]  /*43de0*/  STL.64 [R1+0x558], R6 ;  /* 0x0005580601007387 */ /* 0x0003e60000100a00 */
[----:B-1----:R-:W2:Y:S01]  /*43df0*/  LDL.LU.64 R6, [R1+0x1850] ;  /* 0x0018500001067983 */ /* 0x002ea20000300a00 */
[----:B------:R-:W2:Y:S02]  /*43e00*/  LDL.LU.64 R4, [R1+0x1848] ;  /* 0x0018480001047983 */ /* 0x000ea40000300a00 */
[----:B--2---:R-:W-:Y:S11]  /*43e10*/  HMMA.16816.F32 R4, R20, R10, R4 ;  /* 0x0000000a1404723c */ /* 0x004ff60000001804 */
[----:B------:R-:W-:Y:S11]  /*43e20*/  @!UPT UIADD3 URZ, URZ, URZ, URZ ;  /* 0x0000003f3f3ff290 */ /* 0x000ff6000fffe03f */
[----:B------:R-:W-:Y:S01]  /*43e30*/  @!UPT UIADD3 URZ, URZ, URZ, URZ ;  /* 0x0000003f3f3ff290 */ /* 0x000fe2000fffe03f */
[----:B------:R-:W-:Y:S01]  /*43e40*/  STL.64 [R1+0x540], R4 ;  /* 0x0005400401007387 */ /* 0x000fe20000100a00 */
[----:B------:R1:W-:Y:S03]  /*43e50*/  STL.64 [R1+0x548], R6 ;  /* 0x0005480601007387 */ /* 0x0003e60000100a00 */
[----:B-1----:R-:W5:Y:S01]  /*43e60*/  LDL.LU.64 R6, [R1+0x1840] ;  /* 0x0018400001067983 */ /* 0x002f620000300a00 */
[----:B------:R-:W2:Y:S02]  /*43e70*/  LDL.LU.64 R4, [R1+0x1838] ;  /* 0x0018380001047983 */ /* 0x000ea40000300a00 */
[----:B------:R-:W-:Y:S02]  /*43e80*/  STL.64 [R1+0x17d0], R10 ;  /* 0x0017d00a01007387 */ /* 0x000fe40000100a00 */
[----:B------:R1:W-:Y:S02]  /*43e90*/  STL.64 [R1+0x17c8], R8 ;  /* 0x0017c80801007387 */ /* 0x0003e40000100a00 */
[----:B-1----:R-:W2:Y:S01]  /*43ea0*/  LDL.LU R8, [R1+0x530] ;  /* 0x0005300001087983 */ /* 0x002ea20000300800 */
[----:B------:R-:W2:Y:S02]  /*43eb0*/  LDL.LU R9, [R1+0x534] ;  /* 0x0005340001097983 */ /* 0x000ea40000300800 */
[----:B------:R-:W2:Y:S02]  /*43ec0*/  LDL.LU R10, [R1+0x538] ;  /* 0x00053800010a7983 */ /* 0x000ea40000300800 */
[----:B------:R-:W2:Y:S02]  /*43ed0*/  LDL.LU R11, [R1+0x53c] ;  /* 0x00053c00010b7983 */ /* 0x000ea40000300800 */
[----:B------:R-:W-:-:S04]  /*43ee0*/  FMUL R0, R0, 1.4426950216293334961 ;  /* 0x3fb8aa3b00007820 */ /* 0x000fc80000400000 */
[----:B------:R1:W4:Y:S01]  /*43ef0*/  MUFU.EX2 R28, R0 ;  /* 0x00000000001c7308 */ /* 0x0003220000000800 */
[C---:B--2---:R-:W-:Y:S01]  /*43f00*/  HMMA.16816.F32 R8, R20.reuse, R4, R8 ;  /* 0x000000041408723c */ /* 0x044fe20000001808 */
[----:B------:R-:W-:Y:S01]  /*43f10*/  STL [R1+0x17b4], R4 ;  /* 0x0017b40401007387 */ /* 0x000fe20000100800 */
[----:B------:R-:W-:Y:S11]  /*43f20*/  STL [R1+0x17b0], R5 ;  /* 0x0017b00501007387 */ /* 0x000ff60000100800 */
[----:B------:R-:W-:Y:S10]  /*43f30*/  @!UPT UIADD3 URZ, URZ, URZ, URZ ;  /* 0x0000003f3f3ff290 */ /* 0x000ff4000fffe03f */
[----:B------:R-:W-:Y:S01]  /*43f40*/  STL.64 [R1+0x530], R8 ;  /* 0x0005300801007387 */ /* 0x000fe20000100a00 */
[----:B------:R5:W-:Y:S02]  /*43f50*/  STL.64 [R1+0x538], R10 ;  /* 0x0005380a01007387 */ /* 0x000be40000100a00 */
[----:B-----5:R-:W-:Y:S01]  /*43f60*/  HMMA.16816.F32 R8, R20, R6, R12 ;  /* 0x000000061408723c */ /* 0x020fe2000000180c */
[----:B------:R-:W2:Y:S01]  /*43f70*/  LDL.LU R22, [R1+0x860] ;  /* 0x0008600001167983 */ /* 0x000ea20000300800 */
[----:B------:R-:W5:Y:S05]  /*43f80*/  LDL.LU R23, [R1+0x864] ;  /* 0x0008640001177983 */ /* 0x000f6a0000300800 */
[----:B------:R-:W-:Y:S11]  /*43f90*/  IMAD.MOV.U32 R13, RZ, RZ, R29 ;  /* 0x000000ffff0d7224 */ /* 0x000ff600078e001d */
[----:B------:R-:W-:Y:S05]  /*43fa0*/  @!UPT UIADD3 URZ, URZ, URZ, URZ ;  /* 0x0000003f3f3ff290 */ /* 0x000fea000fffe03f */
[----:B------:R-:W-:Y:S01]  /*43fb0*/  STL.64 [R1+0x520], R8 ;  /* 0x0005200801007387 */ /* 0x000fe20000100a00 */
[----:B------:R0:W-:Y:S03]  /*43fc0*/  STL.64 [R1+0x528], R10 ;  /* 0x0005280a01007387 */ /* 0x0001e60000100a00 */
[----:B0-----:R-:W4:Y:S01]  /*43fd0*/  LDL.LU R11, [R1+0x868] ;  /* 0x00086800010b7983 */ /* 0x001f220000300800 */
[----:B------:R-:W2:Y:S02]  /*43fe0*/  LDL.LU R10, [R1+0x86c] ;  /* 0x00086c00010a7983 */ /* 0x000ea40000300800 */
[----:B------:R-:W2:Y:S02]  /*43ff0*/  LDL.LU R8, [R1+0x850] ;  /* 0x0008500001087983 */ /* 0x000ea40000300800 */
[----:B------:R-:W2:Y:S01]  /*44000*/  LDL.LU R9, [R1+0x854] ;  /* 0x0008540001097983 */ /* 0x000ea20000300800 */
[----:B------:R-:W2:Y:S01]  /*44010*/  LDL.LU R5, [R1+0x858] ;  /* 0x0008580001057983 */ /* 0x000ea20000300800 */
[----:B------:R-:W2:Y:S02]  /*44020*/  LDL R12, [R1+0x10] ;  /* 0x00001000010c7983 */ /* 0x000ea40000100800 */
[----:B------:R-:W2:Y:S02]  /*44030*/  LDL.LU R29, [R1+0x1830] ;  /* 0x00183000011d7983 */ /* 0x000ea40000300800 */
[----:B------:R-:W3:Y:S01]  /*44040*/  LDL R14, [R1+0x18] ;  /* 0x00001800010e7983 */ /* 0x000ee20000100800 */
[----:B------:R-:W3:Y:S01]  /*44050*/  LDL.LU R4, [R1+0x85c] ;  /* 0x00085c0001047983 */ /* 0x000ee20000300800 */
[----:B------:R-:W-:-:S02]  /*44060*/  MOV R15, R3 ;  /* 0x00000003000f7202 */ /* 0x000fc40000000f00 */
[----:B------:R-:W3:Y:S02]  /*44070*/  LDL.LU R3, [R1+0x840] ;  /* 0x0008400001037983 */ /* 0x000ee40000300800 */
[----:B------:R-:W3:Y:S01]  /*44080*/  LDL.LU R2, [R1+0x844] ;  /* 0x0008440001027983 */ /* 0x000ee20000300800 */
[----:B-1----:R-:W3:Y:S01]  /*44090*/  LDL.LU R0, [R1+0x848] ;  /* 0x0008480001007983 */ /* 0x002ee20000300800 */
[C---:B--2---:R-:W-:Y:S02]  /*440a0*/  FMUL R20, R29.reuse, R22 ;  /* 0x000000161d147220 */ /* 0x044fe40000400000 */
[----:B-----5:R-:W-:Y:S02]  /*440b0*/  FMUL R21, R29, R23 ;  /* 0x000000171d157220 */ /* 0x020fe40000400000 */
[C---:B----4-:R-:W-:Y:S02]  /*440c0*/  FMUL R22, R28.reuse, R11 ;  /* 0x0000000b1c167220 */ /* 0x050fe40000400000 */
[----:B------:R-:W-:-:S02]  /*440d0*/  FMUL R23, R28, R10 ;  /* 0x0000000a1c177220 */ /* 0x000fc40000400000 */
[C---:B------:R-:W-:Y:S02]  /*440e0*/  FMUL R8, R29.reuse, R8 ;  /* 0x000000081d087220 */ /* 0x040fe40000400000 */
[C---:B------:R-:W-:Y:S02]  /*440f0*/  FMUL R9, R29.reuse, R9 ;  /* 0x000000091d097220 */ /* 0x040fe40000400000 */
[C---:B------:R-:W-:Y:S02]  /*44100*/  FMUL R10, R28.reuse, R5 ;  /* 0x000000051c0a7220 */ /* 0x040fe40000400000 */
[----:B---3--:R-:W-:Y:S01]  /*44110*/  FMUL R11, R28, R4 ;  /* 0x000000041c0b7220 */ /* 0x008fe20000400000 */
[----:B------:R-:W-:Y:S01]  /*44120*/  STL.64 [R1+0x1828], R14 ;  /* 0x0018280e01007387 */ /* 0x000fe20000100a00 */
[----:B------:R0:W-:Y:S05]  /*44130*/  STL.64 [R1+0x1820], R12 ;  /* 0x0018200c01007387 */ /* 0x0001ea0000100a00 */
[C---:B------:R-:W-:Y:S08]  /*44140*/  HMMA.16816.F32 R8, R24.reuse, R18, R8 ;  /* 0x000000121808723c */ /* 0x040ff00000001808 */
[----:B0-----:R-:W-:Y:S01]  /*44150*/  HMMA.16816.F32 R12, R24, R16, R20 ;  /* 0x00000010180c723c */ /* 0x001fe20000001814 */
[----:B------:R-:W-:Y:S01]  /*44160*/  MOV R5, R16 ;  /* 0x0000001000057202 */ /* 0x000fe20000000f00 */
[----:B------:R0:W-:Y:S01]  /*44170*/  STL [R1+0x17ac], R6 ;  /* 0x0017ac0601007387 */ /* 0x0001e20000100800 */
[----:B------:R1:W-:Y:S03]  /*44180*/  STL [R1+0x17a8], R7 ;  /* 0x0017a80701007387 */ /* 0x0003e60000100800 */
[----:B------:R2:W-:Y:S01]  /*44190*/  STL [R1+0x17bc], R5 ;  /* 0x0017bc0501007387 */ /* 0x0005e20000100800 */
[----:B------:R-:W-:-:S02]  /*441a0*/  FMUL R20, R29, R3 ;  /* 0x000000031d147220 */ /* 0x000fc40000400000 */
[----:B------:R-:W-:Y:S02]  /*441b0*/  FMUL R21, R29, R2 ;  /* 0x000000021d157220 */ /* 0x000fe40000400000 */
[----:B------:R-:W-:Y:S01]  /*441c0*/  FMUL R22, R28, R0 ;  /* 0x000000001c167220 */ /* 0x000fe20000400000 */
[----:B0-----:R-:W-:Y:S01]  /*441d0*/  MOV R6, R18 ;  /* 0x0000001200067202 */ /* 0x001fe20000000f00 */
[----:B-1----:R-:W-:-:S10]  /*441e0*/  IMAD.MOV.U32 R7, RZ, RZ, R19 ;  /* 0x000000ffff077224 */ /* 0x002fd400078e0013 */
[----:B------:R-:W-:Y:S01]  /*441f0*/  STL.64 [R1+0x860], R12 ;  /* 0x0008600c01007387 */ /* 0x000fe20000100a00 */
[----:B------:R-:W-:Y:S02]  /*44200*/  STL.64 [R1+0x868], R14 ;  /* 0x0008680e01007387 */ /* 0x000fe40000100a00 */
[----:B------:R-:W-:Y:S02]  /*44210*/  STL.64 [R1+0x850], R8 ;  /* 0x0008500801007387 */ /* 0x000fe40000100a00 */
[----:B------:R0:W-:Y:S01]  /*44220*/  STL.64 [R1+0x858], R10 ;  /* 0x0008580a01007387 */ /* 0x0001e20000100a00 */
[----:B--2---:R-:W2:Y:S01]  /*44230*/  LDL.LU R5, [R1+0x84c] ;  /* 0x00084c0001057983 */ /* 0x004ea20000300800 */
[----:B------:R-:W3:Y:S02]  /*44240*/  LDL.LU R3, [R1+0x830] ;  /* 0x0008300001037983 */ /* 0x000ee40000300800 */
[----:B------:R-:W4:Y:S02]  /*44250*/  LDL.LU R2, [R1+0x834] ;  /* 0x0008340001027983 */ /* 0x000f240000300800 */
[----:B------:R-:W5:Y:S01]  /*44260*/  LDL.LU R0, [R1+0x838] ;  /* 0x0008380001007983 */ /* 0x000f620000300800 */
[----:B------:R-:W2:Y:S04]  /*44270*/  LDL R18, [R1+0x8] ;  /* 0x0000080001127983 */ /* 0x000ea80000100800 */
[----:B------:R-:W2:Y:S04]  /*44280*/  LDL R19, [R1+0xc] ;  /* 0x00000c0001137983 */ /* 0x000ea80000100800 */
[----:B------:R-:W3:Y:S04]  /*44290*/  LDL R16, [R1] ;  /* 0x0000000001107983 */ /* 0x000ee80000100800 */
[----:B------:R-:W3:Y:S04]  /*442a0*/  LDL R17, [R1+0x4] ;  /* 0x0000040001117983 */ /* 0x000ee80000100800 */
[----:B0-----:R-:W4:Y:S01]  /*442b0*/  LDL.LU R11, [R1+0x83c] ;  /* 0x00083c00010b7983 */ /* 0x001f220000300800 */
[----:B------:R-:W4:Y:S02]  /*442c0*/  LDL.LU R10, [R1+0x820] ;  /* 0x00082000010a7983 */ /* 0x000f240000300800 */
[----:B------:R-:W4:Y:S02]  /*442d0*/  LDL.LU R9, [R1+0x824] ;  /* 0x0008240001097983 */ /* 0x000f240000300800 */
[----:B------:R-:W4:Y:S01]  /*442e0*/  LDL.LU R4, [R1+0x828] ;  /* 0x0008280001047983 */ /* 0x000f220000300800 */
[----:B--2---:R-:W-:Y:S01]  /*442f0*/  STL.64 [R1+0x1818], R18 ;  /* 0x0018181201007387 */ /* 0x004fe20000100a00 */
[----:B---3--:R0:W-:Y:S03]  /*44300*/  STL.64 [R1+0x1810], R16 ;  /* 0x0018101001007387 */ /* 0x0081e60000100a00 */
[----:B0-----:R-:W2:Y:S01]  /*44310*/  LDL.LU.64 R16, [R1+0x20] ;  /* 0x0000200001107983 */ /* 0x001ea20000300a00 */
[----:B------:R-:W3:Y:S02]  /*44320*/  LDL.LU.64 R18, [R1+0x28] ;  /* 0x0000280001127983 */ /* 0x000ee40000300a00 */
[----:B------:R-:W-:-:S02]  /*44330*/  FMUL R23, R28, R5 ;  /* 0x000000051c177220 */ /* 0x000fc40000400000 */
[C---:B------:R-:W-:Y:S02]  /*44340*/  FMUL R12, R29.reuse, R3 ;  /* 0x000000031d0c7220 */ /* 0x040fe40000400000 */
[----:B----4-:R-:W-:Y:S02]  /*44350*/  FMUL R13, R29, R2 ;  /* 0x000000021d0d7220 */ /* 0x010fe40000400000 */
[C---:B-----5:R-:W-:Y:S02]  /*44360*/  FMUL R14, R28.reuse, R0 ;  /* 0x000000001c0e7220 */ /* 0x060fe40000400000 */
[C---:B------:R-:W-:Y:S01]  /*44370*/  FMUL R15, R28.reuse, R11 ;  /* 0x0000000b1c0f7220 */ /* 0x040fe20000400000 */
[----:B------:R-:W-:Y:S01]  /*44380*/  STL [R1+0x17c0], R7 ;  /* 0x0017c00701007387 */ /* 0x000fe20000100800 */
[----:B------:R-:W-:Y:S01]  /*44390*/  STL [R1+0x17b8], R6 ;  /* 0x0017b80601007387 */ /* 0x000fe20000100800 */
[C---:B--2---:R-:W-:Y:S08]  /*443a0*/  HMMA.16816.F32 R20, R24.reuse, R16, R20 ;  /* 0x000000101814723c */ /* 0x044ff00000001814 */
[----:B---3--:R-:W-:Y:S11]  /*443b0*/  HMMA.16816.F32 R12, R24, R18, R12 ;  /* 0x00000012180c723c */ /* 0x008ff6000000180c */
[----:B------:R-:W-:Y:S04]  /*443c0*/  @!UPT UIADD3 URZ, URZ, URZ, URZ ;  /* 0x0000003f3f3ff290 */ /* 0x000fe8000fffe03f */
[----:B------:R-:W-:Y:S01]  /*443d0*/  STL.64 [R1+0x840], R20 ;  /* 0x0008401401007387 */ /* 0x000fe20000100a00 */
[----:B------:R-:W-:Y:S02]  /*443e0*/  STL.64 [R1+0x848], R22 ;  /* 0x0008481601007387 */ /* 0x000fe40000100a00 */
[----:B------:R-:W2:Y:S02]  /*443f0*/  LDL.LU R8, [R1+0x82c] ;  /* 0x00082c0001087983 */ /* 0x000ea40000300800 */
[----:B------:R-:W3:Y:S01]  /*44400*/  LDL.LU R3, [R1+0x810] ;  /* 0x0008100001037983 */ /* 0x000ee20000300800 */
[----:B------:R-:W4:Y:S01]  /*44410*/  LDL.LU R2, [R1+0x814] ;  /* 0x0008140001027983 */ /* 0x000f220000300800 */
[----:B------:R-:W5:Y:S02]  /*44420*/  LDL.LU R0, [R1+0x818] ;  /* 0x0008180001007983 */ /* 0x000f640000300800 */
[----:B------:R-:W-:Y:S02]  /*44430*/  STL.64 [R1+0x830], R12 ;  /* 0x0008300c01007387 */ /* 0x000fe40000100a00 */
[----:B------:R0:W-:Y:S02]  /*44440*/  STL.64 [R1+0x838], R14 ;  /* 0x0008380e01007387 */ /* 0x0001e40000100a00 */
[----:B0-----:R-:W3:Y:S01]  /*44450*/  LDL.LU.64 R14, [R1+0x1828] ;  /* 0x00182800010e7983 */ /* 0x001ee20000300a00 */
[----:B------:R-:W3:Y:S02]  /*44460*/  LDL.LU.64 R12, [R1+0x1820] ;  /* 0x00182000010c7983 */ /* 0x000ee40000300a00 */
[----:B------:R-:W-:-:S02]  /*44470*/  FMUL R22, R28, R4 ;  /* 0x000000041c167220 */ /* 0x000fc40000400000 */
[----:B------:R-:W-:Y:S02]  /*44480*/  IMAD.MOV.U32 R4, RZ, RZ, R19 ;  /* 0x000000ffff047224 */ /* 0x000fe400078e0013 */
[----:B------:R-:W5:Y:S01]  /*44490*/  LDL.LU R19, [R1+0x81c] ;  /* 0x00081c0001137983 */ /* 0x000f620000300800 */
[C---:B------:R-:W-:Y:S02]  /*444a0*/  FMUL R20, R29.reuse, R10 ;  /* 0x0000000a1d147220 */ /* 0x040fe40000400000 */
[----:B------:R-:W-:Y:S01]  /*444b0*/  FMUL R21, R29, R9 ;  /* 0x000000091d157220 */ /* 0x000fe20000400000 */
[----:B------:R-:W-:Y:S02]  /*444c0*/  MOV R7, R16 ;  /* 0x0000001000077202 */ /* 0x000fe40000000f00 */
[----:B------:R-:W-:Y:S02]  /*444d0*/  MOV R6, R18 ;  /* 0x0000001200067202 */ /* 0x000fe40000000f00 */
[----:B------:R-:W-:Y:S01]  /*444e0*/  MOV R5, R17 ;  /* 0x0000001100057202 */ /* 0x000fe20000000f00 */
[----:B------:R-:W5:Y:S01]  /*444f0*/  LDL.LU R11, [R1+0x804] ;  /* 0x00080400010b7983 */ /* 0x000f620000300800 */
[----:B------:R-:W5:Y:S02]  /*44500*/  LDL.LU R10, [R1+0x808] ;  /* 0x00080800010a7983 */ /* 0x000f640000300800 */
[----:B------:R0:W-:Y:S02]  /*44510*/  STL.64 [R1+0x1808], R6 ;  /* 0x0018080601007387 */ /* 0x0001e40000100a00 */
[----:B0-----:R-:W5:Y:S01]  /*44520*/  LDL.LU R6, [R1+0x800] ;  /* 0x0008000001067983 */ /* 0x001f620000300800 */
[----:B------:R0:W-:Y:S03]  /*44530*/  STL.64 [R1+0x1800], R4 ;  /* 0x0018000401007387 */ /* 0x0001e60000100a00 */
[----:B0-----:R-:W5:Y:S01]  /*44540*/  LDL.LU R5, [R1+0x80c] ;  /* 0x00080c0001057983 */ /* 0x001f620000300800 */
[----:B------:R-:W5:Y:S02]  /*44550*/  LDL.LU R4, [R1+0x7f0] ;  /* 0x0007f00001047983 */ /* 0x000f640000300800 */
[----:B--2---:R-:W-:-:S07]  /*44560*/  FMUL R23, R28, R8 ;  /* 0x000000081c177220 */ /* 0x004fce0000400000 */
[----:B---3--:R-:W-:Y:S01]  /*44570*/  HMMA.16816.F32 R20, R24, R12, R20 ;  /* 0x0000000c1814723c */ /* 0x008fe20000001814 */
[C---:B------:R-:W-:Y:S02]  /*44580*/  FMUL R16, R29.reuse, R3 ;  /* 0x000000031d107220 */ /* 0x040fe40000400000 */
[----:B----4-:R-:W-:Y:S02]  /*44590*/  FMUL R17, R29, R2 ;  /* 0x000000021d117220 */ /* 0x010fe40000400000 */
[C---:B-----5:R-:W-:Y:S02]  /*445a0*/  FMUL R18, R28.reuse, R0 ;  /* 0x000000001c127220 */ /* 0x060fe40000400000 */
[----:B------:R-:W-:-:S07]  /*445b0*/  FMUL R19, R28, R19 ;  /* 0x000000131c137220 */ /* 0x000fce0000400000 */
[----:B------:R-:W-:Y:S09]  /*445c0*/  HMMA.16816.F32 R12, R24, R14, R16 ;  /* 0x0000000e180c723c */ /* 0x000ff20000001810 */
[----:B------:R0:W-:Y:S01]  /*445d0*/  STL.64 [R1+0x820], R20 ;  /* 0x0008201401007387 */ /* 0x0001e20000100a00 */
[----:B------:R1:W-:Y:S02]  /*445e0*/  STL.64 [R1+0x828], R22 ;  /* 0x0008281601007387 */ /* 0x0003e40000100a00 */
[----:B------:R-:W2:Y:S02]  /*445f0*/  LDL.LU R2, [R1+0x7f4] ;  /* 0x0007f40001027983 */ /* 0x000ea40000300800 */
[----:B------:R-:W3:Y:S01]  /*44600*/  LDL.LU R0, [R1+0x7f8] ;  /* 0x0007f80001007983 */ /* 0x000ee20000300800 */
[----:B------:R-:W4:Y:S01]  /*44610*/  LDL.LU R7, [R1+0x7fc] ;  /* 0x0007fc0001077983 */ /* 0x000f220000300800 */
[----:B------:R-:W5:Y:S02]  /*44620*/  LDL.LU R9, [R1+0x7e0] ;  /* 0x0007e00001097983 */ /* 0x000f640000300800 */
[----:B------:R-:W5:Y:S02]  /*44630*/  LDL.LU R8, [R1+0x7e4] ;  /* 0x0007e40001087983 */ /* 0x000f640000300800 */
[----:B------:R-:W5:Y:S01]  /*44640*/  LDL.LU R3, [R1+0x7e8] ;  /* 0x0007e80001037983 */ /* 0x000f620000300800 */
[----:B------:R-:W5:Y:S01]  /*44650*/  LDL.LU.64 R18, [R1+0x1818] ;  /* 0x0018180001127983 */ /* 0x000f620000300a00 */
[----:B------:R-:W5:Y:S02]  /*44660*/  LDL.LU.64 R16, [R1+0x1810] ;  /* 0x0018100001107983 */ /* 0x000f640000300a00 */
[----:B0-----:R-:W-:-:S02]  /*44670*/  FMUL R20, R29, R6 ;  /* 0x000000061d147220 */ /* 0x001fc40000400000 */
[C---:B------:R-:W-:Y:S02]  /*44680*/  FMUL R21, R29.reuse, R11 ;  /* 0x0000000b1d157220 */ /* 0x040fe40000400000 */
[C---:B-1----:R-:W-:Y:S02]  /*44690*/  FMUL R22, R28.reuse, R10 ;  /* 0x0000000a1c167220 */ /* 0x042fe40000400000 */
[----:B------:R-:W-:Y:S02]  /*446a0*/  FMUL R23, R28, R5 ;  /* 0x000000051c177220 */ /* 0x000fe40000400000 */
[C---:B------:R-:W-:Y:S01]  /*446b0*/  FMUL R4, R29.reuse, R4 ;  /* 0x000000041d047220 */ /* 0x040fe20000400000 */
[----:B------:R-:W-:Y:S01]  /*446c0*/  STL.64 [R1+0x810], R12 ;  /* 0x0008100c01007387 */ /* 0x000fe20000100a00 */
[----:B------:R0:W-:Y:S03]  /*446d0*/  STL.64 [R1+0x818], R14 ;  /* 0x0008180e01007387 */ /* 0x0001e60000100a00 */
[----:B0-----:R-:W5:Y:S01]  /*446e0*/  LDL.LU R14, [R1+0x7ec] ;  /* 0x0007ec00010e7983 */ /* 0x001f620000300800 */
[----:B------:R-:W5:Y:S02]  /*446f0*/  LDL.LU R12, [R1+0x7d0] ;  /* 0x0007d000010c7983 */ /* 0x000f640000300800 */
[----:B------:R-:W5:Y:S02]  /*44700*/  LDL.LU R13, [R1+0x7d4] ;  /* 0x0007d400010d7983 */ /* 0x000f640000300800 */
[----:B------:R-:W5:Y:S01]  /*44710*/  LDL.LU R11, [R1+0x7d8] ;  /* 0x0007d800010b7983 */ /* 0x000f620000300800 */
[----:B------:R-:W5:Y:S01]  /*44720*/  LDL.LU R15, [R1+0x7dc] ;  /* 0x0007dc00010f7983 */ /* 0x000f620000300800 */
[----:B--2---:R-:W-:-:S02]  /*44730*/  FMUL R5, R29, R2 ;  /* 0x000000021d057220 */ /* 0x004fc40000400000 */
[C---:B---3--:R-:W-:Y:S02]  /*44740*/  FMUL R6, R28.reuse, R0 ;  /* 0x000000001c067220 */ /* 0x048fe40000400000 */
[----:B----4-:R-:W-:Y:S01]  /*44750*/  FMUL R7, R28, R7 ;  /* 0x000000071c077220 */ /* 0x010fe20000400000 */
[----:B------:R-:W2:Y:S01]  /*44760*/  LDL.LU R2, [R1+0xa14] ;  /* 0x000a140001027983 */ /* 0x000ea20000300800 */
[C---:B-----5:R-:W-:Y:S08]  /*44770*/  HMMA.16816.F32 R20, R24.reuse, R16, R20 ;  /* 0x000000101814723c */ /* 0x060ff00000001814 */
[----:B------:R-:W-:Y:S11]  /*44780*/  HMMA.16816.F32 R16, R24, R18, R4 ;  /* 0x000000121810723c */ /* 0x000ff60000001804 */
[----:B------:R-:W-:Y:S04]  /*44790*/  @!UPT UIADD3 URZ, URZ, URZ, URZ ;  /* 0x0000003f3f3ff290 */ /* 0x000fe8000fffe03f */
[----:B------:R-:W-:Y:S01]  /*447a0*/  STL.64 [R1+0x800], R20 ;  /* 0x0008001401007387 */ /* 0x000fe20000100a00 */
[----:B------:R-:W-:Y:S02]  /*447b0*/  STL.64 [R1+0x808], R22 ;  /* 0x0008081601007387 */ /* 0x000fe40000100a00 */
[----:B------:R-:W2:Y:S02]  /*447c0*/  LDL R0, [R1+0x938] ;  /* 0x0009380001007983 */ /* 0x000ea40000100800 */
[----:B------:R-:W3:Y:S01]  /*447d0*/  LDL.LU.64 R6, [R1+0x1808] ;  /* 0x0018080001067983 */ /* 0x000ee20000300a00 */
[----:B------:R-:W4:Y:S02]  /*447e0*/  LDL.LU.64 R4, [R1+0x1800] ;  /* 0x0018000001047983 */ /* 0x000f240000300a00 */
[----:B------:R-:W-:Y:S02]  /*447f0*/  STL.64 [R1+0x7f0], R16 ;  /* 0x0007f01001007387 */ /* 0x000fe40000100a00 */
[----:B------:R0:W-:Y:S02]  /*44800*/  STL.64 [R1+0x7f8], R18 ;  /* 0x0007f81201007387 */ /* 0x0001e40000100a00 */
[----:B0-----:R-:W5:Y:S01]  /*44810*/  LDL.LU.64 R18, [R1+0x17f8] ;  /* 0x0017f80001127983 */ /* 0x001f620000300a00 */
[----:B------:R-:W2:Y:S02]  /*44820*/  LDL.LU.64 R16, [R1+0x17f0] ;  /* 0x0017f00001107983 */ /* 0x000ea40000300a00 */
[----:B------:R-:W-:-:S02]  /*44830*/  FMUL R20, R29, R9 ;  /* 0x000000091d147220 */ /* 0x000fc40000400000 */
[C---:B------:R-:W-:Y:S02]  /*44840*/  FMUL R21, R29.reuse, R8 ;  /* 0x000000081d157220 */ /* 0x040fe40000400000 */
[C---:B------:R-:W-:Y:S02]  /*44850*/  FMUL R22, R28.reuse, R3 ;  /* 0x000000031c167220 */ /* 0x040fe40000400000 */
[C---:B------:R-:W-:Y:S02]  /*44860*/  FMUL R23, R28.reuse, R14 ;  /* 0x0000000e1c177220 */ /* 0x040fe40000400000 */
[C---:B------:R-:W-:Y:S02]  /*44870*/  FMUL R12, R29.reuse, R12 ;  /* 0x0000000c1d0c7220 */ /* 0x040fe40000400000 */
[----:B------:R-:W-:Y:S02]  /*44880*/  FMUL R13, R29, R13 ;  /* 0x0000000d1d0d7220 */ /* 0x000fe40000400000 */
[----:B------:R-:W-:-:S02]  /*44890*/  FMUL R14, R28, R11 ;  /* 0x0000000b1c0e7220 */ /* 0x000fc40000400000 */
[----:B------:R-:W-:Y:S01]  /*448a0*/  FMUL R15, R28, R15 ;  /* 0x0000000f1c0f7220 */ /* 0x000fe20000400000 */
[----:B------:R-:W3:Y:S01]  /*448b0*/  LDL.LU R8, [R1+0x7b0] ;  /* 0x0007b00001087983 */ /* 0x000ee20000300800 */
[----:B------:R-:W3:Y:S02]  /*448c0*/  LDL.LU R9, [R1+0x7b4] ;  /* 0x0007b40001097983 */ /* 0x000ee40000300800 */
[----:B------:R-:W3:Y:S02]  /*448d0*/  LDL.LU R10, [R1+0x7b8] ;  /* 0x0007b800010a7983 */ /* 0x000ee40000300800 */
[----:B------:R-:W3:Y:S01]  /*448e0*/  LDL R3, [R1+0x904] ;  /* 0x0009040001037983 */ /* 0x000ee20000100800 */
[C---:B--2---:R-:W-:Y:S08]  /*448f0*/  HMMA.16816.F32 R20, R24.reuse, R16, R20 ;  /* 0x000000101814723c */ /* 0x044ff00000001814 */
[----:B-----5:R-:W-:Y:S11]  /*44900*/  HMMA.16816.F32 R12, R24, R18, R12 ;  /* 0x00000012180c723c */ /* 0x020ff6000000180c */
[----:B------:R-:W-:Y:S04]  /*44910*/  @!UPT UIADD3 URZ, URZ, URZ, URZ ;  /* 0x0000003f3f3ff290 */ /* 0x000fe8000fffe03f */
[----:B------:R0:W-:Y:S01]  /*44920*/  STL.64 [R1+0x7e0], R20 ;  /* 0x0007e01401007387 */ /* 0x0001e20000100a00 */
[----:B------:R1:W-:Y:S03]  /*44930*/  STL.64 [R1+0x7e8], R22 ;  /* 0x0007e81601007387 */ /* 0x0003e60000100a00 */
[----:B0-----:R-:W2:Y:S01]  /*44940*/  LDL.LU R20, [R1+0x7c0] ;  /* 0x0007c00001147983 */ /* 0x001ea20000300800 */
[----:B------:R-:W5:Y:S02]  /*44950*/  LDL.LU R21, [R1+0x7c4] ;  /* 0x0007c40001157983 */ /* 0x000f640000300800 */
[----:B-1----:R-:W4:Y:S02]  /*44960*/  LDL.LU R22, [R1+0x7c8] ;  /* 0x0007c80001167983 */ /* 0x002f240000300800 */
[----:B------:R-:W4:Y:S01]  /*44970*/  LDL.LU R23, [R1+0x7cc] ;  /* 0x0007cc0001177983 */ /* 0x000f220000300800 */
[----:B------:R-:W4:Y:S01]  /*44980*/  LDL.LU R11, [R1+0x7bc] ;  /* 0x0007bc00010b7983 */ /* 0x000f220000300800 */
[----:B------:R-:W-:Y:S02]  /*44990*/  STL.64 [R1+0x7d0], R12 ;  /* 0x0007d00c01007387 */ /* 0x000fe40000100a00 */
[----:B------:R0:W-:Y:S02]  /*449a0*/  STL.64 [R1+0x7d8], R14 ;  /* 0x0007d80e01007387 */ /* 0x0001e40000100a00 */
[----:B0-----:R-:W4:Y:S01]  /*449b0*/  LDL.LU.64 R14, [R1+0x17e8] ;  /* 0x0017e800010e7983 */ /* 0x001f220000300a00 */
[----:B------:R-:W4:Y:S02]  /*449c0*/  LDL.LU.64 R12, [R1+0x17e0] ;  /* 0x0017e000010c7983 */ /* 0x000f240000300a00 */
[----:B------:R-:W-:Y:S02]  /*449d0*/  STL.64 [R1+0x1760], R18 ;  /* 0x0017601201007387 */ /* 0x000fe40000100a00 */
[----:B------:R0:W-:Y:S02]  /*449e0*/  STL.64 [R1+0x1758], R16 ;  /* 0x0017581001007387 */ /* 0x0001e40000100a00 */
[----:B---3--:R-:W-:-:S02]  /*449f0*/  FMUL R8, R29, R8 ;  /* 0x000000081d087220 */ /* 0x008fc40000400000 */
[C---:B------:R-:W-:Y:S02]  /*44a00*/  FMUL R9, R29.reuse, R9 ;  /* 0x000000091d097220 */ /* 0x040fe40000400000 */
[----:B------:R-:W-:Y:S02]  /*44a10*/  FMUL R10, R28, R10 ;  /* 0x0000000a1c0a7220 */ /* 0x000fe40000400000 */
[----:B------:R-:W-:Y:S02]  /*44a20*/  FADD R0, -R0, R2 ;  /* 0x0000000200007221 */ /* 0x000fe40000000100 */
[C---:B--2---:R-:W-:Y:S02]  /*44a30*/  FMUL R20, R29.reuse, R20 ;  /* 0x000000141d147220 */ /* 0x044fe40000400000 */
[----:B-----5:R-:W-:Y:S02]  /*44a40*/  FMUL R21, R29, R21 ;  /* 0x000000151d157220 */ /* 0x020fe40000400000 */
[----:B----4-:R-:W-:-:S02]  /*44a50*/  FMUL R22, R28, R22 ;  /* 0x000000161c167220 */ /* 0x010fc40000400000 */
[C---:B------:R-:W-:Y:S02]  /*44a60*/  FMUL R23, R28.reuse, R23 ;  /* 0x000000171c177220 */ /* 0x040fe40000400000 */
[----:B------:R-:W-:-:S05]  /*44a70*/  FMUL R11, R28, R11 ;  /* 0x0000000b1c0b7220 */ /* 0x000fca0000400000 */
[C---:B0-----:R-:W-:Y:S08]  /*44a80*/  HMMA.16816.F32 R16, R24.reuse, R12, R20 ;  /* 0x0000000c1810723c */ /* 0x041ff00000001814 */
[----:B------:R-:W-:Y:S01]  /*44a90*/  HMMA.16816.F32 R8, R24, R14, R8 ;  /* 0x0000000e1808723c */ /* 0x000fe20000001808 */
[----:B------:R-:W2:Y:S01]  /*44aa0*/  LDL.LU R20, [R1+0x7a0] ;  /* 0x0007a00001147983 */ /* 0x000ea20000300800 */
[----:B------:R-:W3:Y:S11]  /*44ab0*/  LDL.LU R21, [R1+0x7a4] ;  /* 0x0007a40001157983 */ /* 0x000ef60000300800 */
[----:B------:R-:W-:Y:S02]  /*44ac0*/  @!UPT UIADD3 URZ, URZ, URZ, URZ ;  /* 0x0000003f3f3ff290 */ /* 0x000fe4000fffe03f */
[----:B------:R0:W-:Y:S01]  /*44ad0*/  STL.64 [R1+0x7c0], R16 ;  /* 0x0007c01001007387 */ /* 0x0001e20000100a00 */
[----:B------:R1:W-:Y:S02]  /*44ae0*/  STL.64 [R1+0x7c8], R18 ;  /* 0x0007c81201007387 */ /* 0x0003e40000100a00 */
[----:B------:R-:W4:Y:S02]  /*44af0*/  LDL.LU R22, [R1+0x7a8] ;  /* 0x0007a80001167983 */ /* 0x000f240000300800 */
[----:B------:R-:W5:Y:S01]  /*44b00*/  LDL.LU R23, [R1+0x7ac] ;  /* 0x0007ac0001177983 */ /* 0x000f620000300800 */
[----:B0-----:R-:W5:Y:S01]  /*44b10*/  LDL.LU R16, [R1+0x790] ;  /* 0x0007900001107983 */ /* 0x001f620000300800 */
[----:B------:R-:W5:Y:S02]  /*44b20*/  LDL.LU R17, [R1+0x794] ;  /* 0x0007940001117983 */ /* 0x000f640000300800 */
[----:B-1----:R-:W5:Y:S02]  /*44b30*/  LDL.LU R18, [R1+0x798] ;  /* 0x0007980001127983 */ /* 0x002f640000300800 */
[----:B------:R-:W5:Y:S01]  /*44b40*/  LDL.LU R19, [R1+0x79c] ;  /* 0x00079c0001137983 */ /* 0x000f620000300800 */
[----:B------:R-:W5:Y:S01]  /*44b50*/  LDL.LU R2, [R1+0x17d8] ;  /* 0x0017d80001027983 */ /* 0x000f620000300800 */
[----:B------:R-:W-:Y:S02]  /*44b60*/  STL.64 [R1+0x7b0], R8 ;  /* 0x0007b00801007387 */ /* 0x000fe40000100a00 */
[----:B------:R0:W-:Y:S02]  /*44b70*/  STL.64 [R1+0x7b8], R10 ;  /* 0x0007b80a01007387 */ /* 0x0001e40000100a00 */
[----:B0-----:R-:W5:Y:S01]  /*44b80*/  LDL.LU.64 R10, [R1+0x17d0] ;  /* 0x0017d000010a7983 */ /* 0x001f620000300a00 */
[----:B------:R-:W5:Y:S02]  /*44b90*/  LDL.LU.64 R8, [R1+0x17c8] ;  /* 0x0017c80001087983 */ /* 0x000f640000300a00 */
[----:B------:R0:W-:Y:S02]  /*44ba0*/  STL.64 [R1+0x1770], R14 ;  /* 0x0017700e01007387 */ /* 0x0001e40000100a00 */
[----:B0-----:R-:W5:Y:S01]  /*44bb0*/  LDL.LU R14, [R1+0x784] ;  /* 0x00078400010e7983 */ /* 0x001f620000300800 */
[----:B------:R-:W5:Y:S02]  /*44bc0*/  LDL.LU R15, [R1+0x788] ;  /* 0x00078800010f7983 */ /* 0x000f640000300800 */
[----:B------:R0:W-:Y:S02]  /*44bd0*/  STL.64 [R1+0x1768], R12 ;  /* 0x0017680c01007387 */ /* 0x0001e40000100a00 */
[----:B0-----:R-:W5:Y:S01]  /*44be0*/  LDL.LU R12, [R1+0xa18] ;  /* 0x000a1800010c7983 */ /* 0x001f620000300800 */
[----:B------:R-:W5:Y:S02]  /*44bf0*/  LDL.LU R13, [R1+0x780] ;  /* 0x00078000010d7983 */ /* 0x000f640000300800 */
[----:B--2---:R-:W-:-:S02]  /*44c00*/  FMUL R20, R29, R20 ;  /* 0x000000141d147220 */ /* 0x004fc40000400000 */
[----:B---3--:R-:W-:Y:S02]  /*44c10*/  FMUL R21, R29, R21 ;  /* 0x000000151d157220 */ /* 0x008fe40000400000 */
[C---:B----4-:R-:W-:Y:S02]  /*44c20*/  FMUL R22, R28.reuse, R22 ;  /* 0x000000161c167220 */ /* 0x050fe40000400000 */
[----:B-----5:R-:W-:-:S07]  /*44c30*/  FMUL R23, R28, R23 ;  /* 0x000000171c177220 */ /* 0x020fce0000400000 */
[C---:B------:R-:W-:Y:S01]  /*44c40*/  HMMA.16816.F32 R20, R24.reuse, R8, R20 ;  /* 0x000000081814723c */ /* 0x040fe20000001814 */
[C---:B------:R-:W-:Y:S02]  /*44c50*/  FMUL R16, R29.reuse, R16 ;  /* 0x000000101d107220 */ /* 0x040fe40000400000 */
[----:B------:R-:W-:Y:S02]  /*44c60*/  FMUL R17, R29, R17 ;  /* 0x000000111d117220 */ /* 0x000fe40000400000 */
[C---:B------:R-:W-:Y:S02]  /*44c70*/  FMUL R18, R28.reuse, R18 ;  /* 0x000000121c127220 */ /* 0x040fe40000400000 */
[----:B------:R-:W-:Y:S11]  /*44c80*/  FMUL R19, R28, R19 ;  /* 0x000000131c137220 */ /* 0x000ff60000400000 */
[----:B------:R-:W-:Y:S05]  /*44c90*/  @!UPT UIADD3 URZ, URZ, URZ, URZ ;  /* 0x0000003f3f3ff290 */ /* 0x000fea000fffe03f */
[----:B------:R-:W-:Y:S01]  /*44ca0*/  STL.64 [R1+0x7a0], R20 ;  /* 0x0007a01401007387 */ /* 0x000fe20000100a00 */
[----:B------:R-:W-:Y:S02]  /*44cb0*/  STL.64 [R1+0x7a8], R22 ;  /* 0x0007a81601007387 */ /* 0x000fe40000100a00 */
[----:B------:R-:W0:Y:S01]  /*44cc0*/  LDSM.16.M88.4 R20, [R2+0x24e00] ;  /* 0x024e00000214783b */ /* 0x000e220000000200 */
[----:B------:R-:W-:Y:S03]  /*44cd0*/  HMMA.16816.F32 R16, R24, R10, R16 ;  /* 0x0000000a1810723c */ /* 0x000fe60000001810 */
[----:B------:R-:W-:Y:S02]  /*44ce0*/  FADD R3, -R3, R12 ;  /* 0x0000000c03037221 */ /* 0x000fe40000000100 */
[C---:B------:R-:W-:Y:S02]  /*44cf0*/  FMUL R12, R29.reuse, R13 ;  /* 0x0000000d1d0c7220 */ /* 0x040fe40000400000 */
[----:B------:R-:W-:-:S02]  /*44d00*/  FMUL R13, R29, R14 ;  /* 0x0000000e1d0d7220 */ /* 0x000fc40000400000 */
[----:B------:R-:W-:Y:S01]  /*44d10*/  FMUL R14, R28, R15 ;  /* 0x0000000f1c0e7220 */ /* 0x000fe20000400000 */
[----:B0-----:R-:W-:Y:S01]  /*44d20*/  STL.64 [R1+0x17a0], R22 ;  /* 0x0017a01601007387 */ /* 0x001fe20000100a00 */
[----:B------:R0:W-:Y:S02]  /*44d30*/  STL.64 [R1+0x1798], R20 ;  /* 0x0017981401007387 */ /* 0x0001e40000100a00 */
[----:B------:R-:W2:Y:S01]  /*44d40*/  LDL.LU R15, [R1+0x78c] ;  /* 0x00078c00010f7983 */ /* 0x000ea20000300800 */
[----:B0-----:R-:W3:Y:S09]  /*44d50*/  LDL.LU R20, [R1+0x770] ;  /* 0x0007700001147983 */ /* 0x001ef20000300800 */
[----:B------:R-:W-:Y:S02]  /*44d60*/  STL.64 [R1+0x790], R16 ;  /* 0x0007901001007387 */ /* 0x000fe40000100a00 */
[----:B------:R-:W-:Y:S02]  /*44d70*/  STL.64 [R1+0x798], R18 ;  /* 0x0007981201007387 */ /* 0x000fe40000100a00 */
[----:B------:R-:W4:Y:S01]  /*44d80*/  LDL.LU R21, [R1+0x774] ;  /* 0x0007740001157983 */ /* 0x000f220000300800 */
[----:B------:R-:W5:Y:S01]  /*44d90*/  LDL.LU R22, [R1+0x778] ;  /* 0x0007780001167983 */ /* 0x000f620000300800 */
[----:B------:R-:W-:Y:S02]  /*44da0*/  STL.64 [R1+0x1780], R10 ;  /* 0x0017800a01007387 */ /* 0x000fe40000100a00 */
[----:B------:R0:W-:Y:S02]  /*44db0*/  STL.64 [R1+0x1778], R8 ;  /* 0x0017780801007387 */ /* 0x0001e40000100a00 */
[----:B0-----:R-:W-:-:S02]  /*44dc0*/  MOV R8, R7 ;  /* 0x0000000700087202 */ /* 0x001fc40000000f00 */
[----:B------:R-:W-:Y:S01]  /*44dd0*/  MOV R9, R5 ;  /* 0x0000000500097202 */ /* 0x000fe20000000f00 */
[----:B------:R-:W2:Y:S01]  /*44de0*/  LDL.LU R7, [R1+0x17c0] ;  /* 0x0017c00001077983 */ /* 0x000ea20000300800 */
[----:B------:R-:W2:Y:S01]  /*44df0*/  LDL.LU R5, [R1+0x17bc] ;  /* 0x0017bc0001057983 */ /* 0x000ea20000300800 */
[----:B------:R-:W-:Y:S02]  /*44e00*/  MOV R10, R6 ;  /* 0x00000006000a7202 */ /* 0x000fe40000000f00 */
[----:B------:R-:W3:Y:S01]  /*44e10*/  LDL.LU R6, [R1+0x17b8] ;  /* 0x0017b80001067983 */ /* 0x000ee20000300800 */
[----:B------:R-:W-:Y:S02]  /*44e20*/  FMUL R0, R0, 1.4426950216293334961 ;  /* 0x3fb8aa3b00007820 */ /* 0x000fe40000400000 */
[----:B------:R-:W-:Y:S02]  /*44e30*/  IMAD.MOV.U32 R11, RZ, RZ, R4 ;  /* 0x000000ffff0b7224 */ /* 0x000fe400078e0004 */
[----:B------:R-:W4:Y:S01]  /*44e40*/  LDL.LU R4, [R1+0x17b4] ;  /* 0x0017b40001047983 */ /* 0x000f220000300800 */
[----:B------:R-:W4:Y:S02]  /*44e50*/  LDL.LU R19, [R1+0x77c] ;  /* 0x00077c0001137983 */ /* 0x000f240000300800 */
[----:B------:R-:W4:Y:S01]  /*44e60*/  LDL.LU R18, [R1+0x760] ;  /* 0x0007600001127983 */ /* 0x000f220000300800 */
[----:B------:R0:W1:Y:S01]  /*44e70*/  MUFU.EX2 R2, R0 ;  /* 0x0000000000027308 */ /* 0x0000620000000800 */
[----:B------:R-:W5:Y:S01]  /*44e80*/  LDL.LU R17, [R1+0x764] ;  /* 0x0007640001117983 */ /* 0x000f620000300800 */
[----:B------:R-:W5:Y:S02]  /*44e90*/  LDL.LU R16, [R1+0x768] ;  /* 0x0007680001107983 */ /* 0x000f640000300800 */
[----:B0-----:R-:W-:-:S02]  /*44ea0*/  FMUL R0, R3, 1.4426950216293334961 ;  /* 0x3fb8aa3b03007820 */ /* 0x001fc40000400000 */
[----:B------:R-:W5:Y:S01]  /*44eb0*/  LDL.LU R3, [R1+0x76c] ;  /* 0x00076c0001037983 */ /* 0x000f620000300800 */
[----:B------:R-:W-:Y:S02]  /*44ec0*/  STL.64 [R1+0x1790], R10 ;  /* 0x0017900a01007387 */ /* 0x000fe40000100a00 */
[----:B------:R2:W-:Y:S02]  /*44ed0*/  STL.64 [R1+0x1788], R8 ;  /* 0x0017880801007387 */ /* 0x0005e40000100a00 */
[----:B--2---:R-:W-:Y:S02]  /*44ee0*/  MOV R8, R5 ;  /* 0x0000000500087202 */ /* 0x004fe40000000f00 */
[----:B------:R-:W2:Y:S01]  /*44ef0*/  LDL.LU R5, [R1+0x17b0] ;  /* 0x0017b00001057983 */ /* 0x000ea20000300800 */
[----:B------:R-:W2:Y:S01]  /*44f00*/  LDL.LU R9, [R1+0x34] ;  /* 0x0000340001097983 */ /* 0x000ea20000300800 */
[----:B---3--:R-:W-:Y:S02]  /*44f10*/  MOV R10, R6 ;  /* 0x00000006000a7202 */ /* 0x008fe40000000f00 */
[----:B------:R-:W-:Y:S01]  /*44f20*/  MOV R11, R7 ;  /* 0x00000007000b7202 */ /* 0x000fe20000000f00 */
[----:B------:R-:W3:Y:S01]  /*44f30*/  LDL.LU R6, [R1+0x17ac] ;  /* 0x0017ac0001067983 */ /* 0x000ee20000300800 */
[----:B------:R-:W3:Y:S02]  /*44f40*/  LDL.LU R7, [R1+0x17a8] ;  /* 0x0017a80001077983 */ /* 0x000ee40000300800 */
[----:B------:R-:W-:-:S02]  /*44f50*/  FMUL R15, R28, R15 ;  /* 0x0000000f1c0f7220 */ /* 0x000fc40000400000 */
[C---:B------:R-:W-:Y:S02]  /*44f60*/  FMUL R20, R29.reuse, R20 ;  /* 0x000000141d147220 */ /* 0x040fe40000400000 */
[----:B----4-:R-:W-:Y:S02]  /*44f70*/  FMUL R21, R29, R21 ;  /* 0x000000151d157220 */ /* 0x010fe40000400000 */
[C---:B-----5:R-:W-:Y:S02]  /*44f80*/  FMUL R22, R28.reuse, R22 ;  /* 0x000000161c167220 */ /* 0x060fe40000400000 */
[----:B------:R-:W-:Y:S01]  /*44f90*/  FMUL R23, R28, R19 ;  /* 0x000000131c177220 */ /* 0x000fe20000400000 */
[C---:B--2---:R-:W-:Y:S08]  /*44fa0*/  HMMA.16816.F32 R12, R24.reuse, R4, R12 ;  /* 0x00000004180c723c */ /* 0x044ff0000000180c */
[----:B---3--:R-:W-:Y:S11]  /*44fb0*/  HMMA.16816.F32 R24, R24, R6, R20 ;  /* 0x000000061818723c */ /* 0x008ff60000001814 */
[----:B------:R-:W-:Y:S04]  /*44fc0*/  @!UPT UIADD3 URZ, URZ, URZ, URZ ;  /* 0x0000003f3f3ff290 */ /* 0x000fe8000fffe03f */
[----:B------:R0:W-:Y:S01]  /*44fd0*/  STL.64 [R1+0x780], R12 ;  /* 0x0007800c01007387 */ /* 0x0001e20000100a00 */
[----:B------:R2:W-:Y:S03]  /*44fe0*/  STL.64 [R1+0x788], R14 ;  /* 0x0007880e01007387 */ /* 0x0005e60000100a00 */
[----:B0-----:R-:W3:Y:S01]  /*44ff0*/  LDL.LU R12, [R1+0x10] ;  /* 0x00001000010c7983 */ /* 0x001ee20000300800 */
[----:B------:R-:W3:Y:S02]  /*45000*/  LDL.LU R13, [R1+0x14] ;  /* 0x00001400010d7983 */ /* 0x000ee40000300800 */
[----:B--2---:R-:W2:Y:S02]  /*45010*/  LDL.LU R14, [R1+0x18] ;  /* 0x00001800010e7983 */ /* 0x004ea40000300800 */
[----:B------:R-:W2:Y:S01]  /*45020*/  LDL.LU R15, [R1+0x1c] ;  /* 0x00001c00010f7983 */ /* 0x000ea20000300800 */
[----:B------:R-:W4:Y:S01]  /*45030*/  LDL.LU.64 R22, [R1+0x17a0] ;  /* 0x0017a00001167983 */ /* 0x000f220000300a00 */
[----:B------:R-:W4:Y:S01]  /*45040*/  LDL.LU.64 R20, [R1+0x1798] ;  /* 0x0017980001147983 */ /* 0x000f220000300a00 */
[----:B------:R-:W0:Y:S01]  /*45050*/  MUFU.EX2 R0, R0 ;  /* 0x0000000000007308 */ /* 0x000e220000000800 */
[----:B------:R1:W-:Y:S01]  /*45060*/  STL.64 [R1+0x770], R24 ;  /* 0x0007701801007387 */ /* 0x0003e20000100a00 */
[----:B------:R0:W-:Y:S01]  /*45070*/  STL.64 [R1+0x778], R26 ;  /* 0x0007781a01007387 */ /* 0x0001e20000100a00 */
[----:B-1----:R-:W-:-:S02]  /*45080*/  FMUL R24, R2, R18 ;  /* 0x0000001202187220 */ /* 0x002fc40000400000 */
[----:B------:R-:W-:Y:S02]  /*45090*/  FMUL R25, R2, R17 ;  /* 0x0000001102197220 */ /* 0x000fe40000400000 */
[C---:B0-----:R-:W-:Y:S02]  /*450a0*/  FMUL R26, R0.reuse, R16 ;  /* 0x00000010001a7220 */ /* 0x041fe40000400000 */
[----:B------:R-:W-:-:S07]  /*450b0*/  FMUL R27, R0, R3 ;  /* 0x00000003001b7220 */ /* 0x000fce0000400000 */
[----:B----4-:R-:W-:Y:S01]  /*450c0*/  HMMA.16816.F32 R16, R20, R8, R24 ;  /* 0x000000081410723c */ /* 0x010fe20000001818 */
[----:B------:R-:W4:Y:S01]  /*450d0*/  LDL.LU R24, [R1+0x750] ;  /* 0x0007500001187983 */ /* 0x000f220000300800 */
[----:B------:R-:W5:Y:S11]  /*450e0*/  LDL.LU R25, [R1+0x754] ;  /* 0x0007540001197983 */ /* 0x000f760000300800 */
[----:B------:R-:W-:Y:S10]  /*450f0*/  @!UPT UIADD3 URZ, URZ, URZ, URZ ;  /* 0x0000003f3f3ff290 */ /* 0x000ff4000fffe03f */
[----:B------:R0:W-:Y:S01]  /*45100*/  STL.64 [R1+0x760], R16 ;  /* 0x0007601001007387 */ /* 0x0001e20000100a00 */
[----:B------:R1:W-:Y:S02]  /*45110*/  STL.64 [R1+0x768], R18 ;  /* 0x0007681201007387 */ /* 0x0003e40000100a00 */
[----:B------:R-:W2:Y:S02]  /*45120*/  LDL.LU R26, [R1+0x758] ;  /* 0x00075800011a7983 */ /* 0x000ea40000300800 */
[----:B------:R-:W3:Y:S01]  /*45130*/  LDL.LU R27, [R1+0x75c] ;  /* 0x00075c00011b7983 */ /* 0x000ee20000300800 */
[----:B------:R-:W3:Y:S04]  /*45140*/  LDL.LU R3, [R1+0x73c] ;  /* 0x00073c0001037983 */ /* 0x000ee80000300800 */
[----:B0-----:R-:W3:Y:S01]  /*45150*/  LDL.LU R16, [R1] ;  /* 0x0000000001107983 */ /* 0x001ee20000300800 */
[----:B------:R-:W3:Y:S02]  /*45160*/  LDL.LU R17, [R1+0x4] ;  /* 0x0000040001117983 */ /* 0x000ee40000300800 */
[----:B-1----:R-:W3:Y:S02]  /*45170*/  LDL.LU R18, [R1+0x8] ;  /* 0x0000080001127983 */ /* 0x002ee40000300800 */
[----:B------:R-:W3:Y:S01]  /*45180*/  LDL.LU R19, [R1+0xc] ;  /* 0x00000c0001137983 */ /* 0x000ee20000300800 */
[----:B------:R-:W3:Y:S01]  /*45190*/  LDL.LU R29, [R1+0x72c] ;  /* 0x00072c00011d7983 */ /* 0x000ee20000300800 */
[----:B----4-:R-:W-:-:S02]  /*451a0*/  FMUL R24, R2, R24 ;  /* 0x0000001802187220 */ /* 0x010fc40000400000 */
[----:B-----5:R-:W-:Y:S02]  /*451b0*/  FMUL R25, R2, R25 ;  /* 0x0000001902197220 */ /* 0x020fe40000400000 */
[C---:B--2---:R-:W-:Y:S02]  /*451c0*/  FMUL R26, R0.reuse, R26 ;  /* 0x0000001a001a7220 */ /* 0x044fe40000400000 */
[----:B---3--:R-:W-:-:S07]  /*451d0*/  FMUL R27, R0, R27 ;  /* 0x0000001b001b7220 */ /* 0x008fce0000400000 */
[----:B------:R-:W-:Y:S01]  /*451e0*/  HMMA.16816.F32 R24, R20, R10, R24 ;  /* 0x0000000a1418723c */ /* 0x000fe20000001818 */
[----:B------:R-:W2:Y:S01]  /*451f0*/  LDL.LU.64 R10, [R1+0x1790] ;  /* 0x00179000010a7983 */ /* 0x000ea20000300a00 */
[----:B------:R-:W3:Y:S11]  /*45200*/  LDL.LU.64 R8, [R1+0x1788] ;  /* 0x0017880001087983 */ /* 0x000ef60000300a00 */
[----:B------:R-:W-:Y:S10]  /*45210*/  @!UPT UIADD3 URZ, URZ, URZ, URZ ;  /* 0x0000003f3f3ff290 */ /* 0x000ff4000fffe03f */
[----:B------:R0:W-:Y:S01]  /*45220*/  STL.64 [R1+0x750], R24 ;  /* 0x0007501801007387 */ /* 0x0001e20000100a00 */
[----:B------:R1:W-:Y:S03]  /*45230*/  STL.64 [R1+0x758], R26 ;  /* 0x0007581a01007387 */ /* 0x0003e60000100a00 */
[----:B0-----:R-:W4:Y:S01]  /*45240*/  LDL.LU R24, [R1+0x740] ;  /* 0x0007400001187983 */ /* 0x001f220000300800 */
[----:B------:R-:W5:Y:S02]  /*45250*/  LDL.LU R25, [R1+0x744] ;  /* 0x0007440001197983 */ /* 0x000f640000300800 */
[----:B-1----:R-:W2:Y:S02]  /*45260*/  LDL.LU R26, [R1+0x748] ;  /* 0x00074800011a7983 */ /* 0x002ea40000300800 */
[----:B------:R-:W3:Y:S02]  /*45270*/  LDL.LU R27, [R1+0x74c] ;  /* 0x00074c00011b7983 */ /* 0x000ee40000300800 */
[----:B----4-:R-:W-:-:S02]  /*45280*/  FMUL R24, R2, R24 ;  /* 0x0000001802187220 */ /* 0x010fc40000400000 */
[----:B-----5:R-:W-:Y:S02]  /*45290*/  FMUL R25, R2, R25 ;  /* 0x0000001902197220 */ /* 0x020fe40000400000 */
[C---:B--2---:R-:W-:Y:S02]  /*452a0*/  FMUL R26, R0.reuse, R26 ;  /* 0x0000001a001a7220 */ /* 0x044fe40000400000 */
[----:B---3--:R-:W-:-:S07]  /*452b0*/  FMUL R27, R0, R27 ;  /* 0x0000001b001b7220 */ /* 0x008fce0000400000 */
[----:B------:R-:W-:Y:S11]  /*452c0*/  HMMA.16816.F32 R24, R20, R8, R24 ;  /* 0x000000081418723c */ /* 0x000ff60000001818 */
[----:B------:R-:W-:Y:S11]  /*452d0*/  @!UPT UIADD3 URZ, URZ, URZ, URZ ;  /* 0x0000003f3f3ff290 */ /* 0x000ff6000fffe03f */
[----:B------:R-:W-:Y:S01]  /*452e0*/  @!UPT UIADD3 URZ, URZ, URZ, URZ ;  /* 0x0000003f3f3ff290 */ /* 0x000fe2000fffe03f */
[----:B------:R0:W-:Y:S01]  /*452f0*/  STL.64 [R1+0x740], R24 ;  /* 0x0007401801007387 */ /* 0x0001e20000100a00 */
[----:B------:R1:W-:Y:S03]  /*45300*/  STL.64 [R1+0x748], R26 ;  /* 0x0007481a01007387 */ /* 0x0003e60000100a00 */
[----:B0-----:R-:W2:Y:S01]  /*45310*/  LDL.LU R25, [R1+0x730] ;  /* 0x0007300001197983 */ /* 0x001ea20000300800 */
[----:B-1----:R-:W3:Y:S02]  /*45320*/  LDL.LU R26, [R1+0x734] ;  /* 0x00073400011a7983 */ /* 0x002ee40000300800 */
[----:B------:R-:W4:Y:S02]  /*45330*/  LDL.LU R27, [R1+0x738] ;  /* 0x00073800011b7983 */ /* 0x000f240000300800 */
[C---:B--2---:R-:W-:Y:S02]  /*45340*/  FMUL R24, R2.reuse, R25 ;  /* 0x0000001902187220 */ /* 0x044fe40000400000 */
[----:B---3--:R-:W-:-:S02]  /*45350*/  FMUL R25, R2, R26 ;  /* 0x0000001a02197220 */ /* 0x008fc40000400000 */
[C---:B----4-:R-:W-:Y:S02]  /*45360*/  FMUL R26, R0.reuse, R27 ;  /* 0x0000001b001a7220 */ /* 0x050fe40000400000 */
[----:B------:R-:W-:-:S07]  /*45370*/  FMUL R27, R0, R3 ;  /* 0x00000003001b7220 */ /* 0x000fce0000400000 */
[----:B------:R-:W-:Y:S01]  /*45380*/  HMMA.16816.F32 R24, R20, R10, R24 ;  /* 0x0000000a1418723c */ /* 0x000fe20000001818 */
[----:B------:R-:W2:Y:S01]  /*45390*/  LDL.LU.64 R10, [R1+0x1780] ;  /* 0x00178000010a7983 */ /* 0x000ea20000300a00 */
[----:B------:R-:W3:Y:S11]  /*453a0*/  LDL.LU.64 R8, [R1+0x1778] ;  /* 0x0017780001087983 */ /* 0x000ef60000300a00 */
[----:B------:R-:W-:Y:S10]  /*453b0*/  @!UPT UIADD3 URZ, URZ, URZ, URZ ;  /* 0x0000003f3f3ff290 */ /* 0x000ff4000fffe03f */
[----:B------:R0:W-:Y:S01]  /*453c0*/  STL.64 [R1+0x730], R24 ;  /* 0x0007301801007387 */ /* 0x0001e20000100a00 */
[----:B------:R1:W-:Y:S03]  /*453d0*/  STL.64 [R1+0x738], R26 ;  /* 0x0007381a01007387 */ /* 0x0003e60000100a00 */
[----:B0-----:R-:W4:Y:S01]  /*453e0*/  LDL.LU R25, [R1+0x720] ;  /* 0x0007200001197983 */ /* 0x001f220000300800 */
[----:B-1----:R-:W5:Y:S02]  /*453f0*/  LDL.LU R26, [R1+0x724] ;  /* 0x00072400011a7983 */ /* 0x002f640000300800 */
[----:B------:R-:W2:Y:S02]  /*45400*/  LDL.LU R27, [R1+0x728] ;  /* 0x00072800011b7983 */ /* 0x000ea40000300800 */
[----:B------:R-:W3:Y:S02]  /*45410*/  LDL.LU R3, [R1+0x6fc] ;  /* 0x0006fc0001037983 */ /* 0x000ee40000300800 */
[----:B----4-:R-:W-:-:S02]  /*45420*/  FMUL R24, R2, R25 ;  /* 0x0000001902187220 */ /* 0x010fc40000400000 */
[----:B-----5:R-:W-:Y:S02]  /*45430*/  FMUL R25, R2, R26 ;  /* 0x0000001a02197220 */ /* 0x020fe40000400000 */
[C---:B--2---:R-:W-:Y:S02]  /*45440*/  FMUL R26, R0.reuse, R27 ;  /* 0x0000001b001a7220 */ /* 0x044fe40000400000 */
[----:B------:R-:W-:-:S07]  /*45450*/  FMUL R27, R0, R29 ;  /* 0x0000001d001b7220 */ /* 0x000fce0000400000 */
[----:B------:R-:W-:Y:S11]  /*45460*/  HMMA.16816.F32 R24, R20, R12, R24 ;  /* 0x0000000c1418723c */ /* 0x000ff60000001818 */
[----:B------:R-:W-:Y:S11]  /*45470*/  @!UPT UIADD3 URZ, URZ, URZ, URZ ;  /* 0x0000003f3f3ff290 */ /* 0x000ff6000fffe03f */
[----:B------:R-:W-:Y:S01]  /*45480*/  @!UPT UIADD3 URZ, URZ, URZ, URZ ;  /* 0x0000003f3f3ff290 */ /* 0x000fe2000fffe03f */
[----:B------:R0:W-:Y:S01]  /*45490*/  STL.64 [R1+0x720], R24 ;  /* 0x0007201801007387 */ /* 0x0001e20000100a00 */
[----:B------:R1:W-:Y:S03]  /*454a0*/  STL.64 [R1+0x728], R26 ;  /* 0x0007281a01007387 */ /* 0x0003e60000100a00 */
[----:B0-----:R-:W2:Y:S01]  /*454b0*/  LDL.LU R24, [R1+0x710] ;  /* 0x0007100001187983 */ /* 0x001ea20000300800 */
[----:B------:R-:W4:Y:S02]  /*454c0*/  LDL.LU R25, [R1+0x714] ;  /* 0x0007140001197983 */ /* 0x000f240000300800 */
[----:B-1----:R-:W5:Y:S02]  /*454d0*/  LDL.LU R26, [R1+0x718] ;  /* 0x00071800011a7983 */ /* 0x002f640000300800 */
[----:B------:R-:W3:Y:S01]  /*454e0*/  LDL.LU R27, [R1+0x71c] ;  /* 0x00071c00011b7983 */ /* 0x000ee20000300800 */
[----:B------:R-:W3:Y:S01]  /*454f0*/  LDL.LU R29, [R1+0x87c] ;  /* 0x00087c00011d7983 */ /* 0x000ee20000300800 */
[----:B--2---:R-:W-:-:S02]  /*45500*/  FMUL R24, R2, R24 ;  /* 0x0000001802187220 */ /* 0x004fc40000400000 */
[----:B----4-:R-:W-:Y:S02]  /*45510*/  FMUL R25, R2, R25 ;  /* 0x0000001902197220 */ /* 0x010fe40000400000 */
[C---:B-----5:R-:W-:Y:S02]  /*45520*/  FMUL R26, R0.reuse, R26 ;  /* 0x0000001a001a7220 */ /* 0x060fe40000400000 */
        /* <DEDUP_REMOVED lines=41> */
[----:B---3--:R-:W-:Y:S11]  /*457c0*/  HMMA.16816.F32 R24, R20, R16, R24 ;  /* 0x000000101418723c */ /* 0x008ff60000001818 */
[----:B------:R-:W-:Y:S11]  /*457d0*/  @!UPT UIADD3 URZ, URZ, URZ, URZ ;  /* 0x0000003f3f3ff290 */ /* 0x000ff6000fffe03f */
[----:B------:R-:W-:Y:S01]  /*457e0*/  @!UPT UIADD3 URZ, URZ, URZ, URZ ;  /* 0x0000003f3f3ff290 */ /* 0x000fe2000fffe03f */
[----:B------:R0:W-:Y:S01]  /*457f0*/  STL.64 [R1+0x870], R24 ;  /* 0x0008701801007387 */ /* 0x0001e20000100a00 */
[----:B------:R1:W-:Y:S03]  /*45800*/  STL.64 [R1+0x878], R26 ;  /* 0x0008781a01007387 */ /* 0x0003e60000100a00 */
[----:B0-----:R-:W2:Y:S01]  /*45810*/  LDL.LU R24, [R1+0x880] ;  /* 0x0008800001187983 */ /* 0x001ea20000300800 */
[----:B------:R-:W3:Y:S02]  /*45820*/  LDL.LU R25, [R1+0x884] ;  /* 0x0008840001197983 */ /* 0x000ee40000300800 */
[----:B-1----:R-:W4:Y:S02]  /*45830*/  LDL.LU R26, [R1+0x888] ;  /* 0x00088800011a7983 */ /* 0x002f240000300800 */
[----:B------:R-:W5:Y:S01]  /*45840*/  LDL.LU R27, [R1+0x88c] ;  /* 0x00088c00011b7983 */ /* 0x000f620000300800 */
[----:B------:R-:W5:Y:S01]  /*45850*/  LDL.LU R16, [R1+0x890] ;  /* 0x0008900001107983 */ /* 0x000f620000300800 */
[----:B------:R-:W5:Y:S02]  /*45860*/  LDL.LU R17, [R1+0x894] ;  /* 0x0008940001117983 */ /* 0x000f640000300800 */
[----:B------:R-:W5:Y:S02]  /*45870*/  LDL.LU R29, [R1+0x8ac] ;  /* 0x0008ac00011d7983 */ /* 0x000f640000300800 */
[----:B--2---:R-:W-:-:S02]  /*45880*/  FMUL R24, R2, R24 ;  /* 0x0000001802187220 */ /* 0x004fc40000400000 */
[----:B---3--:R-:W-:Y:S02]  /*45890*/  FMUL R25, R2, R25 ;  /* 0x0000001902197220 */ /* 0x008fe40000400000 */
[C---:B----4-:R-:W-:Y:S02]  /*458a0*/  FMUL R26, R0.reuse, R26 ;  /* 0x0000001a001a7220 */ /* 0x050fe40000400000 */
[----:B-----5:R-:W-:-:S07]  /*458b0*/  FMUL R27, R0, R27 ;  /* 0x0000001b001b7220 */ /* 0x020fce0000400000 */
[----:B------:R-:W-:Y:S11]  /*458c0*/  HMMA.16816.F32 R24, R20, R18, R24 ;  /* 0x000000121418723c */ /* 0x000ff60000001818 */
[----:B------:R-:W-:Y:S11]  /*458d0*/  @!UPT UIADD3 URZ, URZ, URZ, URZ ;  /* 0x0000003f3f3ff290 */ /* 0x000ff6000fffe03f */
[----:B------:R-:W-:Y:S01]  /*458e0*/  @!UPT UIADD3 URZ, URZ, URZ, URZ ;  /* 0x0000003f3f3ff290 */ /* 0x000fe2000fffe03f */
[----:B------:R0:W-:Y:S01]  /*458f0*/  STL.64 [R1+0x880], R24 ;  /* 0x0008801801007387 */ /* 0x0001e20000100a00 */
[----:B------:R1:W-:Y:S03]  /*45900*/  STL.64 [R1+0x888], R26 ;  /* 0x0008881a01007387 */ /* 0x0003e60000100a00 */
[----:B0-----:R-:W2:Y:S01]  /*45910*/  LDL.LU R24, [R1+0x898] ;  /* 0x0008980001187983 */ /* 0x001ea20000300800 */
[----:B------:R-:W3:Y:S02]  /*45920*/  LDL.LU R25, [R1+0x8a0] ;  /* 0x0008a00001197983 */ /* 0x000ee40000300800 */
[----:B-1----:R-:W4:Y:S02]  /*45930*/  LDL.LU R26, [R1+0x8a4] ;  /* 0x0008a400011a7983 */ /* 0x002f240000300800 */
[----:B------:R-:W5:Y:S02]  /*45940*/  LDL.LU R27, [R1+0x8a8] ;  /* 0x0008a800011b7983 */ /* 0x000f640000300800 */
[----:B------:R-:W-:-:S02]  /*45950*/  FMUL R16, R2, R16 ;  /* 0x0000001002107220 */ /* 0x000fc40000400000 */
[----:B------:R-:W-:Y:S02]  /*45960*/  FMUL R17, R2, R17 ;  /* 0x0000001102117220 */ /* 0x000fe40000400000 */
[C---:B------:R-:W-:Y:S02]  /*45970*/  FMUL R19, R0.reuse, R3 ;  /* 0x0000000300137220 */ /* 0x040fe40000400000 */
[----:B--2---:R-:W-:-:S07]  /*45980*/  FMUL R18, R0, R24 ;  /* 0x0000001800127220 */ /* 0x004fce0000400000 */
[----:B------:R-:W-:Y:S01]  /*45990*/  HMMA.16816.F32 R16, R20, R12, R16 ;  /* 0x0000000c1410723c */ /* 0x000fe20000001810 */
[----:B------:R-:W2:Y:S01]  /*459a0*/  LDL.LU R12, [R1+0x8b0] ;  /* 0x0008b000010c7983 */ /* 0x000ea20000300800 */
[----:B------:R-:W2:Y:S11]  /*459b0*/  LDL.LU R13, [R1+0x8b4] ;  /* 0x0008b400010d7983 */ /* 0x000eb60000300800 */
[----:B------:R-:W-:Y:S10]  /*459c0*/  @!UPT UIADD3 URZ, URZ, URZ, URZ ;  /* 0x0000003f3f3ff290 */ /* 0x000ff4000fffe03f */
[----:B------:R3:W-:Y:S01]  /*459d0*/  STL.64 [R1+0x890], R16 ;  /* 0x0008901001007387 */ /* 0x0007e20000100a00 */
[----:B------:R5:W-:Y:S02]  /*459e0*/  STL.64 [R1+0x898], R18 ;  /* 0x0008981201007387 */ /* 0x000be40000100a00 */
[----:B------:R-:W2:Y:S02]  /*459f0*/  LDL.LU R3, [R1+0x8bc] ;  /* 0x0008bc0001037983 */ /* 0x000ea40000300800 */
[C---:B---3--:R-:W-:Y:S02]  /*45a00*/  FMUL R16, R2.reuse, R25 ;  /* 0x0000001902107220 */ /* 0x048fe40000400000 */
[----:B----4-:R-:W-:Y:S02]  /*45a10*/  FMUL R17, R2, R26 ;  /* 0x0000001a02117220 */ /* 0x010fe40000400000 */
[C---:B-----5:R-:W-:Y:S02]  /*45a20*/  FMUL R18, R0.reuse, R27 ;  /* 0x0000001b00127220 */ /* 0x060fe40000400000 */
[----:B------:R-:W-:-:S07]  /*45a30*/  FMUL R19, R0, R29 ;  /* 0x0000001d00137220 */ /* 0x000fce0000400000 */
[----:B------:R-:W-:Y:S01]  /*45a40*/  HMMA.16816.F32 R24, R20, R14, R16 ;  /* 0x0000000e1418723c */ /* 0x000fe20000001810 */
[----:B------:R-:W3:Y:S01]  /*45a50*/  LDL.LU R15, [R1+0x8b8] ;  /* 0x0008b800010f7983 */ /* 0x000ee20000300800 */
[----:B------:R-:W4:Y:S11]  /*45a60*/  LDL.LU R16, [R1+0x8c0] ;  /* 0x0008c00001107983 */ /* 0x000f360000300800 */
[----:B------:R-:W-:Y:S10]  /*45a70*/  @!UPT UIADD3 URZ, URZ, URZ, URZ ;  /* 0x0000003f3f3ff290 */ /* 0x000ff4000fffe03f */
[----:B------:R0:W-:Y:S01]  /*45a80*/  STL.64 [R1+0x8a0], R24 ;  /* 0x0008a01801007387 */ /* 0x0001e20000100a00 */
[----:B------:R1:W-:Y:S02]  /*45a90*/  STL.64 [R1+0x8a8], R26 ;  /* 0x0008a81a01007387 */ /* 0x0003e40000100a00 */
[----:B------:R-:W5:Y:S02]  /*45aa0*/  LDL.LU R17, [R1+0x8c4] ;  /* 0x0008c40001117983 */ /* 0x000f640000300800 */
[----:B------:R-:W4:Y:S01]  /*45ab0*/  LDL.LU R18, [R1+0x8c8] ;  /* 0x0008c80001127983 */ /* 0x000f220000300800 */
[----:B------:R-:W4:Y:S04]  /*45ac0*/  LDL.LU R19, [R1+0x8cc] ;  /* 0x0008cc0001137983 */ /* 0x000f280000300800 */
[----:B0-----:R-:W4:Y:S01]  /*45ad0*/  LDL.LU R24, [R1+0x650] ;  /* 0x0006500001187983 */ /* 0x001f220000300800 */
[----:B------:R-:W4:Y:S02]  /*45ae0*/  LDL.LU R25, [R1+0x434] ;  /* 0x0004340001197983 */ /* 0x000f240000300800 */
[----:B-1----:R-:W4:Y:S02]  /*45af0*/  LDL.LU R26, [R1+0x908] ;  /* 0x00090800011a7983 */ /* 0x002f240000300800 */
[----:B------:R-:W4:Y:S01]  /*45b00*/  LDL.LU R27, [R1+0x900] ;  /* 0x00090000011b7983 */ /* 0x000f220000300800 */
[----:B------:R-:W4:Y:S01]  /*45b10*/  LDL.LU R29, [R1+0x8fc] ;  /* 0x0008fc00011d7983 */ /* 0x000f220000300800 */
[----:B--2---:R-:W-:-:S02]  /*45b20*/  FMUL R12, R2, R12 ;  /* 0x0000000c020c7220 */ /* 0x004fc40000400000 */
[----:B------:R-:W-:Y:S02]  /*45b30*/  FMUL R13, R2, R13 ;  /* 0x0000000d020d7220 */ /* 0x000fe40000400000 */
[C---:B---3--:R-:W-:Y:S02]  /*45b40*/  FMUL R14, R0.reuse, R15 ;  /* 0x0000000f000e7220 */ /* 0x048fe40000400000 */
[----:B------:R-:W-:Y:S02]  /*45b50*/  FMUL R15, R0, R3 ;  /* 0x00000003000f7220 */ /* 0x000fe40000400000 */
[----:B------:R-:W2:Y:S05]  /*45b60*/  LDL.LU R3, [R1+0x8d0] ;  /* 0x0008d00001037983 */ /* 0x000eaa0000300800 */
[----:B------:R-:W-:Y:S01]  /*45b70*/  HMMA.16816.F32 R12, R20, R8, R12 ;  /* 0x00000008140c723c */ /* 0x000fe2000000180c */
[----:B------:R-:W3:Y:S11]  /*45b80*/  LDL.LU R9, [R1+0x8d4] ;  /* 0x0008d40001097983 */ /* 0x000ef60000300800 */
[----:B------:R-:W-:Y:S11]  /*45b90*/  @!UPT UIADD3 URZ, URZ, URZ, URZ ;  /* 0x0000003f3f3ff290 */ /* 0x000ff6000fffe03f */
[----:B------:R4:W-:Y:S01]  /*45ba0*/  STL.64 [R1+0x8b0], R12 ;  /* 0x0008b00c01007387 */ /* 0x0009e20000100a00 */
[----:B------:R0:W-:Y:S02]  /*45bb0*/  STL.64 [R1+0x8b8], R14 ;  /* 0x0008b80e01007387 */ /* 0x0001e40000100a00 */
[C---:B----4-:R-:W-:Y:S02]  /*45bc0*/  FMUL R12, R2.reuse, R16 ;  /* 0x00000010020c7220 */ /* 0x050fe40000400000 */
[----:B-----5:R-:W-:Y:S02]  /*45bd0*/  FMUL R13, R2, R17 ;  /* 0x00000011020d7220 */ /* 0x020fe40000400000 */
[C---:B0-----:R-:W-:Y:S02]  /*45be0*/  FMUL R14, R0.reuse, R18 ;  /* 0x00000012000e7220 */ /* 0x041fe40000400000 */
[----:B------:R-:W-:-:S07]  /*45bf0*/  FMUL R15, R0, R19 ;  /* 0x00000013000f7220 */ /* 0x000fce0000400000 */
[----:B------:R-:W-:Y:S01]  /*45c00*/  HMMA.16816.F32 R16, R20, R10, R12 ;  /* 0x0000000a1410723c */ /* 0x000fe2000000180c */
[----:B------:R-:W4:Y:S01]  /*45c10*/  LDL.LU R11, [R1+0x8d8] ;  /* 0x0008d800010b7983 */ /* 0x000f220000300800 */
[----:B------:R-:W5:Y:S11]  /*45c20*/  LDL.LU R12, [R1+0x8dc] ;  /* 0x0008dc00010c7983 */ /* 0x000f760000300800 */
[----:B------:R-:W-:Y:S10]  /*45c30*/  @!UPT UIADD3 URZ, URZ, URZ, URZ ;  /* 0x0000003f3f3ff290 */ /* 0x000ff4000fffe03f */
[----:B------:R-:W-:Y:S01]  /*45c40*/  STL.64 [R1+0x8c0], R16 ;  /* 0x0008c01001007387 */ /* 0x000fe20000100a00 */
[----:B------:R0:W-:Y:S02]  /*45c50*/  STL.64 [R1+0x8c8], R18 ;  /* 0x0008c81201007387 */ /* 0x0001e40000100a00 */
[----:B------:R-:W5:Y:S02]  /*45c60*/  LDL.LU R13, [R1+0x8e0] ;  /* 0x0008e000010d7983 */ /* 0x000f640000300800 */
[----:B------:R-:W5:Y:S01]  /*45c70*/  LDL.LU R14, [R1+0x8e4] ;  /* 0x0008e400010e7983 */ /* 0x000f620000300800 */
[----:B------:R-:W5:Y:S04]  /*45c80*/  LDL.LU R15, [R1+0x8e8] ;  /* 0x0008e800010f7983 */ /* 0x000f680000300800 */
[----:B0-----:R-:W5:Y:S01]  /*45c90*/  LDL.LU R19, [R1+0x8ec] ;  /* 0x0008ec0001137983 */ /* 0x001f620000300800 */
[----:B------:R-:W5:Y:S02]  /*45ca0*/  LDL.LU R18, [R1+0xaa0] ;  /* 0x000aa00001127983 */ /* 0x000f640000300800 */
[----:B------:R-:W5:Y:S02]  /*45cb0*/  LDL.LU R17, [R1+0xaa4] ;  /* 0x000aa40001117983 */ /* 0x000f640000300800 */
[----:B------:R-:W5:Y:S02]  /*45cc0*/  LDL.LU R16, [R1+0xaa8] ;  /* 0x000aa80001107983 */ /* 0x000f640000300800 */
[----:B--2---:R-:W-:-:S02]  /*45cd0*/  FMUL R8, R2, R3 ;  /* 0x0000000302087220 */ /* 0x004fc40000400000 */
[----:B---3--:R-:W-:Y:S02]  /*45ce0*/  FMUL R9, R2, R9 ;  /* 0x0000000902097220 */ /* 0x008fe40000400000 */
[C---:B----4-:R-:W-:Y:S02]  /*45cf0*/  FMUL R10, R0.reuse, R11 ;  /* 0x0000000b000a7220 */ /* 0x050fe40000400000 */
[----:B-----5:R-:W-:-:S07]  /*45d00*/  FMUL R11, R0, R12 ;  /* 0x0000000c000b7220 */ /* 0x020fce0000400000 */
[----:B------:R-:W-:Y:S07]  /*45d10*/  HMMA.16816.F32 R8, R20, R4, R8 ;  /* 0x000000041408723c */ /* 0x000fee0000001808 */
[----:B------:R-:W-:-:S05]  /*45d20*/  MOV R4, 0x10 ;  /* 0x0000001000047802 */ /* 0x000fca0000000f00 */
[C---:B------:R-:W-:Y:S02]  /*45d30*/  IMAD R24, R4.reuse, c[0x0][0x1a4], R24 ;  /* 0x0000690004187a24 */ /* 0x040fe400078e0218 */
[----:B------:R-:W-:-:S09]  /*45d40*/  IMAD R25, R4, c[0x0][0x1b4], R25 ;  /* 0x00006d0004197a24 */ /* 0x000fd200078e0219 */
[----:B------:R0:W-:Y:S01]  /*45d50*/  STL.64 [R1+0x8d0], R8 ;  /* 0x0008d00801007387 */ /* 0x0001e20000100a00 */
[----:B------:R1:W-:Y:S02]  /*45d60*/  STL.64 [R1+0x8d8], R10 ;  /* 0x0008d80a01007387 */ /* 0x0003e40000100a00 */
[C---:B0-----:R-:W-:Y:S02]  /*45d70*/  FMUL R8, R2.reuse, R13 ;  /* 0x0000000d02087220 */ /* 0x041fe40000400000 */
[----:B------:R-:W-:Y:S02]  /*45d80*/  FMUL R9, R2, R14 ;  /* 0x0000000e02097220 */ /* 0x000fe40000400000 */
[C---:B-1----:R-:W-:Y:S02]  /*45d90*/  FMUL R10, R0.reuse, R15 ;  /* 0x0000000f000a7220 */ /* 0x042fe40000400000 */
[----:B------:R-:W-:-:S07]  /*45da0*/  FMUL R11, R0, R19 ;  /* 0x00000013000b7220 */ /* 0x000fce0000400000 */
[----:B------:R-:W-:Y:S01]  /*45db0*/  HMMA.16816.F32 R4, R20, R6, R8 ;  /* 0x000000061404723c */ /* 0x000fe20000001808 */
[----:B------:R-:W-:Y:S02]  /*45dc0*/  FFMA R18, R28, R18, R26 ;  /* 0x000000121c127223 */ /* 0x000fe4000000001a */
[----:B------:R-:W-:Y:S01]  /*45dd0*/  FFMA R17, R2, R17, R27 ;  /* 0x0000001102117223 */ /* 0x000fe2000000001b */
[----:B------:R-:W-:Y:S01]  /*45de0*/  STL [R1+0x650], R24 ;  /* 0x0006501801007387 */ /* 0x000fe20000100800 */
[----:B------:R-:W-:Y:S02]  /*45df0*/  STL [R1+0x434], R25 ;  /* 0x0004341901007387 */ /* 0x000fe40000100800 */
[----:B------:R-:W-:Y:S02]  /*45e00*/  STL [R1+0xaa0], R18 ;  /* 0x000aa01201007387 */ /* 0x000fe40000100800 */
[----:B------:R-:W2:Y:S01]  /*45e10*/  LDL R2, [R1+0x94c] ;  /* 0x00094c0001027983 */ /* 0x000ea20000100800 */
[----:B------:R-:W-:Y:S01]  /*45e20*/  STL [R1+0xaa4], R17 ;  /* 0x000aa41101007387 */ /* 0x000fe20000100800 */
[----:B------:R-:W-:Y:S11]  /*45e30*/  FFMA R16, R0, R16, R29 ;  /* 0x0000001000107223 */ /* 0x000ff6000000001d */
[----:B------:R-:W-:Y:S01]  /*45e40*/  @!UPT UIADD3 URZ, URZ, URZ, URZ ;  /* 0x0000003f3f3ff290 */ /* 0x000fe2000fffe03f */
[----:B------:R-:W-:Y:S01]  /*45e50*/  STL.64 [R1+0x8e0], R4 ;  /* 0x0008e00401007387 */ /* 0x000fe20000100a00 */
[----:B------:R-:W-:Y:S02]  /*45e60*/  STL.64 [R1+0x8e8], R6 ;  /* 0x0008e80601007387 */ /* 0x000fe40000100a00 */
[----:B------:R-:W3:Y:S02]  /*45e70*/  LDL R0, [R1+0x948] ;  /* 0x0009480001007983 */ /* 0x000ee40000100800 */
[----:B------:R-:W-:Y:S01]  /*45e80*/  STL [R1+0xaa8], R16 ;  /* 0x000aa81001007387 */ /* 0x000fe20000100800 */
[----:B--2---:R0:W-:Y:S04]  /*45e90*/  STL [R1+0x9b0], R2 ;  /* 0x0009b00201007387 */ /* 0x0041e80000100800 */
[----:B0-----:R-:W2:Y:S04]  /*45ea0*/  LDL R2, [R1+0x944] ;  /* 0x0009440001027983 */ /* 0x001ea80000100800 */
[----:B---3--:R0:W-:Y:S04]  /*45eb0*/  STL [R1+0x9e0], R0 ;  /* 0x0009e00001007387 */ /* 0x0081e80000100800 */
[----:B0-----:R-:W3:Y:S04]  /*45ec0*/  LDL R0, [R1+0x93c] ;  /* 0x00093c0001007983 */ /* 0x001ee80000100800 */
        /* <DEDUP_REMOVED lines=20> */
[----:B------:R-:W0:Y:S04]  /*46010*/  S2R R3, SR_CTAID.X ;  /* 0x0000000000037919 */ /* 0x000e280000002500 */
[----:B--2---:R1:W-:Y:S04]  /*46020*/  STL [R1+0xa0c], R2 ;  /* 0x000a0c0201007387 */ /* 0x0043e80000100800 */
[----:B-1----:R-:W2:Y:S04]  /*46030*/  LDL R2, [R1+0x938] ;  /* 0x0009380001027983 */ /* 0x002ea80000100800 */
[----:B---3--:R1:W-:Y:S04]  /*46040*/  STL [R1+0xa10], R0 ;  /* 0x000a100001007387 */ /* 0x0083e80000100800 */
[----:B-1----:R-:W3:Y:S01]  /*46050*/  LDL R0, [R1+0x904] ;  /* 0x0009040001007983 */ /* 0x002ee20000100800 */
[----:B------:R-:W-:Y:S01]  /*46060*/  UIADD3 UR4, UP0, UR4, 0x10, URZ ;  /* 0x0000001004047890 */ /* 0x000fe2000ff1e03f */
[----:B0-----:R-:W-:-:S03]  /*46070*/  IMAD.SHL.U32 R3, R3, 0x80, RZ ;  /* 0x0000008003037824 */ /* 0x001fc600078e00ff */
[----:B------:R-:W-:Y:S02]  /*46080*/  UIADD3.X UR5, URZ, UR5, URZ, UP0, !UPT ;  /* 0x000000053f057290 */ /* 0x000fe400087fe43f */
[----:B------:R-:W-:-:S04]  /*46090*/  IADD3 R3, R3, 0x80, RZ ;  /* 0x0000008003037810 */ /* 0x000fc80007ffe0ff */
[----:B------:R-:W-:Y:S01]  /*460a0*/  ISETP.LE.U32.AND P1, PT, R3, UR4, PT ;  /* 0x0000000403007c0c */ /* 0x000fe2000bf23070 */
[----:B------:R-:W-:-:S04]  /*460b0*/  MOV R3, UR5 ;  /* 0x0000000500037c02 */ /* 0x000fc80008000f00 */
[----:B------:R-:W-:Y:S01]  /*460c0*/  ISETP.GE.U32.AND.EX P1, PT, R3, RZ, PT, P1 ;  /* 0x000000ff0300720c */ /* 0x000fe20003f26110 */
[----:B--2---:R0:W-:Y:S04]  /*460d0*/  STL [R1+0xa14], R2 ;  /* 0x000a140201007387 */ /* 0x0041e80000100800 */
[----:B---3--:R0:W-:Y:S08]  /*460e0*/  STL [R1+0xa18], R0 ;  /* 0x000a180001007387 */ /* 0x0081f00000100800 */
[----:B------:R-:W-:Y:S01]  /*460f0*/  @P1 CALL.REL.NOINC `(.L_x_0) ;  /* 0x0000001000001944 */ /* 0x000fe20003c00000 */
[----:B------:R-:W-:Y:S05]  /*46100*/  BRA `(.L_x_1) ;  /* 0xfffd7d1000007947 */ /* 0x000fea000383ffff */
.L_x_0:
[----:B0--3--:R-:W2:Y:S04]  /*46110*/  LDL.LU R0, [R1+0x640] ;  /* 0x0006400001007983 */ /* 0x009ea80000300800 */
[----:B------:R-:W3:Y:S04]  /*46120*/  LDL.LU R2, [R1+0x644] ;  /* 0x0006440001027983 */ /* 0x000ee80000300800 */
[----:B--2---:R0:W-:Y:S04]  /*46130*/  STL [R1+0xb54], R0 ;  /* 0x000b540001007387 */ /* 0x0041e80000100800 */
[----:B0-----:R-:W2:Y:S04]  /*46140*/  LDL.LU R0, [R1+0x648] ;  /* 0x0006480001007983 */ /* 0x001ea80000300800 */
[----:B---3--:R0:W-:Y:S04]  /*46150*/  STL [R1+0xb50], R2 ;  /* 0x000b500201007387 */ /* 0x0081e80000100800 */
[----:B0-----:R-:W3:Y:S04]  /*46160*/  LDL.LU R2, [R1+0x64c] ;  /* 0x00064c0001027983 */ /* 0x001ee80000300800 */
        /* <DEDUP_REMOVED lines=978> */
[----:B---3--:R-:W-:Y:S04]  /*49e90*/  STL [R1+0x4c], R2 ;  /* 0x00004c0201007387 */ /* 0x008fe80000100800 */
[----:B------:R-:W3:Y:S04]  /*49ea0*/  LDL.LU R8, [R1+0xa6c] ;  /* 0x000a6c0001087983 */ /* 0x000ee80000300800 */
[----:B--2---:R0:W-:Y:S04]  /*49eb0*/  STL [R1+0x50], R0 ;  /* 0x0000500001007387 */ /* 0x0041e80000100800 */
[----:B0-----:R-:W2:Y:S04]  /*49ec0*/  LDL.LU R0, [R1+0x8a4] ;  /* 0x0008a40001007983 */ /* 0x001ea80000300800 */
[----:B------:R-:W4:Y:S04]  /*49ed0*/  LDL.LU R2, [R1+0x8a8] ;  /* 0x0008a80001027983 */ /* 0x000f280000300800 */
[----:B--2---:R0:W-:Y:S04]  /*49ee0*/  STL [R1+0x54], R0 ;  /* 0x0000540001007387 */ /* 0x0041e80000100800 */
[----:B0-----:R-:W2:Y:S04]  /*49ef0*/  LDL.LU R0, [R1+0x8ac] ;  /* 0x0008ac0001007983 */ /* 0x001ea80000300800 */
[----:B----4-:R0:W-:Y:S04]  /*49f00*/  STL [R1+0x58], R2 ;  /* 0x0000580201007387 */ /* 0x0101e80000100800 */
[----:B0-----:R-:W4:Y:S01]  /*49f10*/  LDL.LU R2, [R1+0x8b0] ;  /* 0x0008b00001027983 */ /* 0x001f220000300800 */
[----:B---3--:R-:W-:-:S03]  /*49f20*/  FSETP.GEU.AND P5, PT, R8, 1.175494350822287508e-38, PT ;  /* 0x008000000800780b */ /* 0x008fc60003fae000 */
[----:B--2---:R0:W-:Y:S02]  /*49f30*/  STL [R1+0x5c], R0 ;  /* 0x00005c0001007387 */ /* 0x0041e40000100800 */
[----:B0-----:R-:W-:Y:S02]  /*49f40*/  FMUL R0, R8, 8388608 ;  /* 0x4b00000008007820 */ /* 0x001fe40000400000 */
[----:B----4-:R0:W-:Y:S04]  /*49f50*/  STL [R1+0x60], R2 ;  /* 0x0000600201007387 */ /* 0x0101e80000100800 */
[----:B------:R-:W2:Y:S04]  /*49f60*/  LDL.LU R7, [R1+0xa70] ;  /* 0x000a700001077983 */ /* 0x000ea80000300800 */
[----:B0-----:R-:W3:Y:S04]  /*49f70*/  LDL.LU R2, [R1+0x8b4] ;  /* 0x0008b40001027983 */ /* 0x001ee80000300800 */
[----:B------:R-:W4:Y:S04]  /*49f80*/  LDL.LU R3, [R1+0x8b8] ;  /* 0x0008b80001037983 */ /* 0x000f280000300800 */
[----:B---3--:R0:W-:Y:S04]  /*49f90*/  STL [R1+0x64], R2 ;  /* 0x0000640201007387 */ /* 0x0081e80000100800 */
[----:B------:R-:W-:Y:S04]  /*49fa0*/  STL [R1+0x19b4], R8 ;  /* 0x0019b40801007387 */ /* 0x000fe80000100800 */
[----:B----4-:R1:W-:Y:S01]  /*49fb0*/  STL [R1+0x68], R3 ;  /* 0x0000680301007387 */ /* 0x0103e20000100800 */
[----:B0-----:R-:W-:-:S03]  /*49fc0*/  FSEL R2, R0, R8, !P5 ;  /* 0x0000000800027208 */ /* 0x001fc60006800000 */
[----:B-1----:R-:W3:Y:S01]  /*49fd0*/  LDL.LU R3, [R1+0x8bc] ;  /* 0x0008bc0001037983 */ /* 0x002ee20000300800 */
[C---:B--2---:R-:W-:Y:S01]  /*49fe0*/  FMUL R0, R7.reuse, 8388608 ;  /* 0x4b00000007007820 */ /* 0x044fe20000400000 */
[----:B------:R-:W-:Y:S02]  /*49ff0*/  FSETP.GEU.AND P6, PT, R7, 1.175494350822287508e-38, PT ;  /* 0x008000000700780b */ /* 0x000fe40003fce000 */
[----:B------:R0:W-:Y:S02]  /*4a000*/  STL [R1+0x18], R2 ;  /* 0x0000180201007387 */ /* 0x0001e40000100800 */
[----:B------:R-:W-:Y:S02]  /*4a010*/  FSEL R0, R0, R7, !P6 ;  /* 0x0000000700007208 */ /* 0x000fe40007000000 */
[----:B0-----:R-:W-:Y:S01]  /*4a020*/  IADD3 R2, R2, -0x3f3504f3, RZ ;  /* 0xc0cafb0d02027810 */ /* 0x001fe20007ffe0ff */
[----:B---3--:R0:W-:Y:S04]  /*4a030*/  STL [R1+0x6c], R3 ;  /* 0x00006c0301007387 */ /* 0x0081e80000100800 */
[----:B------:R-:W2:Y:S04]  /*4a040*/  LDL.LU R6, [R1+0xa74] ;  /* 0x000a740001067983 */ /* 0x000ea80000300800 */
[----:B0-----:R-:W3:Y:S04]  /*4a050*/  LDL.LU R3, [R1+0x8c0] ;  /* 0x0008c00001037983 */ /* 0x001ee80000300800 */
[----:B------:R0:W-:Y:S04]  /*4a060*/  STL [R1+0x19dc], R7 ;  /* 0x0019dc0701007387 */ /* 0x0001e80000100800 */
[----:B---3--:R-:W-:Y:S04]  /*4a070*/  STL [R1+0x70], R3 ;  /* 0x0000700301007387 */ /* 0x008fe80000100800 */
[----:B------:R1:W-:Y:S04]  /*4a080*/  STL [R1+0x14], R0 ;  /* 0x0000140001007387 */ /* 0x0003e80000100800 */
[----:B0-----:R-:W3:Y:S01]  /*4a090*/  LDL R7, [R1+0x14] ;  /* 0x0000140001077983 */ /* 0x001ee20000100800 */
[----:B--2---:R-:W-:-:S02]  /*4a0a0*/  FSETP.GEU.AND P0, PT, R6, 1.175494350822287508e-38, PT ;  /* 0x008000000600780b */ /* 0x004fc40003f0e000 */
[----:B-1----:R-:W-:Y:S01]  /*4a0b0*/  LOP3.LUT R0, R2, 0xff800000, RZ, 0xc0, !PT ;  /* 0xff80000002007812 */ /* 0x002fe200078ec0ff */
[----:B------:R-:W-:-:S03]  /*4a0c0*/  FMUL R2, R6, 8388608 ;  /* 0x4b00000006027820 */ /* 0x000fc60000400000 */
[----:B------:R0:W1:Y:S01]  /*4a0d0*/  I2F R13, R0 ;  /* 0x00000000000d7306 */ /* 0x0000620000201400 */
[----:B---3--:R-:W-:Y:S01]  /*4a0e0*/  STL [R1+0x1c94], R7 ;  /* 0x001c940701007387 */ /* 0x008fe20000100800 */
[----:B------:R-:W-:Y:S02]  /*4a0f0*/  FSEL R11, RZ, -23, P5 ;  /* 0xc1b80000ff0b7808 */ /* 0x000fe40002800000 */
[----:B------:R-:W-:Y:S01]  /*4a100*/  IADD3 R12, R7, -0x3f3504f3, RZ ;  /* 0xc0cafb0d070c7810 */ /* 0x000fe20007ffe0ff */
[----:B------:R0:W-:Y:S04]  /*4a110*/  STL [R1+0x1c98], R0 ;  /* 0x001c980001007387 */ /* 0x0001e80000100800 */
[----:B------:R-:W2:Y:S04]  /*4a120*/  LDL.LU R5, [R1+0xa78] ;  /* 0x000a780001057983 */ /* 0x000ea80000300800 */
[----:B------:R-:W3:Y:S01]  /*4a130*/  LDL.LU R3, [R1+0x8c4] ;  /* 0x0008c40001037983 */ /* 0x000ee20000300800 */
[----:B------:R-:W-:-:S02]  /*4a140*/  FSEL R16, RZ, -23, P0 ;  /* 0xc1b80000ff107808 */ /* 0x000fc40000000000 */
[----:B0-----:R-:W-:Y:S01]  /*4a150*/  FSEL R0, R2, R6, !P0 ;  /* 0x0000000602007208 */ /* 0x001fe20004000000 */
[----:B------:R-:W-:Y:S01]  /*4a160*/  STL [R1+0x1a04], R6 ;  /* 0x001a040601007387 */ /* 0x000fe20000100800 */
[----:B------:R-:W-:-:S04]  /*4a170*/  LOP3.LUT R12, R12, 0xff800000, RZ, 0xc0, !PT ;  /* 0xff8000000c0c7812 */ /* 0x000fc800078ec0ff */
[----:B------:R-:W0:Y:S01]  /*4a180*/  I2F R14, R12 ;  /* 0x0000000c000e7306 */ /* 0x000e220000201400 */
[C---:B--2---:R-:W-:Y:S01]  /*4a190*/  FMUL R2, R5.reuse, 8388608 ;  /* 0x4b00000005027820 */ /* 0x044fe20000400000 */
[----:B------:R-:W-:Y:S01]  /*4a1a0*/  FSETP.GEU.AND P1, PT, R5, 1.175494350822287508e-38, PT ;  /* 0x008000000500780b */ /* 0x000fe20003f2e000 */
[----:B---3--:R2:W-:Y:S04]  /*4a1b0*/  STL [R1+0x74], R3 ;  /* 0x0000740301007387 */ /* 0x0085e80000100800 */
[----:B------:R3:W-:Y:S04]  /*4a1c0*/  STL [R1+0x10], R0 ;  /* 0x0000100001007387 */ /* 0x0007e80000100800 */
[----:B------:R-:W4:Y:S01]  /*4a1d0*/  LDL.LU R4, [R1+0xa7c] ;  /* 0x000a7c0001047983 */ /* 0x000f220000300800 */
[----:B--2---:R-:W-:-:S03]  /*4a1e0*/  IADD3 R3, R0, -0x3f3504f3, RZ ;  /* 0xc0cafb0d00037810 */ /* 0x004fc60007ffe0ff */
[----:B---3--:R-:W2:Y:S01]  /*4a1f0*/  LDL.LU R0, [R1+0x8c8] ;  /* 0x0008c80001007983 */ /* 0x008ea20000300800 */
[----:B------:R-:W-:-:S03]  /*4a200*/  FSEL R6, R2, R5, !P1 ;  /* 0x0000000502067208 */ /* 0x000fc60004800000 */
[----:B------:R-:W-:Y:S04]  /*4a210*/  STL [R1+0x1a2c], R5 ;  /* 0x001a2c0501007387 */ /* 0x000fe80000100800 */
[----:B--2---:R2:W-:Y:S04]  /*4a220*/  STL [R1+0x78], R0 ;  /* 0x0000780001007387 */ /* 0x0045e80000100800 */
[----:B------:R-:W-:Y:S01]  /*4a230*/  STL [R1+0xc], R6 ;  /* 0x00000c0601007387 */ /* 0x000fe20000100800 */
[----:B--2---:R-:W-:-:S05]  /*4a240*/  LOP3.LUT R0, R3, 0xff800000, RZ, 0xc0, !PT ;  /* 0xff80000003007812 */ /* 0x004fca00078ec0ff */
[----:B------:R-:W-:Y:S04]  /*4a250*/  STL [R1+0x54c], R0 ;  /* 0x00054c0001007387 */ /* 0x000fe80000100800 */
[----:B------:R-:W2:Y:S04]  /*4a260*/  LDL.LU R10, [R1+0xa80] ;  /* 0x000a8000010a7983 */ /* 0x000ea80000300800 */
[----:B------:R-:W3:Y:S01]  /*4a270*/  LDL.LU R8, [R1+0x8cc] ;  /* 0x0008cc0001087983 */ /* 0x000ee20000300800 */
[C---:B----4-:R-:W-:Y:S01]  /*4a280*/  FMUL R2, R4.reuse, 8388608 ;  /* 0x4b00000004027820 */ /* 0x050fe20000400000 */
[----:B------:R-:W-:-:S02]  /*4a290*/  FSETP.GEU.AND P2, PT, R4, 1.175494350822287508e-38, PT ;  /* 0x008000000400780b */ /* 0x000fc40003f4e000 */
[----:B------:R-:W-:Y:S02]  /*4a2a0*/  IADD3 R3, R6, -0x3f3504f3, RZ ;  /* 0xc0cafb0d06037810 */ /* 0x000fe40007ffe0ff */
[----:B------:R-:W-:Y:S02]  /*4a2b0*/  FSEL R5, R2, R4, !P2 ;  /* 0x0000000402057208 */ /* 0x000fe40005000000 */
[----:B------:R-:W-:Y:S01]  /*4a2c0*/  LOP3.LUT R3, R3, 0xff800000, RZ, 0xc0, !PT ;  /* 0xff80000003037812 */ /* 0x000fe200078ec0ff */
[----:B---3--:R3:W-:Y:S04]  /*4a2d0*/  STL [R1+0x1c4c], R8 ;  /* 0x001c4c0801007387 */ /* 0x0087e80000100800 */
[----:B------:R-:W-:Y:S04]  /*4a2e0*/  STL [R1+0x1a54], R4 ;  /* 0x001a540401007387 */ /* 0x000fe80000100800 */
[----:B------:R-:W-:Y:S04]  /*4a2f0*/  STL [R1+0x8], R5 ;  /* 0x0000080501007387 */ /* 0x000fe80000100800 */
[----:B------:R-:W-:Y:S04]  /*4a300*/  STL [R1+0x540], R3 ;  /* 0x0005400301007387 */ /* 0x000fe80000100800 */
[----:B------:R-:W4:Y:S04]  /*4a310*/  LDL.LU R9, [R1+0xa84] ;  /* 0x000a840001097983 */ /* 0x000f280000300800 */
[----:B------:R-:W4:Y:S01]  /*4a320*/  LDL.LU R20, [R1+0xa88] ;  /* 0x000a880001147983 */ /* 0x000f220000300800 */
[C---:B--2---:R-:W-:Y:S01]  /*4a330*/  FMUL R2, R10.reuse, 8388608 ;  /* 0x4b0000000a027820 */ /* 0x044fe20000400000 */
[----:B------:R-:W-:-:S02]  /*4a340*/  FSETP.GEU.AND P3, PT, R10, 1.175494350822287508e-38, PT ;  /* 0x008000000a00780b */ /* 0x000fc40003f6e000 */
[----:B------:R-:W-:Y:S02]  /*4a350*/  IADD3 R27, R5, -0x3f3504f3, RZ ;  /* 0xc0cafb0d051b7810 */ /* 0x000fe40007ffe0ff */
[----:B---3--:R-:W-:Y:S02]  /*4a360*/  FSEL R8, R2, R10, !P3 ;  /* 0x0000000a02087208 */ /* 0x008fe40005800000 */
[----:B------:R-:W-:Y:S01]  /*4a370*/  LOP3.LUT R27, R27, 0xff800000, RZ, 0xc0, !PT ;  /* 0xff8000001b1b7812 */ /* 0x000fe200078ec0ff */
[----:B------:R-:W-:Y:S04]  /*4a380*/  STL [R1+0x1a7c], R10 ;  /* 0x001a7c0a01007387 */ /* 0x000fe80000100800 */
[----:B------:R-:W-:Y:S04]  /*4a390*/  STL [R1+0x4], R8 ;  /* 0x0000040801007387 */ /* 0x000fe80000100800 */
[----:B------:R-:W-:Y:S04]  /*4a3a0*/  STL [R1+0x1c90], R27 ;  /* 0x001c901b01007387 */ /* 0x000fe80000100800 */
[----:B------:R-:W2:Y:S01]  /*4a3b0*/  LDL.LU R19, [R1+0xa8c] ;  /* 0x000a8c0001137983 */ /* 0x000ea20000300800 */
[C---:B----4-:R-:W-:Y:S01]  /*4a3c0*/  FMUL R2, R9.reuse, 8388608 ;  /* 0x4b00000009027820 */ /* 0x050fe20000400000 */
[----:B------:R-:W-:-:S04]  /*4a3d0*/  FSETP.GEU.AND P4, PT, R9, 1.175494350822287508e-38, PT ;  /* 0x008000000900780b */ /* 0x000fc80003f8e000 */
[----:B------:R-:W-:Y:S01]  /*4a3e0*/  FSEL R2, R2, R9, !P4 ;  /* 0x0000000902027208 */ /* 0x000fe20006000000 */
[----:B------:R-:W-:Y:S04]  /*4a3f0*/  STL [R1+0x1aa4], R9 ;  /* 0x001aa40901007387 */ /* 0x000fe80000100800 */
[----:B------:R3:W-:Y:S04]  /*4a400*/  STL [R1], R2 ;  /* 0x0000000201007387 */ /* 0x0007e80000100800 */
[----:B------:R-:W4:Y:S01]  /*4a410*/  LDL.LU R18, [R1+0xa90] ;  /* 0x000a900001127983 */ /* 0x000f220000300800 */
[----:B---3--:R-:W-:-:S04]  /*4a420*/  IADD3 R2, R2, -0x3f3504f3, RZ ;  /* 0xc0cafb0d02027810 */ /* 0x008fc80007ffe0ff */
[----:B------:R-:W-:Y:S01]  /*4a430*/  LOP3.LUT R5, R2, 0xff800000, RZ, 0xc0, !PT ;  /* 0xff80000002057812 */ /* 0x000fe200078ec0ff */
[----:B------:R-:W-:Y:S03]  /*4a440*/  STL [R1+0x1acc], R20 ;  /* 0x001acc1401007387 */ /* 0x000fe60000100800 */
[----:B------:R3:W-:Y:S01]  /*4a450*/  I2F R22, R5 ;  /* 0x0000000500167306 */ /* 0x0007e20000201400 */
[----:B------:R3:W-:Y:S04]  /*4a460*/  STL [R1+0x53c], R5 ;  /* 0x00053c0501007387 */ /* 0x0007e80000100800 */
[----:B---3--:R-:W3:Y:S01]  /*4a470*/  LDL.LU R5, [R1+0x8d0] ;  /* 0x0008d00001057983 */ /* 0x008ee20000300800 */
[C---:B------:R-:W-:Y:S01]  /*4a480*/  FMUL R29, R20.reuse, 8388608 ;  /* 0x4b000000141d7820 */ /* 0x040fe20000400000 */
[----:B------:R-:W-:Y:S01]  /*4a490*/  FSETP.GEU.AND P5, PT, R20, 1.175494350822287508e-38, PT ;  /* 0x008000001400780b */ /* 0x000fe20003fae000 */
[----:B------:R0:W1:Y:S01]  /*4a4a0*/  I2F R7, R3 ;  /* 0x0000000300077306 */ /* 0x0000620000201400 */
[----:B--2---:R-:W-:-:S02]  /*4a4b0*/  FMUL R28, R19, 8388608 ;  /* 0x4b000000131c7820 */ /* 0x004fc40000400000 */
[----:B------:R-:W-:Y:S02]  /*4a4c0*/  FSEL R29, R29, R20, !P5 ;  /* 0x000000141d1d7208 */ /* 0x000fe40006800000 */
[----:B0-----:R-:W-:Y:S02]  /*4a4d0*/  FSEL R3, RZ, -23, P6 ;  /* 0xc1b80000ff037808 */ /* 0x001fe40003000000 */
[----:B------:R-:W-:Y:S02]  /*4a4e0*/  FSETP.GEU.AND P6, PT, R19, 1.175494350822287508e-38, PT ;  /* 0x008000001300780b */ /* 0x000fe40003fce000 */
[----:B------:R-:W-:Y:S02]  /*4a4f0*/  IADD3 R2, R29, -0x3f3504f3, RZ ;  /* 0xc0cafb0d1d027810 */ /* 0x000fe40007ffe0ff */
[----:B------:R-:W-:Y:S01]  /*4a500*/  FSEL R28, R28, R19, !P6 ;  /* 0x000000131c1c7208 */ /* 0x000fe20007000000 */
[----:B---3--:R0:W-:Y:S02]  /*4a510*/  STL [R1+0x90], R5 ;  /* 0x0000900501007387 */ /* 0x0081e40000100800 */
[----:B0-----:R-:W-:-:S02]  /*4a520*/  LOP3.LUT R5, R2, 0xff800000, RZ, 0xc0, !PT ;  /* 0xff80000002057812 */ /* 0x001fc400078ec0ff */
[----:B------:R-:W-:Y:S02]  /*4a530*/  IADD3 R2, R28, -0x3f3504f3, RZ ;  /* 0xc0cafb0d1c027810 */ /* 0x000fe40007ffe0ff */
[----:B------:R0:W-:Y:S01]  /*4a540*/  I2F R25, R5 ;  /* 0x0000000500197306 */ /* 0x0001e20000201400 */
[----:B------:R-:W-:Y:S04]  /*4a550*/  STL [R1+0x1af4], R19 ;  /* 0x001af41301007387 */ /* 0x000fe80000100800 */
[----:B------:R-:W2:Y:S01]  /*4a560*/  LDL.LU R17, [R1+0xa94] ;  /* 0x000a940001117983 */ /* 0x000ea20000300800 */
[----:B0-----:R-:W-:-:S03]  /*4a570*/  LOP3.LUT R5, R2, 0xff800000, RZ, 0xc0, !PT ;  /* 0xff80000002057812 */ /* 0x001fc600078ec0ff */
[----:B----4-:R0:W-:Y:S01]  /*4a580*/  STL [R1+0x1b1c], R18 ;  /* 0x001b1c1201007387 */ /* 0x0101e20000100800 */
[----:B------:R3:W-:Y:S03]  /*4a590*/  I2F R21, R5 ;  /* 0x0000000500157306 */ /* 0x0007e60000201400 */
[----:B------:R-:W4:Y:S04]  /*4a5a0*/  LDL.LU R9, [R1+0x8d4] ;  /* 0x0008d40001097983 */ /* 0x000f280000300800 */
[----:B---3--:R-:W3:Y:S01]  /*4a5b0*/  LDL.LU R5, [R1+0x8d8] ;  /* 0x0008d80001057983 */ /* 0x008ee20000300800 */
[C---:B------:R-:W-:Y:S01]  /*4a5c0*/  FMUL R23, R18.reuse, 8388608 ;  /* 0x4b00000012177820 */ /* 0x040fe20000400000 */
[----:B------:R-:W-:-:S04]  /*4a5d0*/  FSETP.GEU.AND P0, PT, R18, 1.175494350822287508e-38, PT ;  /* 0x008000001200780b */ /* 0x000fc80003f0e000 */
[----:B------:R-:W-:Y:S01]  /*4a5e0*/  FSEL R23, R23, R18, !P0 ;  /* 0x0000001217177208 */ /* 0x000fe20004000000 */
[----:B----4-:R-:W-:Y:S04]  /*4a5f0*/  STL [R1+0x94], R9 ;  /* 0x0000940901007387 */ /* 0x010fe80000100800 */
[----:B---3--:R3:W-:Y:S04]  /*4a600*/  STL [R1+0x1be4], R5 ;  /* 0x001be40501007387 */ /* 0x0087e80000100800 */
[----:B--2---:R-:W-:Y:S04]  /*4a610*/  STL [R1+0x1b44], R17 ;  /* 0x001b441101007387 */ /* 0x004fe80000100800 */
[----:B0-----:R-:W2:Y:S04]  /*4a620*/  LDL.LU R18, [R1+0x8dc] ;  /* 0x0008dc0001127983 */ /* 0x001ea80000300800 */
[----:B---3--:R-:W3:Y:S01]  /*4a630*/  LDL.LU R5, [R1+0x8e0] ;  /* 0x0008e00001057983 */ /* 0x008ee20000300800 */
[----:B------:R-:W-:Y:S01]  /*4a640*/  IADD3 R26, R8, -0x3f3504f3, RZ ;  /* 0xc0cafb0d081a7810 */ /* 0x000fe20007ffe0ff */
[----:B------:R-:W0:Y:S01]  /*4a650*/  I2F R0, R0 ;  /* 0x0000000000007306 */ /* 0x000e220000201400 */
[----:B-1----:R-:W-:Y:S01]  /*4a660*/  MOV R6, R13 ;  /* 0x0000000d00067202 */ /* 0x002fe20000000f00 */
[C---:B------:R-:W-:Y:S01]  /*4a670*/  FMUL R24, R17.reuse, 8388608 ;  /* 0x4b00000011187820 */ /* 0x040fe20000400000 */
[----:B------:R-:W-:Y:S01]  /*4a680*/  FSEL R13, RZ, -23, P1 ;  /* 0xc1b80000ff0d7808 */ /* 0x000fe20000800000 */
[----:B---3--:R1:W-:Y:S04]  /*4a690*/  STL [R1+0x98], R5 ;  /* 0x0000980501007387 */ /* 0x0083e80000100800 */
[----:B-1----:R-:W3:Y:S01]  /*4a6a0*/  LDL.LU R5, [R1+0x8e4] ;  /* 0x0008e40001057983 */ /* 0x002ee20000300800 */
[----:B------:R-:W-:-:S02]  /*4a6b0*/  FSETP.GEU.AND P1, PT, R17, 1.175494350822287508e-38, PT ;  /* 0x008000001100780b */ /* 0x000fc40003f2e000 */
[----:B------:R-:W-:Y:S01]  /*4a6c0*/  LOP3.LUT R26, R26, 0xff800000, RZ, 0xc0, !PT ;  /* 0xff8000001a1a7812 */ /* 0x000fe200078ec0ff */
[----:B------:R-:W-:Y:S01]  /*4a6d0*/  I2F R10, R27 ;  /* 0x0000001b000a7306 */ /* 0x000fe20000201400 */
[----:B------:R-:W-:Y:S02]  /*4a6e0*/  IADD3 R2, R23, -0x3f3504f3, RZ ;  /* 0xc0cafb0d17027810 */ /* 0x000fe40007ffe0ff */
[----:B------:R-:W-:Y:S02]  /*4a6f0*/  FSEL R24, R24, R17, !P1 ;  /* 0x0000001118187208 */ /* 0x000fe40004800000 */
[----:B------:R-:W4:Y:S01]  /*4a700*/  LDL.LU R17, [R1+0x8e8] ;  /* 0x0008e80001117983 */ /* 0x000f220000300800 */
[----:B------:R-:W-:Y:S02]  /*4a710*/  LOP3.LUT R9, R2, 0xff800000, RZ, 0xc0, !PT ;  /* 0xff80000002097812 */ /* 0x000fe400078ec0ff */
[----:B------:R-:W1:Y:S01]  /*4a720*/  I2F R4, R26 ;  /* 0x0000001a00047306 */ /* 0x000e620000201400 */
[----:B------:R-:W-:Y:S01]  /*4a730*/  IADD3 R2, R24, -0x3f3504f3, RZ ;  /* 0xc0cafb0d18027810 */ /* 0x000fe20007ffe0ff */
[----:B------:R-:W-:-:S03]  /*4a740*/  FFMA.FTZ R3, R14, 1.1920928955078125e-07, R3 ;  /* 0x340000000e037823 */ /* 0x000fc60000010003 */
[----:B------:R-:W-:-:S03]  /*4a750*/  LOP3.LUT R2, R2, 0xff800000, RZ, 0xc0, !PT ;  /* 0xff80000002027812 */ /* 0x000fc600078ec0ff */
[----:B------:R0:W1:Y:S08]  /*4a760*/  I2F R15, R9 ;  /* 0x00000009000f7306 */ /* 0x0000700000201400 */
[----:B------:R1:W2:Y:S01]  /*4a770*/  I2F R14, R2 ;  /* 0x00000002000e7306 */ /* 0x0002a20000201400 */
[----:B0-----:R-:W-:Y:S01]  /*4a780*/  FFMA.FTZ R9, R7, 1.1920928955078125e-07, R13 ;  /* 0x3400000007097823 */ /* 0x001fe2000001000d */
[----:B-1----:R-:W-:-:S05]  /*4a790*/  FSEL R2, RZ, -23, P4 ;  /* 0xc1b80000ff027808 */ /* 0x002fca0002000000 */
[----:B------:R-:W-:Y:S01]  /*4a7a0*/  FFMA.FTZ R2, R22, 1.1920928955078125e-07, R2 ;  /* 0x3400000016027823 */ /* 0x000fe20000010002 */
[----:B---3--:R0:W-:Y:S04]  /*4a7b0*/  STL [R1+0x9c], R5 ;  /* 0x00009c0501007387 */ /* 0x0081e80000100800 */
[----:B------:R-:W3:Y:S01]  /*4a7c0*/  LDL.LU R19, [R1+0x8ec] ;  /* 0x0008ec0001137983 */ /* 0x000ee20000300800 */
[----:B0-----:R-:W-:Y:S01]  /*4a7d0*/  FFMA.FTZ R5, R6, 1.1920928955078125e-07, R11 ;  /* 0x3400000006057823 */ /* 0x001fe2000001000b */
[----:B------:R-:W-:-:S04]  /*4a7e0*/  FSEL R11, RZ, -23, P2 ;  /* 0xc1b80000ff0b7808 */ /* 0x000fc80001000000 */
[----:B------:R0:W-:Y:S04]  /*4a7f0*/  STL [R1+0x6d0], R5 ;  /* 0x0006d00501007387 */ /* 0x0001e80000100800 */
[----:B------:R1:W-:Y:S04]  /*4a800*/  STL [R1+0x6cc], R3 ;  /* 0x0006cc0301007387 */ /* 0x0003e80000100800 */
[----:B------:R-:W3:Y:S01]  /*4a810*/  LDL R6, [R1+0x18] ;  /* 0x0000180001067983 */ /* 0x000ee20000100800 */
[----:B0-----:R-:W-:-:S03]  /*4a820*/  FFMA.FTZ R5, R0, 1.1920928955078125e-07, R16 ;  /* 0x3400000000057823 */ /* 0x001fc60000010010 */
[----:B------:R-:W3:Y:S01]  /*4a830*/  LDL.LU R0, [R1+0x1c98] ;  /* 0x001c980001007983 */ /* 0x000ee20000300800 */
[----:B-1----:R-:W-:-:S03]  /*4a840*/  FSEL R3, RZ, -23, P3 ;  /* 0xc1b80000ff037808 */ /* 0x002fc60001800000 */
[----:B------:R-:W3:Y:S04]  /*4a850*/  LDL.LU R7, [R1+0x1c94] ;  /* 0x001c940001077983 */ /* 0x000ee80000300800 */
[----:B------:R0:W-:Y:S01]  /*4a860*/  STL [R1+0x6c8], R5 ;  /* 0x0006c80501007387 */ /* 0x0001e20000100800 */
[----:B------:R-:W-:-:S03]  /*4a870*/  FFMA.FTZ R3, R4, 1.1920928955078125e-07, R3 ;  /* 0x3400000004037823 */ /* 0x000fc60000010003 */
[----:B------:R-:W-:Y:S01]  /*4a880*/  STL [R1+0x6c4], R9 ;  /* 0x0006c40901007387 */ /* 0x000fe20000100800 */
[----:B0-----:R-:W-:-:S05]  /*4a890*/  FFMA.FTZ R5, R10, 1.1920928955078125e-07, R11 ;  /* 0x340000000a057823 */ /* 0x001fca000001000b */
[----:B------:R-:W-:Y:S04]  /*4a8a0*/  STL [R1+0x6c0], R5 ;  /* 0x0006c00501007387 */ /* 0x000fe80000100800 */
[----:B------:R0:W-:Y:S04]  /*4a8b0*/  STL [R1+0x59c], R3 ;  /* 0x00059c0301007387 */ /* 0x0001e80000100800 */
[----:B------:R1:W-:Y:S04]  /*4a8c0*/  STL [R1+0x598], R2 ;  /* 0x0005980201007387 */ /* 0x0003e80000100800 */
[----:B------:R-:W3:Y:S01]  /*4a8d0*/  LDL.LU R16, [R1+0xa98] ;  /* 0x000a980001107983 */ /* 0x000ee20000300800 */
[----:B------:R-:W-:-:S02]  /*4a8e0*/  FSEL R13, RZ, -23, P5 ;  /* 0xc1b80000ff0d7808 */ /* 0x000fc40002800000 */
[----:B------:R-:W-:Y:S02]  /*4a8f0*/  FSEL R11, RZ, -23, P6 ;  /* 0xc1b80000ff0b7808 */ /* 0x000fe40003000000 */
[----:B0-----:R-:W-:Y:S02]  /*4a900*/  FSEL R3, RZ, -23, P0 ;  /* 0xc1b80000ff037808 */ /* 0x001fe40000000000 */
[----:B-1----:R-:W-:Y:S01]  /*4a910*/  FSEL R2, RZ, -23, P1 ;  /* 0xc1b80000ff027808 */ /* 0x002fe20000800000 */
[----:B------:R-:W-:Y:S02]  /*4a920*/  FFMA.FTZ R9, R25, 1.1920928955078125e-07, R13 ;  /* 0x3400000019097823 */ /* 0x000fe4000001000d */
[----:B------:R-:W-:Y:S02]  /*4a930*/  FFMA.FTZ R5, R21, 1.1920928955078125e-07, R11 ;  /* 0x3400000015057823 */ /* 0x000fe4000001000b */
[----:B------:R-:W-:Y:S02]  /*4a940*/  FFMA.FTZ R4, R15, 1.1920928955078125e-07, R3 ;  /* 0x340000000f047823 */ /* 0x000fe40000010003 */
[----:B--2---:R-:W-:Y:S01]  /*4a950*/  FFMA.FTZ R3, R14, 1.1920928955078125e-07, R2 ;  /* 0x340000000e037823 */ /* 0x004fe20000010002 */
[----:B------:R-:W-:Y:S04]  /*4a960*/  STL [R1+0x594], R9 ;  /* 0x0005940901007387 */ /* 0x000fe80000100800 */
[----:B------:R-:W-:Y:S04]  /*4a970*/  STL [R1+0x590], R5 ;  /* 0x0005900501007387 */ /* 0x000fe80000100800 */
[----:B------:R-:W-:Y:S04]  /*4a980*/  STL [R1+0x58c], R4 ;  /* 0x00058c0401007387 */ /* 0x000fe80000100800 */
[----:B------:R-:W-:Y:S04]  /*4a990*/  STL [R1+0x584], R3 ;  /* 0x0005840301007387 */ /* 0x000fe80000100800 */
[----:B------:R-:W2:Y:S04]  /*4a9a0*/  LDL.LU R15, [R1+0xa9c] ;  /* 0x000a9c00010f7983 */ /* 0x000ea80000300800 */
[----:B------:R-:W4:Y:S04]  /*4a9b0*/  LDL.LU R14, [R1+0xaa0] ;  /* 0x000aa000010e7983 */ /* 0x000f280000300800 */
[----:B---3--:R-:W-:Y:S04]  /*4a9c0*/  STL [R1+0x1b6c], R16 ;  /* 0x001b6c1001007387 */ /* 0x008fe80000100800 */
[----:B------:R-:W3:Y:S04]  /*4a9d0*/  LDL.LU R13, [R1+0xaa4] ;  /* 0x000aa400010d7983 */ /* 0x000ee80000300800 */
[----:B------:R-:W3:Y:S01]  /*4a9e0*/  LDL.LU R11, [R1+0xaa8] ;  /* 0x000aa800010b7983 */ /* 0x000ee20000300800 */
[----:B------:R-:W-:Y:S01]  /*4a9f0*/  IMAD.IADD R25, R6, 0x1, -R0 ;  /* 0x0000000106197824 */ /* 0x000fe200078e0a00 */
[C---:B------:R-:W-:Y:S01]  /*4aa00*/  FSETP.GEU.AND P0, PT, R16.reuse, 1.175494350822287508e-38, PT ;  /* 0x008000001000780b */ /* 0x040fe20003f0e000 */
[----:B------:R-:W-:-:S02]  /*4aa10*/  FMUL R2, R16, 8388608 ;  /* 0x4b00000010027820 */ /* 0x000fc40000400000 */
[----:B------:R-:W-:-:S03]  /*4aa20*/  FADD R25, R25, -1 ;  /* 0xbf80000019197421 */ /* 0x000fc60000000000 */
[----:B------:R-:W-:Y:S01]  /*4aa30*/  FSEL R2, R2, R16, !P0 ;  /* 0x0000001002027208 */ /* 0x000fe20004000000 */
[C---:B--2---:R-:W-:Y:S01]  /*4aa40*/  FMUL R22, R15.reuse, 8388608 ;  /* 0x4b0000000f167820 */ /* 0x044fe20000400000 */
[----:B------:R-:W-:Y:S01]  /*4aa50*/  FSETP.GEU.AND P1, PT, R15, 1.175494350822287508e-38, PT ;  /* 0x008000000f00780b */ /* 0x000fe20003f2e000 */
[----:B------:R0:W-:Y:S03]  /*4aa60*/  STL [R1+0x1b94], R15 ;  /* 0x001b940f01007387 */ /* 0x0001e60000100800 */
[----:B------:R-:W-:-:S04]  /*4aa70*/  FSEL R22, R22, R15, !P1 ;  /* 0x0000000f16167208 */ /* 0x000fc80004800000 */
[----:B------:R-:W-:Y:S02]  /*4aa80*/  IADD3 R0, R22, -0x3f3504f3, RZ ;  /* 0xc0cafb0d16007810 */ /* 0x000fe40007ffe0ff */
[----:B0-----:R-:W-:Y:S02]  /*4aa90*/  MOV R15, 0x3dc6b27f ;  /* 0x3dc6b27f000f7802 */ /* 0x001fe40000000f00 */
[----:B------:R-:W-:-:S03]  /*4aaa0*/  LOP3.LUT R16, R0, 0xff800000, RZ, 0xc0, !PT ;  /* 0xff80000000107812 */ /* 0x000fc600078ec0ff */
[----:B------:R-:W-:Y:S01]  /*4aab0*/  FFMA.FTZ R0, R25, R15, -0.16845393180847167969 ;  /* 0xbe2c7f3019007423 */ /* 0x000fe2000001000f */
[----:B------:R-:W-:-:S03]  /*4aac0*/  IADD3 R3, R2, -0x3f3504f3, RZ ;  /* 0xc0cafb0d02037810 */ /* 0x000fc60007ffe0ff */
[----:B------:R-:W-:Y:S01]  /*4aad0*/  FFMA.FTZ R4, R25, R0, 0.1716887056827545166 ;  /* 0x3e2fcf2a19047423 */ /* 0x000fe20000010000 */
[----:B------:R-:W-:Y:S01]  /*4aae0*/  IADD3 R0, R7, -R12, RZ ;  /* 0x8000000c07007210 */ /* 0x000fe20007ffe0ff */
[C---:B----4-:R-:W-:Y:S01]  /*4aaf0*/  FMUL R21, R14.reuse, 8388608 ;  /* 0x4b0000000e157820 */ /* 0x050fe20000400000 */
[----:B------:R-:W-:Y:S01]  /*4ab00*/  FSETP.GEU.AND P2, PT, R14, 1.175494350822287508e-38, PT ;  /* 0x008000000e00780b */ /* 0x000fe20003f4e000 */
[----:B------:R-:W-:Y:S01]  /*4ab10*/  FFMA.FTZ R12, R25, R4, -0.17900948226451873779 ;  /* 0xbe374e43190c7423 */ /* 0x000fe20000010004 */
[----:B------:R-:W-:Y:S02]  /*4ab20*/  LOP3.LUT R20, R3, 0xff800000, RZ, 0xc0, !PT ;  /* 0xff80000003147812 */ /* 0x000fe400078ec0ff */
[----:B------:R-:W-:Y:S01]  /*4ab30*/  FSEL R21, R21, R14, !P2 ;  /* 0x0000000e15157208 */ /* 0x000fe20005000000 */
[----:B------:R-:W-:-:S03]  /*4ab40*/  FFMA.FTZ R4, R25, R12, 0.20512372255325317383 ;  /* 0x3e520bf419047423 */ /* 0x000fc6000001000c */
[----:B------:R-:W-:Y:S01]  /*4ab50*/  IADD3 R5, R21, -0x3f3504f3, RZ ;  /* 0xc0cafb0d15057810 */ /* 0x000fe20007ffe0ff */
[----:B------:R-:W-:Y:S01]  /*4ab60*/  FADD R0, R0, -1 ;  /* 0xbf80000000007421 */ /* 0x000fe20000000000 */
[----:B------:R0:W-:Y:S02]  /*4ab70*/  STL [R1+0x1bbc], R14 ;  /* 0x001bbc0e01007387 */ /* 0x0001e40000100800 */
[----:B0-----:R-:W-:Y:S01]  /*4ab80*/  LOP3.LUT R14, R5, 0xff800000, RZ, 0xc0, !PT ;  /* 0xff800000050e7812 */ /* 0x001fe200078ec0ff */
[C---:B---3--:R-:W-:Y:S01]  /*4ab90*/  FMUL R3, R13.reuse, 8388608 ;  /* 0x4b0000000d037820 */ /* 0x048fe20000400000 */
[----:B------:R-:W-:Y:S01]  /*4aba0*/  FSETP.GEU.AND P3, PT, R13, 1.175494350822287508e-38, PT ;  /* 0x008000000d00780b */ /* 0x000fe20003f6e000 */
[C---:B------:R-:W-:Y:S01]  /*4abb0*/  FMUL R6, R11.reuse, 8388608 ;  /* 0x4b0000000b067820 */ /* 0x040fe20000400000 */
[----:B------:R-:W-:Y:S02]  /*4abc0*/  FSETP.GEU.AND P4, PT, R11, 1.175494350822287508e-38, PT ;  /* 0x008000000b00780b */ /* 0x000fe40003f8e000 */
[----:B------:R-:W-:-:S02]  /*4abd0*/  FSEL R3, R3, R13, !P3 ;  /* 0x0000000d03037208 */ /* 0x000fc40005800000 */
[----:B------:R-:W-:Y:S01]  /*4abe0*/  FSEL R12, R6, R11, !P4 ;  /* 0x0000000b060c7208 */ /* 0x000fe20006000000 */
[----:B------:R-:W-:Y:S01]  /*4abf0*/  FFMA.FTZ R6, R25, R4, -0.24046532809734344482 ;  /* 0xbe763c8b19067423 */ /* 0x000fe20000010004 */
[----:B------:R-:W-:Y:S01]  /*4ac00*/  STL [R1+0x1bd0], R13 ;  /* 0x001bd00d01007387 */ /* 0x000fe20000100800 */
[----:B------:R-:W-:Y:S02]  /*4ac10*/  IADD3 R5, R3, -0x3f3504f3, RZ ;  /* 0xc0cafb0d03057810 */ /* 0x000fe40007ffe0ff */
[----:B------:R-:W-:Y:S01]  /*4ac20*/  FFMA.FTZ R27, R25, R6, 0.28857114911079406738 ;  /* 0x3e93bf99191b7423 */ /* 0x000fe20000010006 */
[----:B------:R0:W-:Y:S01]  /*4ac30*/  STL [R1+0x1c14], R3 ;  /* 0x001c140301007387 */ /* 0x0001e20000100800 */
[----:B------:R-:W-:Y:S02]  /*4ac40*/  LOP3.LUT R9, R5, 0xff800000, RZ, 0xc0, !PT ;  /* 0xff80000005097812 */ /* 0x000fe400078ec0ff */
[----:B------:R-:W-:Y:S01]  /*4ac50*/  FFMA.FTZ R27, R25, R27, -0.36067417263984680176 ;  /* 0xbeb8aa49191b7423 */ /* 0x000fe2000001001b */
[----:B------:R-:W-:Y:S01]  /*4ac60*/  IADD3 R5, R12, -0x3f3504f3, RZ ;  /* 0xc0cafb0d0c057810 */ /* 0x000fe20007ffe0ff */
[----:B------:R1:W-:Y:S01]  /*4ac70*/  STL [R1+0x1c18], R12 ;  /* 0x001c180c01007387 */ /* 0x0003e20000100800 */
[----:B0-----:R-:W-:-:S04]  /*4ac80*/  FFMA.FTZ R3, R0, R15, -0.16845393180847167969 ;  /* 0xbe2c7f3000037423 */ /* 0x001fc8000001000f */
[C---:B------:R-:W-:Y:S01]  /*4ac90*/  FFMA.FTZ R6, R0.reuse, R3, 0.1716887056827545166 ;  /* 0x3e2fcf2a00067423 */ /* 0x040fe20000010003 */
[----:B-1----:R-:W2:Y:S04]  /*4aca0*/  LDL R12, [R1+0xc] ;  /* 0x00000c00010c7983 */ /* 0x002ea80000100800 */
[----:B------:R-:W3:Y:S04]  /*4acb0*/  LDL R3, [R1+0x8] ;  /* 0x0000080001037983 */ /* 0x000ee80000100800 */
[----:B------:R0:W-:Y:S04]  /*4acc0*/  STL [R1+0x554], R27 ;  /* 0x0005541b01007387 */ /* 0x0001e80000100800 */
[----:B0-----:R-:W3:Y:S04]  /*4acd0*/  LDL.LU R27, [R1+0x1c90] ;  /* 0x001c9000011b7983 */ /* 0x001ee80000300800 */
[----:B------:R0:W-:Y:S04]  /*4ace0*/  STL [R1+0x1c8c], R26 ;  /* 0x001c8c1a01007387 */ /* 0x0001e80000100800 */
[----:B0-----:R-:W4:Y:S01]  /*4acf0*/  LDL.LU R26, [R1+0x554] ;  /* 0x00055400011a7983 */ /* 0x001f220000300800 */
[----:B------:R-:W-:-:S05]  /*4ad00*/  FFMA.FTZ R6, R0, R6, -0.17900948226451873779 ;  /* 0xbe374e4300067423 */ /* 0x000fca0000010006 */
[----:B------:R0:W-:Y:S02]  /*4ad10*/  STL [R1+0x550], R6 ;  /* 0x0005500601007387 */ /* 0x0001e40000100800 */
[----:B0-----:R-:W-:-:S05]  /*4ad20*/  FSEL R6, RZ, -23, P1 ;  /* 0xc1b80000ff067808 */ /* 0x001fca0000800000 */
[----:B------:R-:W-:Y:S01]  /*4ad30*/  STL [R1+0x558], R6 ;  /* 0x0005580601007387 */ /* 0x000fe20000100800 */
[----:B----4-:R-:W-:-:S05]  /*4ad40*/  FFMA.FTZ R26, R25, R26, 0.48089820146560668945 ;  /* 0x3ef6384a191a7423 */ /* 0x010fca000001001a */
[----:B------:R0:W-:Y:S04]  /*4ad50*/  STL [R1+0x554], R26 ;  /* 0x0005541a01007387 */ /* 0x0001e80000100800 */
[----:B0-----:R-:W4:Y:S04]  /*4ad60*/  LDL.LU R26, [R1+0x1c8c] ;  /* 0x001c8c00011a7983 */ /* 0x001f280000300800 */
[----:B------:R0:W-:Y:S04]  /*4ad70*/  STL [R1+0x1c88], R29 ;  /* 0x001c881d01007387 */ /* 0x0001e80000100800 */
[----:B0-----:R-:W2:Y:S01]  /*4ad80*/  LDL.LU R29, [R1+0x550] ;  /* 0x00055000011d7983 */ /* 0x001ea20000300800 */
[----:B------:R-:W-:Y:S01]  /*4ad90*/  FSEL R13, RZ, -23, P0 ;  /* 0xc1b80000ff0d7808 */ /* 0x000fe20000000000 */
[----:B------:R-:W-:Y:S01]  /*4ada0*/  I2F R10, R16 ;  /* 0x00000010000a7306 */ /* 0x000fe20000201400 */
[----:B--2---:R-:W-:-:S05]  /*4adb0*/  FFMA.FTZ R29, R0, R29, 0.20512372255325317383 ;  /* 0x3e520bf4001d7423 */ /* 0x004fca000001001d */
[----:B------:R0:W-:Y:S04]  /*4adc0*/  STL [R1+0x550], R29 ;  /* 0x0005501d01007387 */ /* 0x0001e80000100800 */
[----:B0-----:R-:W2:Y:S04]  /*4add0*/  LDL.LU R29, [R1+0x1c88] ;  /* 0x001c8800011d7983 */ /* 0x001ea80000300800 */
[----:B------:R-:W-:Y:S04]  /*4ade0*/  STL [R1+0x1c84], R28 ;  /* 0x001c841c01007387 */ /* 0x000fe80000100800 */
[----:B------:R0:W-:Y:S04]  /*4adf0*/  STL [R1+0x1c80], R23 ;  /* 0x001c801701007387 */ /* 0x0001e80000100800 */
[----:B0-----:R-:W2:Y:S04]  /*4ae00*/  LDL.LU R23, [R1+0x558] ;  /* 0x0005580001177983 */ /* 0x001ea80000300800 */
[----:B------:R0:W-:Y:S04]  /*4ae10*/  STL [R1+0x1c7c], R24 ;  /* 0x001c7c1801007387 */ /* 0x0001e80000100800 */
[----:B0-----:R-:W3:Y:S04]  /*4ae20*/  LDL.LU R24, [R1+0x554] ;  /* 0x0005540001187983 */ /* 0x001ee80000300800 */
[----:B------:R0:W-:Y:S04]  /*4ae30*/  STL [R1+0x1c78], R2 ;  /* 0x001c780201007387 */ /* 0x0001e80000100800 */
[----:B0-----:R-:W4:Y:S01]  /*4ae40*/  LDL.LU R2, [R1+0x550] ;  /* 0x0005500001027983 */ /* 0x001f220000300800 */
[----:B------:R-:W-:-:S02]  /*4ae50*/  MOV R28, R13 ;  /* 0x0000000d001c7202 */ /* 0x000fc40000000f00 */
[----:B------:R-:W0:Y:S03]  /*4ae60*/  I2F R13, R20 ;  /* 0x00000014000d7306 */ /* 0x000e260000201400 */
[----:B0-----:R-:W-:Y:S02]  /*4ae70*/  FFMA.FTZ R13, R13, 1.1920928955078125e-07, R28 ;  /* 0x340000000d0d7823 */ /* 0x001fe4000001001c */
[----:B------:R-:W4:Y:S04]  /*4ae80*/  LDL.LU R28, [R1+0x1c84] ;  /* 0x001c8400011c7983 */ /* 0x000f280000300800 */
[----:B------:R0:W-:Y:S04]  /*4ae90*/  STL [R1+0x1c24], R13 ;  /* 0x001c240d01007387 */ /* 0x0001e80000100800 */
[----:B0-----:R-:W4:Y:S01]  /*4aea0*/  LDL.LU R13, [R1+0x540] ;  /* 0x00054000010d7983 */ /* 0x001f220000300800 */
[----:B--2---:R-:W-:-:S03]  /*4aeb0*/  FFMA.FTZ R10, R10, 1.1920928955078125e-07, R23 ;  /* 0x340000000a0a7823 */ /* 0x004fc60000010017 */
[----:B------:R-:W2:Y:S04]  /*4aec0*/  LDL.LU R23, [R1+0x1c80] ;  /* 0x001c800001177983 */ /* 0x000ea80000300800 */
[----:B------:R0:W-:Y:S01]  /*4aed0*/  STL [R1+0x1c1c], R10 ;  /* 0x001c1c0a01007387 */ /* 0x0001e20000100800 */
[----:B---3--:R-:W-:-:S03]  /*4aee0*/  FFMA.FTZ R24, R25, R24, -0.72134751081466674805 ;  /* 0xbf38aa3b19187423 */ /* 0x008fc60000010018 */
[----:B0-----:R-:W3:Y:S04]  /*4aef0*/  LDL R10, [R1+0x10] ;  /* 0x00001000010a7983 */ /* 0x001ee80000100800 */
[----:B------:R0:W-:Y:S01]  /*4af00*/  STL [R1+0x554], R24 ;  /* 0x0005541801007387 */ /* 0x0001e20000100800 */
[----:B----4-:R-:W-:-:S03]  /*4af10*/  FFMA.FTZ R2, R0, R2, -0.24046532809734344482 ;  /* 0xbe763c8b00027423 */ /* 0x010fc60000010002 */
[----:B0-----:R-:W4:Y:S04]  /*4af20*/  LDL.LU R24, [R1+0x1c7c] ;  /* 0x001c7c0001187983 */ /* 0x001f280000300800 */
[----:B------:R0:W-:Y:S04]  /*4af30*/  STL [R1+0x550], R2 ;  /* 0x0005500201007387 */ /* 0x0001e80000100800 */
[----:B0-----:R-:W2:Y:S04]  /*4af40*/  LDL.LU R2, [R1+0x1c78] ;  /* 0x001c780001027983 */ /* 0x001ea80000300800 */
[----:B------:R-:W-:Y:S04]  /*4af50*/  STL [R1+0x1c74], R20 ;  /* 0x001c741401007387 */ /* 0x000fe80000100800 */
[----:B------:R0:W-:Y:S04]  /*4af60*/  STL [R1+0x1c70], R22 ;  /* 0x001c701601007387 */ /* 0x0001e80000100800 */
[----:B0-----:R-:W2:Y:S04]  /*4af70*/  LDL.LU R22, [R1+0x554] ;  /* 0x0005540001167983 */ /* 0x001ea80000300800 */
[----:B------:R0:W-:Y:S04]  /*4af80*/  STL [R1+0x1c6c], R16 ;  /* 0x001c6c1001007387 */ /* 0x0001e80000100800 */
[----:B0-----:R-:W3:Y:S01]  /*4af90*/  LDL.LU R16, [R1+0x550] ;  /* 0x0005500001107983 */ /* 0x001ee20000300800 */
[----:B------:R-:W-:-:S05]  /*4afa0*/  FSEL R20, RZ, -23, P2 ;  /* 0xc1b80000ff147808 */ /* 0x000fca0001000000 */
[----:B------:R0:W-:Y:S02]  /*4afb0*/  STL [R1+0x55c], R20 ;  /* 0x00055c1401007387 */ /* 0x0001e40000100800 */
[----:B0-----:R-:W-:-:S05]  /*4afc0*/  FSEL R20, RZ, -23, P3 ;  /* 0xc1b80000ff147808 */ /* 0x001fca0001800000 */
[----:B------:R0:W-:Y:S01]  /*4afd0*/  STL [R1+0x560], R20 ;  /* 0x0005601401007387 */ /* 0x0001e20000100800 */
[----:B------:R1:W1:Y:S03]  /*4afe0*/  I2F R7, R14 ;  /* 0x0000000e00077306 */ /* 0x0002660000201400 */
[----:B0-----:R-:W4:Y:S01]  /*4aff0*/  LDL.LU R20, [R1+0x1c74] ;  /* 0x001c740001147983 */ /* 0x001f220000300800 */
[----:B--2---:R-:W-:-:S05]  /*4b000*/  FMUL R22, R25, R22 ;  /* 0x0000001619167220 */ /* 0x004fca0000400000 */
[----:B------:R0:W-:Y:S01]  /*4b010*/  STL [R1+0x554], R22 ;  /* 0x0005541601007387 */ /* 0x0001e20000100800 */
[----:B---3--:R-:W-:-:S03]  /*4b020*/  FFMA.FTZ R16, R0, R16, 0.28857114911079406738 ;  /* 0x3e93bf9900107423 */ /* 0x008fc60000010010 */
[----:B0-----:R-:W2:Y:S04]  /*4b030*/  LDL.LU R22, [R1+0x1c70] ;  /* 0x001c700001167983 */ /* 0x001ea80000300800 */
[----:B------:R0:W-:Y:S04]  /*4b040*/  STL [R1+0x550], R16 ;  /* 0x0005501001007387 */ /* 0x0001e80000100800 */
[----:B0-----:R-:W2:Y:S04]  /*4b050*/  LDL.LU R16, [R1+0x1c6c] ;  /* 0x001c6c0001107983 */ /* 0x001ea80000300800 */
[----:B------:R-:W-:Y:S04]  /*4b060*/  STL [R1+0x1c68], R21 ;  /* 0x001c681501007387 */ /* 0x000fe80000100800 */
[----:B------:R1:W-:Y:S04]  /*4b070*/  STL [R1+0x1c64], R14 ;  /* 0x001c640e01007387 */ /* 0x0003e80000100800 */
[----:B-1----:R-:W3:Y:S04]  /*4b080*/  LDL.LU R14, [R1+0x55c] ;  /* 0x00055c00010e7983 */ /* 0x002ee80000300800 */
[----:B------:R0:W-:Y:S04]  /*4b090*/  STL [R1+0x1c60], R19 ;  /* 0x001c601301007387 */ /* 0x0001e80000100800 */
[----:B0-----:R-:W2:Y:S04]  /*4b0a0*/  LDL.LU R19, [R1+0x554] ;  /* 0x0005540001137983 */ /* 0x001ea80000300800 */
[----:B------:R0:W-:Y:S04]  /*4b0b0*/  STL [R1+0x1c5c], R17 ;  /* 0x001c5c1101007387 */ /* 0x0001e80000100800 */
[----:B0-----:R-:W4:Y:S01]  /*4b0c0*/  LDL.LU R17, [R1+0x550] ;  /* 0x0005500001117983 */ /* 0x001f220000300800 */
[----:B------:R-:W-:-:S05]  /*4b0d0*/  FSEL R21, RZ, -23, P4 ;  /* 0xc1b80000ff157808 */ /* 0x000fca0002000000 */
[----:B------:R0:W-:Y:S04]  /*4b0e0*/  STL [R1+0x558], R21 ;  /* 0x0005581501007387 */ /* 0x0001e80000100800 */
[----:B0-----:R-:W4:Y:S01]  /*4b0f0*/  LDL.LU R21, [R1+0x1c68] ;  /* 0x001c680001157983 */ /* 0x001f220000300800 */
[----:B---3--:R-:W-:-:S03]  /*4b100*/  FFMA.FTZ R7, R7, 1.1920928955078125e-07, R14 ;  /* 0x3400000007077823 */ /* 0x008fc6000001000e */
[----:B------:R-:W3:Y:S01]  /*4b110*/  LDL.LU R14, [R1+0x1c64] ;  /* 0x001c6400010e7983 */ /* 0x000ee20000300800 */
[----:B--2---:R-:W-:-:S05]  /*4b120*/  FMUL R19, R25, R19 ;  /* 0x0000001319137220 */ /* 0x004fca0000400000 */
[----:B------:R0:W-:Y:S01]  /*4b130*/  STL [R1+0x554], R19 ;  /* 0x0005541301007387 */ /* 0x0001e20000100800 */
[----:B----4-:R-:W-:-:S03]  /*4b140*/  FFMA.FTZ R17, R0, R17, -0.36067417263984680176 ;  /* 0xbeb8aa4900117423 */ /* 0x010fc60000010011 */
[----:B0-----:R-:W2:Y:S04]  /*4b150*/  LDL.LU R19, [R1+0x1c60] ;  /* 0x001c600001137983 */ /* 0x001ea80000300800 */
[----:B------:R0:W-:Y:S04]  /*4b160*/  STL [R1+0x550], R17 ;  /* 0x0005501101007387 */ /* 0x0001e80000100800 */
[----:B0-----:R-:W4:Y:S04]  /*4b170*/  LDL.LU R17, [R1+0x1c5c] ;  /* 0x001c5c0001117983 */ /* 0x001f280000300800 */
[----:B------:R0:W-:Y:S04]  /*4b180*/  STL [R1+0x1c58], R18 ;  /* 0x001c581201007387 */ /* 0x0001e80000100800 */
[----:B0-----:R-:W2:Y:S04]  /*4b190*/  LDL.LU R18, [R1+0x560] ;  /* 0x0005600001127983 */ /* 0x001ea80000300800 */
[----:B------:R0:W-:Y:S04]  /*4b1a0*/  STL [R1+0x1c54], R11 ;  /* 0x001c540b01007387 */ /* 0x0001e80000100800 */
[----:B0-----:R-:W3:Y:S01]  /*4b1b0*/  LDL.LU R11, [R1+0x558] ;  /* 0x00055800010b7983 */ /* 0x001ee20000300800 */
[----:B------:R-:W-:Y:S01]  /*4b1c0*/  LOP3.LUT R5, R5, 0xff800000, RZ, 0xc0, !PT ;  /* 0xff80000005057812 */ /* 0x000fe200078ec0ff */
[----:B------:R-:W2:Y:S08]  /*4b1d0*/  I2F R4, R9 ;  /* 0x0000000900047306 */ /* 0x000eb00000201400 */
[----:B------:R-:W3:Y:S01]  /*4b1e0*/  I2F R6, R5 ;  /* 0x0000000500067306 */ /* 0x000ee20000201400 */
[----:B------:R0:W-:Y:S04]  /*4b1f0*/  STL [R1+0x1c50], R7 ;  /* 0x001c500701007387 */ /* 0x0001e80000100800 */
[----:B0-----:R-:W4:Y:S01]  /*4b200*/  LDL.LU R7, [R1+0x554] ;  /* 0x0005540001077983 */ /* 0x001f220000300800 */
[----:B--2---:R-:W-:-:S03]  /*4b210*/  FFMA.FTZ R4, R4, 1.1920928955078125e-07, R18 ;  /* 0x3400000004047823 */ /* 0x004fc60000010012 */
[----:B------:R-:W2:Y:S04]  /*4b220*/  LDL.LU R18, [R1+0x1c58] ;  /* 0x001c580001127983 */ /* 0x000ea80000300800 */
[----:B------:R0:W-:Y:S01]  /*4b230*/  STL [R1+0x1c20], R9 ;  /* 0x001c200901007387 */ /* 0x0001e20000100800 */
[----:B---3--:R-:W-:-:S03]  /*4b240*/  FFMA.FTZ R6, R6, 1.1920928955078125e-07, R11 ;  /* 0x3400000006067823 */ /* 0x008fc6000001000b */
[----:B0-----:R-:W3:Y:S04]  /*4b250*/  LDL.LU R9, [R1+0x550] ;  /* 0x0005500001097983 */ /* 0x001ee80000300800 */
[----:B------:R-:W2:Y:S04]  /*4b260*/  LDL.LU R11, [R1+0x1c54] ;  /* 0x001c5400010b7983 */ /* 0x000ea80000300800 */
[----:B------:R0:W-:Y:S04]  /*4b270*/  STL [R1+0x1c28], R5 ;  /* 0x001c280501007387 */ /* 0x0001e80000100800 */
[----:B0-----:R-:W2:Y:S01]  /*4b280*/  LDL.LU R5, [R1+0x54c] ;  /* 0x00054c0001057983 */ /* 0x001ea20000300800 */
[----:B----4-:R-:W-:-:S03]  /*4b290*/  FFMA.FTZ R25, R25, 1.4426950216293334961, R7 ;  /* 0x3fb8aa3b19197823 */ /* 0x010fc60000010007 */
[----:B------:R-:W4:Y:S01]  /*4b2a0*/  LDL.LU R7, [R1+0x1c50] ;  /* 0x001c500001077983 */ /* 0x000f220000300800 */
[----:B------:R-:W-:-:S03]  /*4b2b0*/  IADD3 R3, R3, -R27, RZ ;  /* 0x8000001b03037210 */ /* 0x000fc60007ffe0ff */
[----:B------:R2:W-:Y:S01]  /*4b2c0*/  STL [R1+0x570], R25 ;  /* 0x0005701901007387 */ /* 0x0005e20000100800 */
[----:B---3--:R-:W-:-:S04]  /*4b2d0*/  FFMA.FTZ R9, R0, R9, 0.48089820146560668945 ;  /* 0x3ef6384a00097423 */ /* 0x008fc80000010009 */
[----:B------:R-:W-:Y:S02]  /*4b2e0*/  FFMA.FTZ R27, R0, R9, -0.72134751081466674805 ;  /* 0xbf38aa3b001b7423 */ /* 0x000fe40000010009 */
[----:B--2---:R-:W-:Y:S01]  /*4b2f0*/  IMAD.IADD R25, R10, 0x1, -R5 ;  /* 0x000000010a197824 */ /* 0x004fe200078e0a05 */
[----:B------:R-:W-:Y:S02]  /*4b300*/  IADD3 R5, R12, -R13, RZ ;  /* 0x8000000d0c057210 */ /* 0x000fe40007ffe0ff */
[----:B------:R-:W-:Y:S02]  /*4b310*/  IADD3 R10, R8, -R26, RZ ;  /* 0x8000001a080a7210 */ /* 0x000fe40007ffe0ff */
[----:B------:R-:W2:Y:S01]  /*4b320*/  LDL.LU R8, [R1+0x1c4c] ;  /* 0x001c4c0001087983 */ /* 0x000ea20000300800 */
[----:B------:R-:W-:Y:S02]  /*4b330*/  FADD R26, R5, -1 ;  /* 0xbf800000051a7421 */ /* 0x000fe40000000000 */
[----:B------:R-:W-:-:S04]  /*4b340*/  FMUL R5, R0, R27 ;  /* 0x0000001b00057220 */ /* 0x000fc80000400000 */
[----:B------:R-:W-:-:S04]  /*4b350*/  FMUL R12, R0, R5 ;  /* 0x00000005000c7220 */ /* 0x000fc80000400000 */
[----:B------:R-:W-:-:S05]  /*4b360*/  FFMA.FTZ R0, R0, 1.4426950216293334961, R12 ;  /* 0x3fb8aa3b00007823 */ /* 0x000fca000001000c */
[----:B------:R0:W-:Y:S04]  /*4b370*/  STL [R1+0x56c], R0 ;  /* 0x00056c0001007387 */ /* 0x0001e80000100800 */
[----:B------:R-:W3:Y:S04]  /*4b380*/  LDL.LU R13, [R1+0x53c] ;  /* 0x00053c00010d7983 */ /* 0x000ee80000300800 */
[----:B------:R-:W3:Y:S01]  /*4b390*/  LDL R12, [R1] ;  /* 0x00000000010c7983 */ /* 0x000ee20000100800 */
[----:B------:R-:W-:Y:S02]  /*4b3a0*/  FADD R25, R25, -1 ;  /* 0xbf80000019197421 */ /* 0x000fe40000000000 */
[----:B------:R-:W-:-:S02]  /*4b3b0*/  FADD R27, R3, -1 ;  /* 0xbf800000031b7421 */ /* 0x000fc40000000000 */
[CC--:B------:R-:W-:Y:S02]  /*4b3c0*/  FFMA.FTZ R9, R25.reuse, R15.reuse, -0.16845393180847167969 ;  /* 0xbe2c7f3019097423 */ /* 0x0c0fe4000001000f */
[C---:B------:R-:W-:Y:S02]  /*4b3d0*/  FFMA.FTZ R3, R26.reuse, R15, -0.16845393180847167969 ;  /* 0xbe2c7f301a037423 */ /* 0x040fe4000001000f */
[C---:B------:R-:W-:Y:S02]  /*4b3e0*/  FFMA.FTZ R9, R25.reuse, R9, 0.1716887056827545166 ;  /* 0x3e2fcf2a19097423 */ /* 0x040fe40000010009 */
[----:B------:R-:W-:Y:S02]  /*4b3f0*/  FFMA.FTZ R3, R26, R3, 0.1716887056827545166 ;  /* 0x3e2fcf2a1a037423 */ /* 0x000fe40000010003 */
[----:B------:R-:W-:Y:S02]  /*4b400*/  FFMA.FTZ R9, R25, R9, -0.17900948226451873779 ;  /* 0xbe374e4319097423 */ /* 0x000fe40000010009 */
[----:B------:R-:W-:-:S02]  /*4b410*/  FFMA.FTZ R5, R27, R15, -0.16845393180847167969 ;  /* 0xbe2c7f301b057423 */ /* 0x000fc4000001000f */
[----:B------:R-:W-:Y:S02]  /*4b420*/  FFMA.FTZ R3, R26, R3, -0.17900948226451873779 ;  /* 0xbe374e431a037423 */ /* 0x000fe40000010003 */
[----:B0-----:R-:W-:Y:S02]  /*4b430*/  FADD R0, R10, -1 ;  /* 0xbf8000000a007421 */ /* 0x001fe40000000000 */
[----:B------:R-:W-:Y:S02]  /*4b440*/  FFMA.FTZ R10, R25, R9, 0.20512372255325317383 ;  /* 0x3e520bf4190a7423 */ /* 0x000fe40000010009 */
[----:B------:R-:W-:Y:S02]  /*4b450*/  FFMA.FTZ R5, R27, R5, 0.1716887056827545166 ;  /* 0x3e2fcf2a1b057423 */ /* 0x000fe40000010005 */
[----:B------:R-:W-:Y:S02]  /*4b460*/  FFMA.FTZ R3, R26, R3, 0.20512372255325317383 ;  /* 0x3e520bf41a037423 */ /* 0x000fe40000010003 */
[----:B------:R-:W-:-:S02]  /*4b470*/  FFMA.FTZ R10, R25, R10, -0.24046532809734344482 ;  /* 0xbe763c8b190a7423 */ /* 0x000fc4000001000a */
[----:B------:R-:W-:Y:S02]  /*4b480*/  FFMA.FTZ R5, R27, R5, -0.17900948226451873779 ;  /* 0xbe374e431b057423 */ /* 0x000fe40000010005 */
[C---:B------:R-:W-:Y:S02]  /*4b490*/  FFMA.FTZ R3, R26.reuse, R3, -0.24046532809734344482 ;  /* 0xbe763c8b1a037423 */ /* 0x040fe40000010003 */
[----:B------:R-:W-:Y:S02]  /*4b4a0*/  FFMA.FTZ R10, R25, R10, 0.28857114911079406738 ;  /* 0x3e93bf99190a7423 */ /* 0x000fe4000001000a */
[----:B------:R-:W-:Y:S02]  /*4b4b0*/  FFMA.FTZ R5, R27, R5, 0.20512372255325317383 ;  /* 0x3e520bf41b057423 */ /* 0x000fe40000010005 */
[----:B------:R-:W-:Y:S02]  /*4b4c0*/  FFMA.FTZ R3, R26, R3, 0.28857114911079406738 ;  /* 0x3e93bf991a037423 */ /* 0x000fe40000010003 */
[----:B------:R-:W-:-:S02]  /*4b4d0*/  FFMA.FTZ R9, R0, R15, -0.16845393180847167969 ;  /* 0xbe2c7f3000097423 */ /* 0x000fc4000001000f */
[----:B------:R-:W-:Y:S02]  /*4b4e0*/  FFMA.FTZ R10, R25, R10, -0.36067417263984680176 ;  /* 0xbeb8aa49190a7423 */ /* 0x000fe4000001000a */
[----:B------:R-:W-:Y:S02]  /*4b4f0*/  FFMA.FTZ R5, R27, R5, -0.24046532809734344482 ;  /* 0xbe763c8b1b057423 */ /* 0x000fe40000010005 */
[----:B------:R-:W-:Y:S02]  /*4b500*/  FFMA.FTZ R3, R26, R3, -0.36067417263984680176 ;  /* 0xbeb8aa491a037423 */ /* 0x000fe40000010003 */
[----:B------:R-:W-:Y:S02]  /*4b510*/  FFMA.FTZ R9, R0, R9, 0.1716887056827545166 ;  /* 0x3e2fcf2a00097423 */ /* 0x000fe40000010009 */
[----:B------:R-:W-:Y:S02]  /*4b520*/  FFMA.FTZ R10, R25, R10, 0.48089820146560668945 ;  /* 0x3ef6384a190a7423 */ /* 0x000fe4000001000a */
[----:B------:R-:W-:-:S02]  /*4b530*/  FFMA.FTZ R5, R27, R5, 0.28857114911079406738 ;  /* 0x3e93bf991b057423 */ /* 0x000fc40000010005 */
[----:B------:R-:W-:Y:S02]  /*4b540*/  FFMA.FTZ R3, R26, R3, 0.48089820146560668945 ;  /* 0x3ef6384a1a037423 */ /* 0x000fe40000010003 */
[----:B------:R-:W-:Y:S02]  /*4b550*/  FFMA.FTZ R9, R0, R9, -0.17900948226451873779 ;  /* 0xbe374e4300097423 */ /* 0x000fe40000010009 */
[----:B------:R-:W-:Y:S02]  /*4b560*/  FFMA.FTZ R10, R25, R10, -0.72134751081466674805 ;  /* 0xbf38aa3b190a7423 */ /* 0x000fe4000001000a */
[----:B------:R-:W-:Y:S02]  /*4b570*/  FFMA.FTZ R5, R27, R5, -0.36067417263984680176 ;  /* 0xbeb8aa491b057423 */ /* 0x000fe40000010005 */
[----:B------:R-:W-:Y:S02]  /*4b580*/  FFMA.FTZ R3, R26, R3, -0.72134751081466674805 ;  /* 0xbf38aa3b1a037423 */ /* 0x000fe40000010003 */
[----:B------:R-:W-:-:S02]  /*4b590*/  FFMA.FTZ R9, R0, R9, 0.20512372255325317383 ;  /* 0x3e520bf400097423 */ /* 0x000fc40000010009 */
[----:B------:R-:W-:Y:S02]  /*4b5a0*/  FMUL R10, R25, R10 ;  /* 0x0000000a190a7220 */ /* 0x000fe40000400000 */
[----:B------:R-:W-:Y:S02]  /*4b5b0*/  FFMA.FTZ R5, R27, R5, 0.48089820146560668945 ;  /* 0x3ef6384a1b057423 */ /* 0x000fe40000010005 */
[----:B------:R-:W-:Y:S02]  /*4b5c0*/  FMUL R3, R26, R3 ;  /* 0x000000031a037220 */ /* 0x000fe40000400000 */
[----:B------:R-:W-:Y:S02]  /*4b5d0*/  FFMA.FTZ R9, R0, R9, -0.24046532809734344482 ;  /* 0xbe763c8b00097423 */ /* 0x000fe40000010009 */
[----:B------:R-:W-:Y:S02]  /*4b5e0*/  FMUL R10, R25, R10 ;  /* 0x0000000a190a7220 */ /* 0x000fe40000400000 */
[----:B------:R-:W-:-:S02]  /*4b5f0*/  FFMA.FTZ R5, R27, R5, -0.72134751081466674805 ;  /* 0xbf38aa3b1b057423 */ /* 0x000fc40000010005 */
[----:B------:R-:W-:Y:S02]  /*4b600*/  FMUL R3, R26, R3 ;  /* 0x000000031a037220 */ /* 0x000fe40000400000 */
[----:B------:R-:W-:Y:S02]  /*4b610*/  FFMA.FTZ R9, R0, R9, 0.28857114911079406738 ;  /* 0x3e93bf9900097423 */ /* 0x000fe40000010009 */
[----:B------:R-:W-:Y:S02]  /*4b620*/  FFMA.FTZ R25, R25, 1.4426950216293334961, R10 ;  /* 0x3fb8aa3b19197823 */ /* 0x000fe4000001000a */
[----:B------:R-:W-:Y:S02]  /*4b630*/  FMUL R5, R27, R5 ;  /* 0x000000051b057220 */ /* 0x000fe40000400000 */
[----:B------:R-:W-:Y:S01]  /*4b640*/  FFMA.FTZ R10, R26, 1.4426950216293334961, R3 ;  /* 0x3fb8aa3b1a0a7823 */ /* 0x000fe20000010003 */
[----:B------:R-:W-:Y:S01]  /*4b650*/  IADD3 R3, R29, -0x3f3504f3, RZ ;  /* 0xc0cafb0d1d037810 */ /* 0x000fe20007ffe0ff */
[----:B------:R-:W-:-:S02]  /*4b660*/  FFMA.FTZ R9, R0, R9, -0.36067417263984680176 ;  /* 0xbeb8aa4900097423 */ /* 0x000fc40000010009 */
[----:B------:R-:W-:Y:S01]  /*4b670*/  FMUL R5, R27, R5 ;  /* 0x000000051b057220 */ /* 0x000fe20000400000 */
[----:B------:R-:W-:Y:S01]  /*4b680*/  LOP3.LUT R3, R3, 0xff800000, RZ, 0xc0, !PT ;  /* 0xff80000003037812 */ /* 0x000fe200078ec0ff */
[C---:B------:R-:W-:Y:S01]  /*4b690*/  FFMA.FTZ R9, R0.reuse, R9, 0.48089820146560668945 ;  /* 0x3ef6384a00097423 */ /* 0x040fe20000010009 */
[----:B------:R-:W-:Y:S01]  /*4b6a0*/  STL [R1+0x568], R25 ;  /* 0x0005681901007387 */ /* 0x000fe20000100800 */
[----:B------:R-:W-:Y:S01]  /*4b6b0*/  FFMA.FTZ R5, R27, 1.4426950216293334961, R5 ;  /* 0x3fb8aa3b1b057823 */ /* 0x000fe20000010005 */
[----:B------:R-:W-:Y:S01]  /*4b6c0*/  IADD3 R27, R29, -R3, RZ ;  /* 0x800000031d1b7210 */ /* 0x000fe20007ffe0ff */
[C---:B------:R-:W-:Y:S01]  /*4b6d0*/  FFMA.FTZ R26, R0.reuse, R9, -0.72134751081466674805 ;  /* 0xbf38aa3b001a7423 */ /* 0x040fe20000010009 */
[----:B------:R-:W-:Y:S01]  /*4b6e0*/  IADD3 R3, R23, -0x3f3504f3, RZ ;  /* 0xc0cafb0d17037810 */ /* 0x000fe20007ffe0ff */
[----:B------:R0:W-:Y:S02]  /*4b6f0*/  STL [R1+0x564], R10 ;  /* 0x0005640a01007387 */ /* 0x0001e40000100800 */
[----:B------:R-:W-:Y:S01]  /*4b700*/  FMUL R26, R0, R26 ;  /* 0x0000001a001a7220 */ /* 0x000fe20000400000 */
[----:B------:R-:W-:Y:S01]  /*4b710*/  LOP3.LUT R3, R3, 0xff800000, RZ, 0xc0, !PT ;  /* 0xff80000003037812 */ /* 0x000fe200078ec0ff */
[----:B------:R-:W-:Y:S01]  /*4b720*/  STL [R1+0x560], R5 ;  /* 0x0005600501007387 */ /* 0x000fe20000100800 */
[----:B------:R-:W-:-:S03]  /*4b730*/  FADD R27, R27, -1 ;  /* 0xbf8000001b1b7421 */ /* 0x000fc60000000000 */
[----:B------:R-:W-:Y:S01]  /*4b740*/  STL [R1+0x1c2c], R29 ;  /* 0x001c2c1d01007387 */ /* 0x000fe20000100800 */
[----:B0-----:R-:W-:Y:S01]  /*4b750*/  IADD3 R10, R23, -R3, RZ ;  /* 0x80000003170a7210 */ /* 0x001fe20007ffe0ff */
[C---:B------:R-:W-:Y:S02]  /*4b760*/  FMUL R3, R0.reuse, R26 ;  /* 0x0000001a00037220 */ /* 0x040fe40000400000 */
[----:B------:R-:W-:Y:S04]  /*4b770*/  STL [R1+0x1c30], R28 ;  /* 0x001c301c01007387 */ /* 0x000fe80000100800 */
[----:B------:R0:W-:Y:S02]  /*4b780*/  STL [R1+0x1c34], R23 ;  /* 0x001c341701007387 */ /* 0x0001e40000100800 */
[----:B0-----:R-:W-:-:S02]  /*4b790*/  FFMA.FTZ R23, R0, 1.4426950216293334961, R3 ;  /* 0x3fb8aa3b00177823 */ /* 0x001fc40000010003 */
[----:B------:R-:W-:-:S04]  /*4b7a0*/  FFMA.FTZ R3, R27, R15, -0.16845393180847167969 ;  /* 0xbe2c7f301b037423 */ /* 0x000fc8000001000f */
[C---:B------:R-:W-:Y:S02]  /*4b7b0*/  FFMA.FTZ R3, R27.reuse, R3, 0.1716887056827545166 ;  /* 0x3e2fcf2a1b037423 */ /* 0x040fe40000010003 */
[----:B------:R-:W-:Y:S02]  /*4b7c0*/  FADD R0, R10, -1 ;  /* 0xbf8000000a007421 */ /* 0x000fe40000000000 */
[----:B------:R-:W-:-:S04]  /*4b7d0*/  FFMA.FTZ R3, R27, R3, -0.17900948226451873779 ;  /* 0xbe374e431b037423 */ /* 0x000fc80000010003 */
[----:B------:R-:W-:-:S04]  /*4b7e0*/  FFMA.FTZ R3, R27, R3, 0.20512372255325317383 ;  /* 0x3e520bf41b037423 */ /* 0x000fc80000010003 */
[----:B------:R-:W-:-:S04]  /*4b7f0*/  FFMA.FTZ R3, R27, R3, -0.24046532809734344482 ;  /* 0xbe763c8b1b037423 */ /* 0x000fc80000010003 */
[----:B------:R-:W-:-:S04]  /*4b800*/  FFMA.FTZ R3, R27, R3, 0.28857114911079406738 ;  /* 0x3e93bf991b037423 */ /* 0x000fc80000010003 */
[----:B------:R-:W-:-:S04]  /*4b810*/  FFMA.FTZ R3, R27, R3, -0.36067417263984680176 ;  /* 0xbeb8aa491b037423 */ /* 0x000fc80000010003 */
[----:B------:R-:W-:-:S04]  /*4b820*/  FFMA.FTZ R3, R27, R3, 0.48089820146560668945 ;  /* 0x3ef6384a1b037423 */ /* 0x000fc80000010003 */
[----:B------:R-:W-:-:S04]  /*4b830*/  FFMA.FTZ R3, R27, R3, -0.72134751081466674805 ;  /* 0xbf38aa3b1b037423 */ /* 0x000fc80000010003 */
[----:B------:R-:W-:-:S04]  /*4b840*/  FMUL R3, R27, R3 ;  /* 0x000000031b037220 */ /* 0x000fc80000400000 */
[----:B------:R-:W-:-:S04]  /*4b850*/  FMUL R3, R27, R3 ;  /* 0x000000031b037220 */ /* 0x000fc80000400000 */
[----:B------:R-:W-:Y:S01]  /*4b860*/  FFMA.FTZ R29, R27, 1.4426950216293334961, R3 ;  /* 0x3fb8aa3b1b1d7823 */ /* 0x000fe20000010003 */
[----:B------:R-:W-:Y:S01]  /*4b870*/  IADD3 R3, R24, -0x3f3504f3, RZ ;  /* 0xc0cafb0d18037810 */ /* 0x000fe20007ffe0ff */
[----:B------:R-:W-:Y:S03]  /*4b880*/  STL [R1+0x1c38], R23 ;  /* 0x001c381701007387 */ /* 0x000fe60000100800 */
[----:B------:R-:W-:-:S05]  /*4b890*/  LOP3.LUT R3, R3, 0xff800000, RZ, 0xc0, !PT ;  /* 0xff80000003037812 */ /* 0x000fca00078ec0ff */
[----:B------:R-:W-:Y:S02]  /*4b8a0*/  IMAD.IADD R3, R24, 0x1, -R3 ;  /* 0x0000000118037824 */ /* 0x000fe400078e0a03 */
[----:B---3--:R-:W-:Y:S01]  /*4b8b0*/  IMAD.IADD R25, R12, 0x1, -R13 ;  /* 0x000000010c197824 */ /* 0x008fe200078e0a0d */
[----:B------:R-:W-:-:S04]  /*4b8c0*/  IADD3 R12, R28, -0x3f3504f3, RZ ;  /* 0xc0cafb0d1c0c7810 */ /* 0x000fc80007ffe0ff */
[----:B------:R-:W-:Y:S01]  /*4b8d0*/  LOP3.LUT R12, R12, 0xff800000, RZ, 0xc0, !PT ;  /* 0xff8000000c0c7812 */ /* 0x000fe200078ec0ff */
[----:B------:R-:W-:-:S03]  /*4b8e0*/  FADD R25, R25, -1 ;  /* 0xbf80000019197421 */ /* 0x000fc60000000000 */
[----:B------:R-:W-:Y:S01]  /*4b8f0*/  IADD3 R5, R28, -R12, RZ ;  /* 0x8000000c1c057210 */ /* 0x000fe20007ffe0ff */
[----:B------:R-:W-:-:S04]  /*4b900*/  FFMA.FTZ R9, R25, R15, -0.16845393180847167969 ;  /* 0xbe2c7f3019097423 */ /* 0x000fc8000001000f */
[----:B------:R-:W-:Y:S02]  /*4b910*/  FADD R26, R5, -1 ;  /* 0xbf800000051a7421 */ /* 0x000fe40000000000 */
[C---:B------:R-:W-:Y:S02]  /*4b920*/  FFMA.FTZ R9, R25.reuse, R9, 0.1716887056827545166 ;  /* 0x3e2fcf2a19097423 */ /* 0x040fe40000010009 */
[C---:B------:R-:W-:Y:S02]  /*4b930*/  FFMA.FTZ R5, R26.reuse, R15, -0.16845393180847167969 ;  /* 0xbe2c7f301a057423 */ /* 0x040fe4000001000f */
[----:B------:R-:W-:Y:S02]  /*4b940*/  FFMA.FTZ R10, R25, R9, -0.17900948226451873779 ;  /* 0xbe374e43190a7423 */ /* 0x000fe40000010009 */
[----:B------:R-:W-:Y:S02]  /*4b950*/  FFMA.FTZ R5, R26, R5, 0.1716887056827545166 ;  /* 0x3e2fcf2a1a057423 */ /* 0x000fe40000010005 */
[----:B------:R-:W-:-:S02]  /*4b960*/  FFMA.FTZ R9, R0, R15, -0.16845393180847167969 ;  /* 0xbe2c7f3000097423 */ /* 0x000fc4000001000f */
[C---:B------:R-:W-:Y:S02]  /*4b970*/  FFMA.FTZ R5, R26.reuse, R5, -0.17900948226451873779 ;  /* 0xbe374e431a057423 */ /* 0x040fe40000010005 */
[C---:B------:R-:W-:Y:S02]  /*4b980*/  FFMA.FTZ R10, R25.reuse, R10, 0.20512372255325317383 ;  /* 0x3e520bf4190a7423 */ /* 0x040fe4000001000a */
[----:B------:R-:W-:Y:S02]  /*4b990*/  FFMA.FTZ R5, R26, R5, 0.20512372255325317383 ;  /* 0x3e520bf41a057423 */ /* 0x000fe40000010005 */
[----:B------:R-:W-:Y:S02]  /*4b9a0*/  FFMA.FTZ R9, R0, R9, 0.1716887056827545166 ;  /* 0x3e2fcf2a00097423 */ /* 0x000fe40000010009 */
[----:B------:R-:W-:Y:S02]  /*4b9b0*/  FFMA.FTZ R10, R25, R10, -0.24046532809734344482 ;  /* 0xbe763c8b190a7423 */ /* 0x000fe4000001000a */
[----:B------:R-:W-:-:S02]  /*4b9c0*/  FFMA.FTZ R5, R26, R5, -0.24046532809734344482 ;  /* 0xbe763c8b1a057423 */ /* 0x000fc40000010005 */
[----:B------:R-:W-:Y:S02]  /*4b9d0*/  FFMA.FTZ R9, R0, R9, -0.17900948226451873779 ;  /* 0xbe374e4300097423 */ /* 0x000fe40000010009 */
[C---:B------:R-:W-:Y:S02]  /*4b9e0*/  FFMA.FTZ R10, R25.reuse, R10, 0.28857114911079406738 ;  /* 0x3e93bf99190a7423 */ /* 0x040fe4000001000a */
[----:B------:R-:W-:Y:S02]  /*4b9f0*/  FFMA.FTZ R5, R26, R5, 0.28857114911079406738 ;  /* 0x3e93bf991a057423 */ /* 0x000fe40000010005 */
[----:B------:R-:W-:Y:S02]  /*4ba00*/  FFMA.FTZ R9, R0, R9, 0.20512372255325317383 ;  /* 0x3e520bf400097423 */ /* 0x000fe40000010009 */
[----:B------:R-:W-:Y:S02]  /*4ba10*/  FFMA.FTZ R10, R25, R10, -0.36067417263984680176 ;  /* 0xbeb8aa49190a7423 */ /* 0x000fe4000001000a */
[----:B------:R-:W-:-:S02]  /*4ba20*/  FFMA.FTZ R5, R26, R5, -0.36067417263984680176 ;  /* 0xbeb8aa491a057423 */ /* 0x000fc40000010005 */
[----:B------:R-:W-:Y:S02]  /*4ba30*/  FFMA.FTZ R9, R0, R9, -0.24046532809734344482 ;  /* 0xbe763c8b00097423 */ /* 0x000fe40000010009 */
[C---:B------:R-:W-:Y:S02]  /*4ba40*/  FFMA.FTZ R10, R25.reuse, R10, 0.48089820146560668945 ;  /* 0x3ef6384a190a7423 */ /* 0x040fe4000001000a */
[----:B------:R-:W-:Y:S02]  /*4ba50*/  FFMA.FTZ R5, R26, R5, 0.48089820146560668945 ;  /* 0x3ef6384a1a057423 */ /* 0x000fe40000010005 */
[----:B------:R-:W-:Y:S02]  /*4ba60*/  FFMA.FTZ R9, R0, R9, 0.28857114911079406738 ;  /* 0x3e93bf9900097423 */ /* 0x000fe40000010009 */
[----:B------:R-:W-:Y:S02]  /*4ba70*/  FFMA.FTZ R10, R25, R10, -0.72134751081466674805 ;  /* 0xbf38aa3b190a7423 */ /* 0x000fe4000001000a */
[----:B------:R-:W-:-:S02]  /*4ba80*/  FFMA.FTZ R5, R26, R5, -0.72134751081466674805 ;  /* 0xbf38aa3b1a057423 */ /* 0x000fc40000010005 */
[----:B------:R-:W-:Y:S02]  /*4ba90*/  FFMA.FTZ R9, R0, R9, -0.36067417263984680176 ;  /* 0xbeb8aa4900097423 */ /* 0x000fe40000010009 */
[C---:B------:R-:W-:Y:S02]  /*4baa0*/  FMUL R10, R25.reuse, R10 ;  /* 0x0000000a190a7220 */ /* 0x040fe40000400000 */
[----:B------:R-:W-:Y:S02]  /*4bab0*/  FMUL R5, R26, R5 ;  /* 0x000000051a057220 */ /* 0x000fe40000400000 */
[----:B------:R-:W-:Y:S02]  /*4bac0*/  FFMA.FTZ R9, R0, R9, 0.48089820146560668945 ;  /* 0x3ef6384a00097423 */ /* 0x000fe40000010009 */
[----:B------:R-:W-:Y:S02]  /*4bad0*/  FMUL R10, R25, R10 ;  /* 0x0000000a190a7220 */ /* 0x000fe40000400000 */
[----:B------:R-:W-:-:S02]  /*4bae0*/  FMUL R5, R26, R5 ;  /* 0x000000051a057220 */ /* 0x000fc40000400000 */
[----:B------:R-:W-:Y:S02]  /*4baf0*/  FFMA.FTZ R9, R0, R9, -0.72134751081466674805 ;  /* 0xbf38aa3b00097423 */ /* 0x000fe40000010009 */
[----:B------:R-:W-:Y:S02]  /*4bb00*/  FFMA.FTZ R28, R25, 1.4426950216293334961, R10 ;  /* 0x3fb8aa3b191c7823 */ /* 0x000fe4000001000a */
[----:B------:R-:W-:Y:S02]  /*4bb10*/  FFMA.FTZ R5, R26, 1.4426950216293334961, R5 ;  /* 0x3fb8aa3b1a057823 */ /* 0x000fe40000010005 */
[----:B------:R-:W-:Y:S01]  /*4bb20*/  FMUL R25, R0, R9 ;  /* 0x0000000900197220 */ /* 0x000fe20000400000 */
[----:B------:R-:W-:Y:S01]  /*4bb30*/  STL [R1+0x1c3c], R28 ;  /* 0x001c3c1c01007387 */ /* 0x000fe20000100800 */
[----:B------:R-:W-:-:S03]  /*4bb40*/  IADD3 R26, R22, -R16, RZ ;  /* 0x80000010161a7210 */ /* 0x000fc60007ffe0ff */
[----:B------:R-:W-:Y:S04]  /*4bb50*/  STL [R1+0x1c40], R29 ;  /* 0x001c401d01007387 */ /* 0x000fe80000100800 */
[----:B------:R0:W-:Y:S01]  /*4bb60*/  STL [R1+0x1c44], R5 ;  /* 0x001c440501007387 */ /* 0x0001e20000100800 */
[----:B------:R-:W-:Y:S02]  /*4bb70*/  FADD R26, R26, -1 ;  /* 0xbf8000001a1a7421 */ /* 0x000fe40000000000 */
[----:B0-----:R-:W-:Y:S01]  /*4bb80*/  FMUL R5, R0, R25 ;  /* 0x0000001900057220 */ /* 0x001fe20000400000 */
[----:B------:R-:W-:-:S03]  /*4bb90*/  IADD3 R25, R2, -R20, RZ ;  /* 0x8000001402197210 */ /* 0x000fc60007ffe0ff */
[----:B------:R-:W-:Y:S02]  /*4bba0*/  FFMA.FTZ R13, R0, 1.4426950216293334961, R5 ;  /* 0x3fb8aa3b000d7823 */ /* 0x000fe40000010005 */
[----:B------:R-:W-:Y:S02]  /*4bbb0*/  FADD R0, R3, -1 ;  /* 0xbf80000003007421 */ /* 0x000fe40000000000 */
[----:B------:R-:W-:Y:S02]  /*4bbc0*/  FADD R25, R25, -1 ;  /* 0xbf80000019197421 */ /* 0x000fe40000000000 */
[-C--:B------:R-:W-:Y:S02]  /*4bbd0*/  FFMA.FTZ R3, R26, R15.reuse, -0.16845393180847167969 ;  /* 0xbe2c7f301a037423 */ /* 0x080fe4000001000f */
[-C--:B------:R-:W-:Y:S02]  /*4bbe0*/  FFMA.FTZ R9, R0, R15.reuse, -0.16845393180847167969 ;  /* 0xbe2c7f3000097423 */ /* 0x080fe4000001000f */
[----:B------:R-:W-:-:S02]  /*4bbf0*/  FFMA.FTZ R5, R25, R15, -0.16845393180847167969 ;  /* 0xbe2c7f3019057423 */ /* 0x000fc4000001000f */
[----:B------:R-:W-:Y:S02]  /*4bc00*/  FFMA.FTZ R3, R26, R3, 0.1716887056827545166 ;  /* 0x3e2fcf2a1a037423 */ /* 0x000fe40000010003 */
[----:B------:R-:W-:Y:S02]  /*4bc10*/  FFMA.FTZ R9, R0, R9, 0.1716887056827545166 ;  /* 0x3e2fcf2a00097423 */ /* 0x000fe40000010009 */
[C---:B------:R-:W-:Y:S02]  /*4bc20*/  FFMA.FTZ R5, R25.reuse, R5, 0.1716887056827545166 ;  /* 0x3e2fcf2a19057423 */ /* 0x040fe40000010005 */
[----:B------:R-:W-:Y:S02]  /*4bc30*/  FFMA.FTZ R3, R26, R3, -0.17900948226451873779 ;  /* 0xbe374e431a037423 */ /* 0x000fe40000010003 */
[----:B------:R-:W-:Y:S02]  /*4bc40*/  FFMA.FTZ R9, R0, R9, -0.17900948226451873779 ;  /* 0xbe374e4300097423 */ /* 0x000fe40000010009 */
[----:B------:R-:W-:-:S02]  /*4bc50*/  FFMA.FTZ R5, R25, R5, -0.17900948226451873779 ;  /* 0xbe374e4319057423 */ /* 0x000fc40000010005 */
[----:B------:R-:W-:Y:S02]  /*4bc60*/  FFMA.FTZ R3, R26, R3, 0.20512372255325317383 ;  /* 0x3e520bf41a037423 */ /* 0x000fe40000010003 */
[----:B------:R-:W-:Y:S02]  /*4bc70*/  FFMA.FTZ R9, R0, R9, 0.20512372255325317383 ;  /* 0x3e520bf400097423 */ /* 0x000fe40000010009 */
[C---:B------:R-:W-:Y:S02]  /*4bc80*/  FFMA.FTZ R5, R25.reuse, R5, 0.20512372255325317383 ;  /* 0x3e520bf419057423 */ /* 0x040fe40000010005 */
[----:B------:R-:W-:Y:S02]  /*4bc90*/  FFMA.FTZ R3, R26, R3, -0.24046532809734344482 ;  /* 0xbe763c8b1a037423 */ /* 0x000fe40000010003 */
[----:B------:R-:W-:Y:S02]  /*4bca0*/  FFMA.FTZ R9, R0, R9, -0.24046532809734344482 ;  /* 0xbe763c8b00097423 */ /* 0x000fe40000010009 */
[----:B------:R-:W-:Y:S01]  /*4bcb0*/  FFMA.FTZ R5, R25, R5, -0.24046532809734344482 ;  /* 0xbe763c8b19057423 */ /* 0x000fe20000010005 */
[----:B------:R-:W-:Y:S01]  /*4bcc0*/  STL [R1+0x1c48], R24 ;  /* 0x001c481801007387 */ /* 0x000fe20000100800 */
[----:B------:R-:W-:-:S02]  /*4bcd0*/  FFMA.FTZ R3, R26, R3, 0.28857114911079406738 ;  /* 0x3e93bf991a037423 */ /* 0x000fc40000010003 */
[----:B------:R-:W-:Y:S01]  /*4bce0*/  FFMA.FTZ R9, R0, R9, 0.28857114911079406738 ;  /* 0x3e93bf9900097423 */ /* 0x000fe20000010009 */
[----:B------:R-:W3:Y:S01]  /*4bcf0*/  LDL.LU R12, [R1+0x18] ;  /* 0x00001800010c7983 */ /* 0x000ee20000300800 */
[----:B------:R-:W-:-:S03]  /*4bd00*/  FFMA.FTZ R5, R25, R5, 0.28857114911079406738 ;  /* 0x3e93bf9919057423 */ /* 0x000fc60000010005 */
[----:B------:R-:W-:Y:S01]  /*4bd10*/  STL [R1+0x1c10], R15 ;  /* 0x001c100f01007387 */ /* 0x000fe20000100800 */
[----:B------:R-:W-:-:S03]  /*4bd20*/  FFMA.FTZ R3, R26, R3, -0.36067417263984680176 ;  /* 0xbeb8aa491a037423 */ /* 0x000fc60000010003 */
[----:B------:R0:W-:Y:S01]  /*4bd30*/  STL [R1+0x1c0c], R2 ;  /* 0x001c0c0201007387 */ /* 0x0001e20000100800 */
[----:B------:R-:W-:Y:S02]  /*4bd40*/  FFMA.FTZ R9, R0, R9, -0.36067417263984680176 ;  /* 0xbeb8aa4900097423 */ /* 0x000fe40000010009 */
[----:B------:R-:W-:Y:S02]  /*4bd50*/  FFMA.FTZ R5, R25, R5, -0.36067417263984680176 ;  /* 0xbeb8aa4919057423 */ /* 0x000fe40000010005 */
[----:B------:R-:W-:Y:S01]  /*4bd60*/  FFMA.FTZ R3, R26, R3, 0.48089820146560668945 ;  /* 0x3ef6384a1a037423 */ /* 0x000fe20000010003 */
[----:B0-----:R-:W3:Y:S04]  /*4bd70*/  LDL.LU R2, [R1+0x14] ;  /* 0x0000140001027983 */ /* 0x001ee80000300800 */
[----:B------:R-:W-:Y:S04]  /*4bd80*/  STL [R1+0x1c08], R22 ;  /* 0x001c081601007387 */ /* 0x000fe80000100800 */
[----:B------:R-:W-:Y:S01]  /*4bd90*/  STL [R1+0x1c04], R19 ;  /* 0x001c041301007387 */ /* 0x000fe20000100800 */
[----:B------:R-:W-:-:S03]  /*4bda0*/  FFMA.FTZ R9, R0, R9, 0.48089820146560668945 ;  /* 0x3ef6384a00097423 */ /* 0x000fc60000010009 */
[----:B------:R-:W-:Y:S01]  /*4bdb0*/  STL [R1+0x1c00], R17 ;  /* 0x001c001101007387 */ /* 0x000fe20000100800 */
[----:B------:R-:W-:-:S03]  /*4bdc0*/  FFMA.FTZ R5, R25, R5, 0.48089820146560668945 ;  /* 0x3ef6384a19057423 */ /* 0x000fc60000010005 */
[----:B------:R-:W-:Y:S04]  /*4bdd0*/  STL [R1+0x1bfc], R18 ;  /* 0x001bfc1201007387 */ /* 0x000fe80000100800 */
[----:B------:R-:W-:Y:S04]  /*4bde0*/  STL [R1+0x1bf8], R21 ;  /* 0x001bf81501007387 */ /* 0x000fe80000100800 */
[----:B------:R-:W-:Y:S01]  /*4bdf0*/  STL [R1+0x1bf4], R11 ;  /* 0x001bf40b01007387 */ /* 0x000fe20000100800 */
[----:B------:R-:W-:-:S03]  /*4be00*/  FFMA.FTZ R10, R0, R9, -0.72134751081466674805 ;  /* 0xbf38aa3b000a7423 */ /* 0x000fc60000010009 */
[----:B----4-:R0:W-:Y:S01]  /*4be10*/  STL [R1+0x1bf0], R7 ;  /* 0x001bf00701007387 */ /* 0x0101e20000100800 */
[----:B------:R-:W-:-:S03]  /*4be20*/  FFMA.FTZ R9, R25, R5, -0.72134751081466674805 ;  /* 0xbf38aa3b19097423 */ /* 0x000fc60000010005 */
[----:B------:R1:W-:Y:S04]  /*4be30*/  STL [R1+0x1bec], R4 ;  /* 0x001bec0401007387 */ /* 0x0003e80000100800 */
[----:B------:R4:W-:Y:S01]  /*4be40*/  STL [R1+0x1be8], R6 ;  /* 0x001be80601007387 */ /* 0x0009e20000100800 */
[----:B0-----:R-:W-:-:S03]  /*4be50*/  FFMA.FTZ R7, R26, R3, -0.72134751081466674805 ;  /* 0xbf38aa3b1a077423 */ /* 0x001fc60000010003 */
[----:B------:R-:W3:Y:S04]  /*4be60*/  LDL.LU R24, [R1+0x570] ;  /* 0x0005700001187983 */ /* 0x000ee80000300800 */
[----:B------:R-:W3:Y:S04]  /*4be70*/  LDL.LU R3, [R1+0x6d0] ;  /* 0x0006d00001037983 */ /* 0x000ee80000300800 */
[----:B------:R-:W3:Y:S04]  /*4be80*/  LDL.LU R5, [R1+0x56c] ;  /* 0x00056c0001057983 */ /* 0x000ee80000300800 */
[----:B------:R-:W3:Y:S04]  /*4be90*/  LDL.LU R11, [R1+0x6cc] ;  /* 0x0006cc00010b7983 */ /* 0x000ee80000300800 */
[----:B------:R-:W3:Y:S04]  /*4bea0*/  LDL.LU R29, [R1+0x568] ;  /* 0x00056800011d7983 */ /* 0x000ee80000300800 */
[----:B------:R-:W3:Y:S04]  /*4beb0*/  LDL.LU R17, [R1+0x6c8] ;  /* 0x0006c80001117983 */ /* 0x000ee80000300800 */
[----:B------:R-:W3:Y:S04]  /*4bec0*/  LDL.LU R28, [R1+0x564] ;  /* 0x00056400011c7983 */ /* 0x000ee80000300800 */
[----:B-1----:R-:W3:Y:S04]  /*4bed0*/  LDL.LU R4, [R1+0x6c4] ;  /* 0x0006c40001047983 */ /* 0x002ee80000300800 */
[----:B------:R-:W3:Y:S04]  /*4bee0*/  LDL.LU R23, [R1+0x560] ;  /* 0x0005600001177983 */ /* 0x000ee80000300800 */
[----:B----4-:R-:W4:Y:S01]  /*4bef0*/  LDL.LU R6, [R1+0x6c0] ;  /* 0x0006c00001067983 */ /* 0x010f220000300800 */
[----:B------:R-:W-:Y:S01]  /*4bf00*/  IADD3 R27, R21, -R14, RZ ;  /* 0x8000000e151b7210 */ /* 0x000fe20007ffe0ff */
[----:B--2---:R-:W-:-:S02]  /*4bf10*/  IMAD.MOV.U32 R20, RZ, RZ, R8 ;  /* 0x000000ffff147224 */ /* 0x004fc400078e0008 */
[----:B------:R-:W-:Y:S01]  /*4bf20*/  FMUL R10, R0, R10 ;  /* 0x0000000a000a7220 */ /* 0x000fe20000400000 */
[----:B------:R-:W2:Y:S01]  /*4bf30*/  LDL.LU R16, [R1+0x58c] ;  /* 0x00058c0001107983 */ /* 0x000ea20000300800 */
[----:B------:R-:W-:Y:S02]  /*4bf40*/  FADD R27, R27, -1 ;  /* 0xbf8000001b1b7421 */ /* 0x000fe40000000000 */
[----:B------:R-:W-:Y:S01]  /*4bf50*/  FMUL R9, R25, R9 ;  /* 0x0000000919097220 */ /* 0x000fe20000400000 */
[----:B------:R-:W2:Y:S01]  /*4bf60*/  LDL.LU R14, [R1+0x584] ;  /* 0x00058400010e7983 */ /* 0x000ea20000300800 */
[C---:B------:R-:W-:Y:S02]  /*4bf70*/  FFMA.FTZ R8, R27.reuse, R15, -0.16845393180847167969 ;  /* 0xbe2c7f301b087423 */ /* 0x040fe4000001000f */
[----:B------:R-:W-:Y:S01]  /*4bf80*/  FMUL R7, R26, R7 ;  /* 0x000000071a077220 */ /* 0x000fe20000400000 */
[----:B------:R-:W2:Y:S01]  /*4bf90*/  LDL.LU R15, [R1+0x10] ;  /* 0x00001000010f7983 */ /* 0x000ea20000300800 */
[----:B------:R-:W-:-:S02]  /*4bfa0*/  FFMA.FTZ R8, R27, R8, 0.1716887056827545166 ;  /* 0x3e2fcf2a1b087423 */ /* 0x000fc40000010008 */
[----:B------:R-:W-:Y:S01]  /*4bfb0*/  FMUL R10, R0, R10 ;  /* 0x0000000a000a7220 */ /* 0x000fe20000400000 */
[----:B------:R-:W2:Y:S01]  /*4bfc0*/  LDL.LU R22, [R1+0xc] ;  /* 0x00000c0001167983 */ /* 0x000ea20000300800 */
[----:B------:R-:W-:Y:S02]  /*4bfd0*/  FFMA.FTZ R8, R27, R8, -0.17900948226451873779 ;  /* 0xbe374e431b087423 */ /* 0x000fe40000010008 */
[----:B------:R-:W-:Y:S01]  /*4bfe0*/  FMUL R9, R25, R9 ;  /* 0x0000000919097220 */ /* 0x000fe20000400000 */
[----:B------:R-:W2:Y:S01]  /*4bff0*/  LDL.LU R18, [R1+0x8] ;  /* 0x0000080001127983 */ /* 0x000ea20000300800 */
[C---:B------:R-:W-:Y:S02]  /*4c000*/  FFMA.FTZ R8, R27.reuse, R8, 0.20512372255325317383 ;  /* 0x3e520bf41b087423 */ /* 0x040fe40000010008 */
[----:B------:R-:W-:Y:S01]  /*4c010*/  FMUL R19, R26, R7 ;  /* 0x000000071a137220 */ /* 0x000fe20000400000 */
[----:B------:R-:W2:Y:S01]  /*4c020*/  LDL.LU R21, [R1+0x4] ;  /* 0x0000040001157983 */ /* 0x000ea20000300800 */
[----:B------:R-:W-:-:S02]  /*4c030*/  FFMA.FTZ R8, R27, R8, -0.24046532809734344482 ;  /* 0xbe763c8b1b087423 */ /* 0x000fc40000010008 */
[----:B------:R-:W-:Y:S01]  /*4c040*/  FFMA.FTZ R10, R0, 1.4426950216293334961, R10 ;  /* 0x3fb8aa3b000a7823 */ /* 0x000fe2000001000a */
[----:B------:R-:W2:Y:S01]  /*4c050*/  LDL.LU R7, [R1] ;  /* 0x0000000001077983 */ /* 0x000ea20000300800 */
[----:B------:R-:W-:Y:S02]  /*4c060*/  FFMA.FTZ R8, R27, R8, 0.28857114911079406738 ;  /* 0x3e93bf991b087423 */ /* 0x000fe40000010008 */
[----:B------:R-:W-:Y:S01]  /*4c070*/  FFMA.FTZ R9, R25, 1.4426950216293334961, R9 ;  /* 0x3fb8aa3b19097823 */ /* 0x000fe20000010009 */
[----:B------:R-:W2:Y:S01]  /*4c080*/  LDL.LU R0, [R1+0x590] ;  /* 0x0005900001007983 */ /* 0x000ea20000300800 */
[C---:B------:R-:W-:Y:S02]  /*4c090*/  FFMA.FTZ R8, R27.reuse, R8, -0.36067417263984680176 ;  /* 0xbeb8aa491b087423 */ /* 0x040fe40000010008 */
[----:B------:R-:W-:Y:S01]  /*4c0a0*/  FFMA.FTZ R19, R26, 1.4426950216293334961, R19 ;  /* 0x3fb8aa3b1a137823 */ /* 0x000fe20000010013 */
[----:B------:R-:W2:Y:S01]  /*4c0b0*/  LDL.LU R25, [R1+0x594] ;  /* 0x0005940001197983 */ /* 0x000ea20000300800 */
[----:B------:R-:W-:-:S03]  /*4c0c0*/  FFMA.FTZ R8, R27, R8, 0.48089820146560668945 ;  /* 0x3ef6384a1b087423 */ /* 0x000fc60000010008 */
[----:B------:R-:W2:Y:S01]  /*4c0d0*/  LDL.LU R26, [R1+0x598] ;  /* 0x00059800011a7983 */ /* 0x000ea20000300800 */
[----:B------:R-:W-:-:S04]  /*4c0e0*/  FFMA.FTZ R8, R27, R8, -0.72134751081466674805 ;  /* 0xbf38aa3b1b087423 */ /* 0x000fc80000010008 */
[----:B------:R-:W-:-:S04]  /*4c0f0*/  FMUL R8, R27, R8 ;  /* 0x000000081b087220 */ /* 0x000fc80000400000 */
[----:B------:R-:W-:-:S04]  /*4c100*/  FMUL R8, R27, R8 ;  /* 0x000000081b087220 */ /* 0x000fc80000400000 */
[----:B------:R-:W-:Y:S02]  /*4c110*/  FFMA.FTZ R8, R27, 1.4426950216293334961, R8 ;  /* 0x3fb8aa3b1b087823 */ /* 0x000fe40000010008 */
[----:B------:R-:W2:Y:S01]  /*4c120*/  LDL.LU R27, [R1+0x59c] ;  /* 0x00059c00011b7983 */ /* 0x000ea20000300800 */
[----:B---3--:R-:W-:-:S03]  /*4c130*/  FADD R3, R3, R24 ;  /* 0x0000001803037221 */ /* 0x008fc60000000000 */
[----:B------:R-:W3:Y:S01]  /*4c140*/  LDL.LU R24, [R1+0x1c48] ;  /* 0x001c480001187983 */ /* 0x000ee20000300800 */
[----:B------:R-:W-:-:S03]  /*4c150*/  FADD R11, R11, R5 ;  /* 0x000000050b0b7221 */ /* 0x000fc60000000000 */
[----:B------:R-:W3:Y:S01]  /*4c160*/  LDL.LU R5, [R1+0x1c44] ;  /* 0x001c440001057983 */ /* 0x000ee20000300800 */
[----:B------:R-:W-:-:S03]  /*4c170*/  FADD R17, R17, R29 ;  /* 0x0000001d11117221 */ /* 0x000fc60000000000 */
[----:B------:R-:W3:Y:S01]  /*4c180*/  LDL.LU R29, [R1+0x1c40] ;  /* 0x001c4000011d7983 */ /* 0x000ee20000300800 */
[----:B------:R-:W-:-:S03]  /*4c190*/  FADD R4, R4, R28 ;  /* 0x0000001c04047221 */ /* 0x000fc60000000000 */
[----:B------:R-:W3:Y:S01]  /*4c1a0*/  LDL.LU R28, [R1+0x1c3c] ;  /* 0x001c3c00011c7983 */ /* 0x000ee20000300800 */
[----:B----4-:R-:W-:-:S03]  /*4c1b0*/  FADD R6, R6, R23 ;  /* 0x0000001706067221 */ /* 0x010fc60000000000 */
[----:B------:R-:W4:Y:S01]  /*4c1c0*/  LDL.LU R23, [R1+0x1c38] ;  /* 0x001c380001177983 */ /* 0x000f220000300800 */
[----:B--2---:R-:W-:Y:S02]  /*4c1d0*/  FADD R16, R16, R13 ;  /* 0x0000000d10107221 */ /* 0x004fe40000000000 */
[----:B---3--:R-:W-:Y:S02]  /*4c1e0*/  FADD R0, R0, R5 ;  /* 0x0000000500007221 */ /* 0x008fe40000000000 */
[----:B------:R-:W-:Y:S02]  /*4c1f0*/  FADD R25, R25, R29 ;  /* 0x0000001d19197221 */ /* 0x000fe40000000000 */
[----:B------:R-:W-:Y:S02]  /*4c200*/  FADD R26, R26, R28 ;  /* 0x0000001c1a1a7221 */ /* 0x000fe40000000000 */
[----:B----4-:R-:W-:Y:S02]  /*4c210*/  FADD R27, R27, R23 ;  /* 0x000000171b1b7221 */ /* 0x010fe40000000000 */
[----:B------:R-:W2:Y:S04]  /*4c220*/  LDL.LU R23, [R1+0x1c34] ;  /* 0x001c340001177983 */ /* 0x000ea80000300800 */
[----:B------:R-:W3:Y:S04]  /*4c230*/  LDL.LU R28, [R1+0x1c30] ;  /* 0x001c3000011c7983 */ /* 0x000ee80000300800 */
[----:B------:R-:W4:Y:S04]  /*4c240*/  LDL.LU R29, [R1+0x1c2c] ;  /* 0x001c2c00011d7983 */ /* 0x000f280000300800 */
[----:B------:R-:W2:Y:S04]  /*4c250*/  LDL.LU R5, [R1+0x1c28] ;  /* 0x001c280001057983 */ /* 0x000ea80000300800 */
[----:B------:R-:W2:Y:S01]  /*4c260*/  LDL.LU R13, [R1+0x1c24] ;  /* 0x001c2400010d7983 */ /* 0x000ea20000300800 */
[----:B------:R-:W-:Y:S01]  /*4c270*/  ISETP.GE.U32.AND P4, PT, R12, 0x7f800000, PT ;  /* 0x7f8000000c00780c */ /* 0x000fe20003f86070 */
[----:B------:R-:W-:-:S12]  /*4c280*/  FADD R14, R14, R10 ;  /* 0x0000000a0e0e7221 */ /* 0x000fd80000000000 */
[----:B------:R-:W-:-:S05]  /*4c290*/  @P4 MOV R10, 0x7f800000 ;  /* 0x7f800000000a4802 */ /* 0x000fca0000000f00 */
[C---:B------:R-:W-:Y:S01]  /*4c2a0*/  @P4 FFMA.FTZ R3, R12.reuse, R10, +INF ;  /* 0x7f8000000c034423 */ /* 0x040fe2000001000a */
[----:B------:R-:W-:Y:S01]  /*4c2b0*/  FSETP.NEU.AND P1, PT, R12, RZ, PT ;  /* 0x000000ff0c00720b */ /* 0x000fe20003f2d000 */
[----:B--2---:R-:W-:Y:S02]  /*4c2c0*/  FADD R13, R13, R9 ;  /* 0x000000090d0d7221 */ /* 0x004fe40000000000 */
[----:B------:R-:W2:Y:S04]  /*4c2d0*/  LDL.LU R9, [R1+0x1c20] ;  /* 0x001c200001097983 */ /* 0x000ea80000300800 */
[----:B------:R-:W2:Y:S04]  /*4c2e0*/  LDL.LU R10, [R1+0x1c1c] ;  /* 0x001c1c00010a7983 */ /* 0x000ea80000300800 */
[----:B------:R-:W3:Y:S01]  /*4c2f0*/  LDL.LU R12, [R1+0x1c18] ;  /* 0x001c1800010c7983 */ /* 0x000ee20000300800 */
[----:B------:R-:W-:-:S02]  /*4c300*/  ISETP.GE.U32.AND P6, PT, R15, 0x7f800000, PT ;  /* 0x7f8000000f00780c */ /* 0x000fc40003fc6070 */
[----:B------:R-:W-:Y:S02]  /*4c310*/  ISETP.GE.U32.AND P2, PT, R2, 0x7f800000, PT ;  /* 0x7f8000000200780c */ /* 0x000fe40003f46070 */
[----:B------:R-:W-:-:S05]  /*4c320*/  FSEL R3, R3, -INF , P1 ;  /* 0xff80000003037808 */ /* 0x000fca0000800000 */
[----:B------:R0:W-:Y:S04]  /*4c330*/  STL [R1+0x172c], R3 ;  /* 0x00172c0301007387 */ /* 0x0001e80000100800 */
[----:B0-----:R-:W-:-:S05]  /*4c340*/  @P6 MOV R3, 0x7f800000 ;  /* 0x7f80000000036802 */ /* 0x001fca0000000f00 */
[----:B------:R-:W-:Y:S02]  /*4c350*/  @P6 FFMA.FTZ R17, R15, R3, +INF ;  /* 0x7f8000000f116423 */ /* 0x000fe40000010003 */
[----:B------:R-:W3:Y:S01]  /*4c360*/  LDL.LU R3, [R1+0x1c14] ;  /* 0x001c140001037983 */ /* 0x000ee20000300800 */
[----:B------:R-:W-:Y:S02]  /*4c370*/  ISETP.GE.U32.AND P0, PT, R22, 0x7f800000, PT ;  /* 0x7f8000001600780c */ /* 0x000fe40003f06070 */
[----:B------:R-:W-:Y:S02]  /*4c380*/  ISETP.GE.U32.AND P3, PT, R18, 0x7f800000, PT ;  /* 0x7f8000001200780c */ /* 0x000fe40003f66070 */
[----:B------:R-:W-:Y:S02]  /*4c390*/  ISETP.GE.U32.AND P4, PT, R21, 0x7f800000, PT ;  /* 0x7f8000001500780c */ /* 0x000fe40003f86070 */
[----:B------:R-:W-:Y:S02]  /*4c3a0*/  FSETP.NEU.AND P5, PT, R2, RZ, PT ;  /* 0x000000ff0200720b */ /* 0x000fe40003fad000 */
[----:B------:R-:W-:-:S02]  /*4c3b0*/  ISETP.GE.U32.AND P1, PT, R7, 0x7f800000, PT ;  /* 0x7f8000000700780c */ /* 0x000fc40003f26070 */
[----:B------:R-:W-:Y:S01]  /*4c3c0*/  FSETP.NEU.AND P6, PT, R22, RZ, PT ;  /* 0x000000ff1600720b */ /* 0x000fe20003fcd000 */
[----:B--2---:R-:W-:Y:S01]  /*4c3d0*/  FADD R10, R10, R19 ;  /* 0x000000130a0a7221 */ /* 0x004fe20000000000 */
[----:B------:R-:W-:-:S05]  /*4c3e0*/  @P2 MOV R19, 0x7f800000 ;  /* 0x7f80000000132802 */ /* 0x000fca0000000f00 */
[----:B------:R-:W-:Y:S01]  /*4c3f0*/  @P2 FFMA.FTZ R11, R2, R19, +INF ;  /* 0x7f800000020b2423 */ /* 0x000fe20000010013 */
[----:B------:R-:W-:Y:S02]  /*4c400*/  FSETP.NEU.AND P2, PT, R15, RZ, PT ;  /* 0x000000ff0f00720b */ /* 0x000fe40003f4d000 */
[----:B------:R-:W2:Y:S01]  /*4c410*/  LDL.LU R15, [R1+0x1c10] ;  /* 0x001c1000010f7983 */ /* 0x000ea20000300800 */
[----:B------:R-:W-:Y:S01]  /*4c420*/  @P0 IMAD.MOV.U32 R2, RZ, RZ, 0x7f800000 ;  /* 0x7f800000ff020424 */ /* 0x000fe200078e00ff */
[----:B------:R-:W-:-:S03]  /*4c430*/  @P3 MOV R19, 0x7f800000 ;  /* 0x7f80000000133802 */ /* 0x000fc60000000f00 */
[----:B------:R-:W-:Y:S02]  /*4c440*/  @P0 FFMA.FTZ R4, R22, R2, +INF ;  /* 0x7f80000016040423 */ /* 0x000fe40000010002 */
[----:B------:R-:W2:Y:S01]  /*4c450*/  LDL.LU R2, [R1+0x1c0c] ;  /* 0x001c0c0001027983 */ /* 0x000ea20000300800 */
[----:B------:R-:W-:Y:S01]  /*4c460*/  FSEL R11, R11, -INF , P5 ;  /* 0xff8000000b0b7808 */ /* 0x000fe20002800000 */
[C---:B------:R-:W-:Y:S01]  /*4c470*/  @P3 FFMA.FTZ R6, R18.reuse, R19, +INF ;  /* 0x7f80000012063423 */ /* 0x040fe20000010013 */
[----:B------:R-:W-:Y:S01]  /*4c480*/  FSETP.NEU.AND P0, PT, R18, RZ, PT ;  /* 0x000000ff1200720b */ /* 0x000fe20003f0d000 */
[----:B------:R-:W2:Y:S01]  /*4c490*/  LDL.LU R22, [R1+0x1c08] ;  /* 0x001c080001167983 */ /* 0x000ea20000300800 */
[----:B------:R-:W-:Y:S02]  /*4c4a0*/  FSEL R17, R17, -INF , P2 ;  /* 0xff80000011117808 */ /* 0x000fe40001000000 */
[----:B------:R-:W-:Y:S01]  /*4c4b0*/  @P4 MOV R18, 0x7f800000 ;  /* 0x7f80000000124802 */ /* 0x000fe20000000f00 */
[----:B------:R-:W2:Y:S01]  /*4c4c0*/  LDL.LU R19, [R1+0x1c04] ;  /* 0x001c040001137983 */ /* 0x000ea20000300800 */
[----:B----4-:R-:W-:-:S03]  /*4c4d0*/  ISETP.GE.U32.AND P3, PT, R29, 0x7f800000, PT ;  /* 0x7f8000001d00780c */ /* 0x010fc60003f66070 */
[----:B------:R0:W-:Y:S01]  /*4c4e0*/  STL [R1+0x1724], R11 ;  /* 0x0017240b01007387 */ /* 0x0001e20000100800 */
[C---:B------:R-:W-:Y:S01]  /*4c4f0*/  @P4 FFMA.FTZ R27, R21.reuse, R18, +INF ;  /* 0x7f800000151b4423 */ /* 0x040fe20000010012 */
[----:B------:R-:W-:Y:S02]  /*4c500*/  FSETP.NEU.AND P2, PT, R21, RZ, PT ;  /* 0x000000ff1500720b */ /* 0x000fe40003f4d000 */
[----:B------:R1:W-:Y:S01]  /*4c510*/  STL [R1+0x1734], R17 ;  /* 0x0017341101007387 */ /* 0x0003e20000100800 */
[----:B------:R-:W-:Y:S02]  /*4c520*/  FSEL R4, R4, -INF , P6 ;  /* 0xff80000004047808 */ /* 0x000fe40003000000 */
[----:B0-----:R-:W-:Y:S01]  /*4c530*/  @P1 MOV R11, 0x7f800000 ;  /* 0x7f800000000b1802 */ /* 0x001fe20000000f00 */
[----:B-1----:R-:W4:Y:S04]  /*4c540*/  LDL.LU R17, [R1+0x1c00] ;  /* 0x001c000001117983 */ /* 0x002f280000300800 */
[----:B------:R-:W4:Y:S04]  /*4c550*/  LDL.LU R18, [R1+0x1bfc] ;  /* 0x001bfc0001127983 */ /* 0x000f280000300800 */
[----:B------:R-:W4:Y:S01]  /*4c560*/  LDL.LU R21, [R1+0x1bf8] ;  /* 0x001bf80001157983 */ /* 0x000f220000300800 */
[----:B------:R-:W-:Y:S01]  /*4c570*/  @P1 FFMA.FTZ R26, R7, R11, +INF ;  /* 0x7f800000071a1423 */ /* 0x000fe2000001000b */
[----:B------:R-:W-:-:S02]  /*4c580*/  FSEL R6, R6, -INF , P0 ;  /* 0xff80000006067808 */ /* 0x000fc40000000000 */
[----:B------:R-:W-:Y:S01]  /*4c590*/  FSETP.NEU.AND P4, PT, R7, RZ, PT ;  /* 0x000000ff0700720b */ /* 0x000fe20003f8d000 */
[----:B------:R-:W4:Y:S04]  /*4c5a0*/  LDL.LU R11, [R1+0x1bf4] ;  /* 0x001bf400010b7983 */ /* 0x000f280000300800 */
[----:B------:R-:W4:Y:S04]  /*4c5b0*/  LDL.LU R7, [R1+0x1bf0] ;  /* 0x001bf00001077983 */ /* 0x000f280000300800 */
[----:B------:R0:W-:Y:S04]  /*4c5c0*/  STL [R1+0x1738], R4 ;  /* 0x0017380401007387 */ /* 0x0001e80000100800 */
[----:B0-----:R-:W4:Y:S04]  /*4c5d0*/  LDL.LU R4, [R1+0x1bec] ;  /* 0x001bec0001047983 */ /* 0x001f280000300800 */
[----:B------:R0:W-:Y:S04]  /*4c5e0*/  STL [R1+0x1740], R6 ;  /* 0x0017400601007387 */ /* 0x0001e80000100800 */
[----:B---3--:R1:W-:Y:S01]  /*4c5f0*/  STL [R1+0x1958], R12 ;  /* 0x0019580c01007387 */ /* 0x0083e20000100800 */
[----:B0-----:R-:W-:-:S05]  /*4c600*/  @P3 MOV R6, 0x7f800000 ;  /* 0x7f80000000063802 */ /* 0x001fca0000000f00 */
[----:B------:R-:W-:Y:S02]  /*4c610*/  @P3 FFMA.FTZ R25, R29, R6, +INF ;  /* 0x7f8000001d193423 */ /* 0x000fe40000010006 */
[----:B------:R-:W3:Y:S01]  /*4c620*/  LDL.LU R6, [R1+0x1be8] ;  /* 0x001be80001067983 */ /* 0x000ee20000300800 */
[----:B------:R-:W-:Y:S01]  /*4c630*/  ISETP.GE.U32.AND P5, PT, R28, 0x7f800000, PT ;  /* 0x7f8000001c00780c */ /* 0x000fe20003fa6070 */
[----:B------:R-:W-:Y:S01]  /*4c640*/  IMAD.IADD R9, R3, 0x1, -R9 ;  /* 0x0000000103097824 */ /* 0x000fe200078e0a09 */
[----:B------:R-:W-:Y:S02]  /*4c650*/  IADD3 R5, R12, -R5, RZ ;  /* 0x800000050c057210 */ /* 0x000fe40007ffe0ff */
[----:B------:R-:W-:Y:S01]  /*4c660*/  ISETP.GE.U32.AND P0, PT, R23, 0x7f800000, PT ;  /* 0x7f8000001700780c */ /* 0x000fe20003f06070 */
[----:B------:R-:W-:Y:S01]  /*4c670*/  FADD R9, R9, -1 ;  /* 0xbf80000009097421 */ /* 0x000fe20000000000 */
[----:B------:R-:W-:Y:S02]  /*4c680*/  ISETP.GE.U32.AND P6, PT, R24, 0x7f800000, PT ;  /* 0x7f8000001800780c */ /* 0x000fe40003fc6070 */
[----:B------:R-:W-:Y:S01]  /*4c690*/  FSETP.NEU.AND P1, PT, R29, RZ, PT ;  /* 0x000000ff1d00720b */ /* 0x000fe20003f2d000 */
[----:B------:R-:W-:-:S04]  /*4c6a0*/  FADD R29, R5, -1 ;  /* 0xbf800000051d7421 */ /* 0x000fc80000000000 */
[----:B-1----:R-:W-:Y:S02]  /*4c6b0*/  @P5 MOV R12, 0x7f800000 ;  /* 0x7f800000000c5802 */ /* 0x002fe40000000f00 */
[----:B------:R-:W-:-:S03]  /*4c6c0*/  FSETP.NEU.AND P3, PT, R28, RZ, PT ;  /* 0x000000ff1c00720b */ /* 0x000fc60003f6d000 */
[----:B------:R-:W-:Y:S01]  /*4c6d0*/  @P5 FFMA.FTZ R0, R28, R12, +INF ;  /* 0x7f8000001c005423 */ /* 0x000fe2000001000c */
[----:B------:R-:W-:-:S04]  /*4c6e0*/  FSETP.NEU.AND P5, PT, R23, RZ, PT ;  /* 0x000000ff1700720b */ /* 0x000fc80003fad000 */
[----:B------:R-:W-:Y:S01]  /*4c6f0*/  FSEL R0, R0, -INF , P3 ;  /* 0xff80000000007808 */ /* 0x000fe20001800000 */
[-C--:B--2---:R-:W-:Y:S02]  /*4c700*/  FFMA.FTZ R5, R9, R15.reuse, -0.16845393180847167969 ;  /* 0xbe2c7f3009057423 */ /* 0x084fe4000001000f */
[----:B------:R-:W-:Y:S02]  /*4c710*/  FFMA.FTZ R12, R29, R15, -0.16845393180847167969 ;  /* 0xbe2c7f301d0c7423 */ /* 0x000fe4000001000f */
[----:B------:R-:W-:Y:S02]  /*4c720*/  FFMA.FTZ R28, R9, R5, 0.1716887056827545166 ;  /* 0x3e2fcf2a091c7423 */ /* 0x000fe40000010005 */
[----:B------:R-:W-:Y:S02]  /*4c730*/  FFMA.FTZ R15, R29, R12, 0.1716887056827545166 ;  /* 0x3e2fcf2a1d0f7423 */ /* 0x000fe4000001000c */
[----:B------:R-:W-:Y:S01]  /*4c740*/  FFMA.FTZ R12, R9, R28, -0.17900948226451873779 ;  /* 0xbe374e43090c7423 */ /* 0x000fe2000001001c */
[----:B------:R-:W-:Y:S01]  /*4c750*/  @P6 MOV R28, 0x7f800000 ;  /* 0x7f800000001c6802 */ /* 0x000fe20000000f00 */
[----:B------:R-:W-:-:S02]  /*4c760*/  @P0 IMAD.MOV.U32 R5, RZ, RZ, 0x7f800000 ;  /* 0x7f800000ff050424 */ /* 0x000fc400078e00ff */
[----:B------:R-:W-:Y:S02]  /*4c770*/  FFMA.FTZ R12, R9, R12, 0.20512372255325317383 ;  /* 0x3e520bf4090c7423 */ /* 0x000fe4000001000c */
[----:B------:R-:W-:Y:S01]  /*4c780*/  @P0 FFMA.FTZ R16, R23, R5, +INF ;  /* 0x7f80000017100423 */ /* 0x000fe20000010005 */
[C---:B------:R-:W-:Y:S01]  /*4c790*/  FSETP.NEU.AND P0, PT, R24.reuse, RZ, PT ;  /* 0x000000ff1800720b */ /* 0x040fe20003f0d000 */
[----:B------:R-:W-:Y:S01]  /*4c7a0*/  @P6 FFMA.FTZ R14, R24, R28, +INF ;  /* 0x7f800000180e6423 */ /* 0x000fe2000001001c */
[----:B------:R-:W2:Y:S01]  /*4c7b0*/  LDL.LU R5, [R1+0x1be4] ;  /* 0x001be40001057983 */ /* 0x000ea20000300800 */
[----:B------:R-:W-:Y:S02]  /*4c7c0*/  FFMA.FTZ R23, R29, R15, -0.17900948226451873779 ;  /* 0xbe374e431d177423 */ /* 0x000fe4000001000f */
[----:B------:R-:W-:Y:S01]  /*4c7d0*/  FFMA.FTZ R24, R9, R12, -0.24046532809734344482 ;  /* 0xbe763c8b09187423 */ /* 0x000fe2000001000c */
[----:B------:R-:W-:Y:S01]  /*4c7e0*/  FSEL R12, R27, -INF , P2 ;  /* 0xff8000001b0c7808 */ /* 0x000fe20001000000 */
[----:B------:R-:W-:Y:S01]  /*4c7f0*/  STL [R1+0x534], R16 ;  /* 0x0005341001007387 */ /* 0x000fe20000100800 */
[----:B------:R-:W-:-:S03]  /*4c800*/  FFMA.FTZ R23, R29, R23, 0.20512372255325317383 ;  /* 0x3e520bf41d177423 */ /* 0x000fc60000010017 */
[----:B------:R-:W-:Y:S01]  /*4c810*/  STL [R1+0x14b8], R14 ;  /* 0x0014b80e01007387 */ /* 0x000fe20000100800 */
[----:B------:R-:W-:-:S03]  /*4c820*/  FFMA.FTZ R23, R29, R23, -0.24046532809734344482 ;  /* 0xbe763c8b1d177423 */ /* 0x000fc60000010017 */
[----:B------:R0:W-:Y:S01]  /*4c830*/  STL [R1+0x1728], R12 ;  /* 0x0017280c01007387 */ /* 0x0001e20000100800 */
[----:B------:R-:W-:Y:S01]  /*4c840*/  FFMA.FTZ R24, R9, R24, 0.28857114911079406738 ;  /* 0x3e93bf9909187423 */ /* 0x000fe20000010018 */
[----:B------:R-:W-:Y:S01]  /*4c850*/  ISETP.GE.U32.AND P2, PT, R2, 0x7f800000, PT ;  /* 0x7f8000000200780c */ /* 0x000fe20003f46070 */
[----:B------:R-:W-:Y:S01]  /*4c860*/  FFMA.FTZ R23, R29, R23, 0.28857114911079406738 ;  /* 0x3e93bf991d177423 */ /* 0x000fe20000010017 */
[----:B0-----:R-:W-:Y:S01]  /*4c870*/  FSEL R12, R26, -INF , P4 ;  /* 0xff8000001a0c7808 */ /* 0x001fe20002000000 */
[----:B------:R-:W-:-:S04]  /*4c880*/  FFMA.FTZ R24, R9, R24, -0.36067417263984680176 ;  /* 0xbeb8aa4909187423 */ /* 0x000fc80000010018 */
[----:B------:R0:W-:Y:S01]  /*4c890*/  STL [R1+0x1730], R12 ;  /* 0x0017300c01007387 */ /* 0x0001e20000100800 */
[----:B------:R-:W-:Y:S01]  /*4c8a0*/  ISETP.GE.U32.AND P6, PT, R22, 0x7f800000, PT ;  /* 0x7f8000001600780c */ /* 0x000fe20003fc6070 */
[----:B------:R-:W-:Y:S02]  /*4c8b0*/  FFMA.FTZ R23, R29, R23, -0.36067417263984680176 ;  /* 0xbeb8aa491d177423 */ /* 0x000fe40000010017 */
[----:B------:R-:W-:Y:S01]  /*4c8c0*/  FFMA.FTZ R24, R9, R24, 0.48089820146560668945 ;  /* 0x3ef6384a09187423 */ /* 0x000fe20000010018 */
[----:B0-----:R-:W-:-:S05]  /*4c8d0*/  FSEL R12, R25, -INF , P1 ;  /* 0xff800000190c7808 */ /* 0x001fca0000800000 */
[----:B------:R-:W-:Y:S04]  /*4c8e0*/  STL [R1+0x173c], R12 ;  /* 0x00173c0c01007387 */ /* 0x000fe80000100800 */
[----:B------:R0:W-:Y:S01]  /*4c8f0*/  STL [R1+0x1744], R0 ;  /* 0x0017440001007387 */ /* 0x0001e20000100800 */
[----:B----4-:R-:W-:Y:S02]  /*4c900*/  ISETP.GE.U32.AND P3, PT, R21, 0x7f800000, PT ;  /* 0x7f8000001500780c */ /* 0x010fe40003f66070 */
[----:B------:R-:W-:Y:S01]  /*4c910*/  @P2 MOV R25, 0x7f800000 ;  /* 0x7f80000000192802 */ /* 0x000fe20000000f00 */
[----:B0-----:R-:W-:Y:S02]  /*4c920*/  FFMA.FTZ R0, R29, R23, 0.48089820146560668945 ;  /* 0x3ef6384a1d007423 */ /* 0x001fe40000010017 */
[----:B------:R-:W-:-:S02]  /*4c930*/  FFMA.FTZ R23, R9, R24, -0.72134751081466674805 ;  /* 0xbf38aa3b09177423 */ /* 0x000fc40000010018 */
[----:B------:R-:W-:Y:S02]  /*4c940*/  FFMA.FTZ R0, R29, R0, -0.72134751081466674805 ;  /* 0xbf38aa3b1d007423 */ /* 0x000fe40000010000 */
[----:B------:R-:W-:Y:S01]  /*4c950*/  FMUL R23, R9, R23 ;  /* 0x0000001709177220 */ /* 0x000fe20000400000 */
[----:B------:R-:W-:Y:S01]  /*4c960*/  @P6 MOV R24, 0x7f800000 ;  /* 0x7f80000000186802 */ /* 0x000fe20000000f00 */
[----:B------:R-:W-:Y:S01]  /*4c970*/  FMUL R0, R29, R0 ;  /* 0x000000001d007220 */ /* 0x000fe20000400000 */
[C---:B------:R-:W-:Y:S01]  /*4c980*/  FSETP.NEU.AND P1, PT, R2.reuse, RZ, PT ;  /* 0x000000ff0200720b */ /* 0x040fe20003f2d000 */
[----:B------:R-:W-:Y:S02]  /*4c990*/  @P2 FFMA.FTZ R13, R2, R25, +INF ;  /* 0x7f800000020d2423 */ /* 0x000fe40000010019 */
[----:B------:R-:W-:Y:S02]  /*4c9a0*/  FMUL R2, R9, R23 ;  /* 0x0000001709027220 */ /* 0x000fe40000400000 */
[----:B------:R-:W-:Y:S01]  /*4c9b0*/  FMUL R0, R29, R0 ;  /* 0x000000001d007220 */ /* 0x000fe20000400000 */
[C---:B------:R-:W-:Y:S01]  /*4c9c0*/  FSETP.NEU.AND P2, PT, R22.reuse, RZ, PT ;  /* 0x000000ff1600720b */ /* 0x040fe20003f4d000 */
[----:B------:R-:W-:-:S02]  /*4c9d0*/  @P6 FFMA.FTZ R10, R22, R24, +INF ;  /* 0x7f800000160a6423 */ /* 0x000fc40000010018 */
[----:B------:R-:W-:Y:S02]  /*4c9e0*/  FFMA.FTZ R22, R9, 1.4426950216293334961, R2 ;  /* 0x3fb8aa3b09167823 */ /* 0x000fe40000010002 */
[----:B------:R-:W-:Y:S02]  /*4c9f0*/  FFMA.FTZ R29, R29, 1.4426950216293334961, R0 ;  /* 0x3fb8aa3b1d1d7823 */ /* 0x000fe40000010000 */
[----:B------:R-:W-:Y:S02]  /*4ca00*/  @P3 IMAD.MOV.U32 R2, RZ, RZ, 0x7f800000 ;  /* 0x7f800000ff023424 */ /* 0x000fe400078e00ff */
[----:B------:R-:W-:Y:S02]  /*4ca10*/  FADD R4, R4, R22 ;  /* 0x0000001604047221 */ /* 0x000fe40000000000 */
[----:B------:R-:W-:Y:S02]  /*4ca20*/  FADD R7, R7, R8 ;  /* 0x0000000807077221 */ /* 0x000fe40000000000 */
[----:B---3--:R-:W-:-:S02]  /*4ca30*/  FADD R22, R6, R29 ;  /* 0x0000001d06167221 */ /* 0x008fc40000000000 */
[----:B------:R-:W-:Y:S01]  /*4ca40*/  @P3 FFMA.FTZ R7, R21, R2, +INF ;  /* 0x7f80000015073423 */ /* 0x000fe20000010002 */
[----:B------:R0:W-:Y:S04]  /*4ca50*/  STL [R1+0x14b4], R13 ;  /* 0x0014b40d01007387 */ /* 0x0001e80000100800 */
[----:B------:R-:W-:Y:S04]  /*4ca60*/  STL [R1+0x14b0], R10 ;  /* 0x0014b00a01007387 */ /* 0x000fe80000100800 */
[----:B------:R-:W-:Y:S04]  /*4ca70*/  STL [R1+0x195c], R22 ;  /* 0x00195c1601007387 */ /* 0x000fe80000100800 */
[----:B------:R-:W-:Y:S04]  /*4ca80*/  STL [R1+0x1468], R7 ;  /* 0x0014680701007387 */ /* 0x000fe80000100800 */
[----:B0-----:R-:W3:Y:S01]  /*4ca90*/  LDL R13, [R1+0x58] ;  /* 0x00005800010d7983 */ /* 0x001ee20000100800 */
[----:B------:R-:W-:-:S03]  /*4caa0*/  ISETP.GE.U32.AND P4, PT, R3, 0x7f800000, PT ;  /* 0x7f8000000300780c */ /* 0x000fc60003f86070 */
[----:B---3--:R0:W-:Y:S04]  /*4cab0*/  STL [R1+0x1bd4], R13 ;  /* 0x001bd40d01007387 */ /* 0x0081e80000100800 */
[----:B0-----:R-:W3:Y:S06]  /*4cac0*/  LDL R13, [R1+0x5c] ;  /* 0x00005c00010d7983 */ /* 0x001eec0000100800 */
[----:B------:R-:W-:-:S05]  /*4cad0*/  @P4 MOV R0, 0x7f800000 ;  /* 0x7f80000000004802 */ /* 0x000fca0000000f00 */
[----:B------:R-:W-:-:S05]  /*4cae0*/  @P4 FFMA.FTZ R4, R3, R0, +INF ;  /* 0x7f80000003044423 */ /* 0x000fca0000010000 */
[----:B------:R-:W-:Y:S04]  /*4caf0*/  STL [R1+0x145c], R4 ;  /* 0x00145c0401007387 */ /* 0x000fe80000100800 */
[----:B---3--:R0:W-:Y:S04]  /*4cb00*/  STL [R1+0x1bd8], R13 ;  /* 0x001bd80d01007387 */ /* 0x0081e80000100800 */
[----:B0-----:R-:W3:Y:S04]  /*4cb10*/  LDL R13, [R1+0x68] ;  /* 0x00006800010d7983 */ /* 0x001ee80000100800 */
[----:B---3--:R0:W-:Y:S04]  /*4cb20*/  STL [R1+0x1bdc], R13 ;  /* 0x001bdc0d01007387 */ /* 0x0081e80000100800 */
[----:B0-----:R-:W3:Y:S01]  /*4cb30*/  LDL R13, [R1+0x6c] ;  /* 0x00006c00010d7983 */ /* 0x001ee20000100800 */
[----:B------:R-:W-:-:S02]  /*4cb40*/  FSETP.NEU.AND P3, PT, R21, RZ, PT ;  /* 0x000000ff1500720b */ /* 0x000fc40003f6d000 */
[----:B------:R-:W-:Y:S01]  /*4cb50*/  FSETP.GT.AND P6, PT, |R11|, 8.50705917302346158658e+37, PT ;  /* 0x7e8000000b00780b */ /* 0x000fe20003fc4200 */
[----:B------:R-:W-:Y:S01]  /*4cb60*/  IMAD.MOV.U32 R28, RZ, RZ, R18 ;  /* 0x000000ffff1c7224 */ /* 0x000fe200078e0012 */
[----:B------:R-:W-:Y:S01]  /*4cb70*/  MOV R27, R17 ;  /* 0x00000011001b7202 */ /* 0x000fe20000000f00 */
[----:B---3--:R0:W-:Y:S04]  /*4cb80*/  STL [R1+0x1be0], R13 ;  /* 0x001be00d01007387 */ /* 0x0081e80000100800 */
[----:B0-----:R-:W3:Y:S04]  /*4cb90*/  LDL R13, [R1+0x78] ;  /* 0x00007800010d7983 */ /* 0x001ee80000100800 */
[----:B------:R-:W4:Y:S04]  /*4cba0*/  LDL.LU R0, [R1+0x48] ;  /* 0x0000480001007983 */ /* 0x000f280000300800 */
[----:B------:R-:W4:Y:S04]  /*4cbb0*/  LDL.LU R22, [R1+0x3c] ;  /* 0x00003c0001167983 */ /* 0x000f280000300800 */
[----:B------:R-:W4:Y:S04]  /*4cbc0*/  LDL.LU R21, [R1+0x38] ;  /* 0x0000380001157983 */ /* 0x000f280000300800 */
[----:B------:R-:W4:Y:S04]  /*4cbd0*/  LDL.LU R2, [R1+0x2c] ;  /* 0x00002c0001027983 */ /* 0x000f280000300800 */
[----:B------:R-:W4:Y:S04]  /*4cbe0*/  LDL.LU R24, [R1+0x28] ;  /* 0x0000280001187983 */ /* 0x000f280000300800 */
[----:B------:R-:W4:Y:S04]  /*4cbf0*/  LDL.LU R23, [R1+0x1c] ;  /* 0x00001c0001177983 */ /* 0x000f280000300800 */
[----:B------:R-:W4:Y:S04]  /*4cc00*/  LDL.LU R12, [R1+0xa0] ;  /* 0x0000a000010c7983 */ /* 0x000f280000300800 */
[----:B------:R-:W4:Y:S01]  /*4cc10*/  LDL.LU R14, [R1+0xa8] ;  /* 0x0000a800010e7983 */ /* 0x000f220000300800 */
[----:B------:R-:W-:-:S03]  /*4cc20*/  MOV R26, R19 ;  /* 0x00000013001a7202 */ /* 0x000fc60000000f00 */
[----:B------:R-:W4:Y:S01]  /*4cc30*/  LDL.LU R15, [R1+0xb0] ;  /* 0x0000b000010f7983 */ /* 0x000f220000300800 */
[----:B------:R-:W-:-:S03]  /*4cc40*/  MOV R25, R20 ;  /* 0x0000001400197202 */ /* 0x000fc60000000f00 */
[----:B------:R-:W4:Y:S04]  /*4cc50*/  LDL.LU R16, [R1+0xb8] ;  /* 0x0000b80001107983 */ /* 0x000f280000300800 */
[----:B------:R-:W4:Y:S04]  /*4cc60*/  LDL.LU R17, [R1+0xc0] ;  /* 0x0000c00001117983 */ /* 0x000f280000300800 */
[----:B------:R-:W4:Y:S04]  /*4cc70*/  LDL.LU R18, [R1+0xc8] ;  /* 0x0000c80001127983 */ /* 0x000f280000300800 */
[----:B------:R-:W4:Y:S01]  /*4cc80*/  LDL.LU R19, [R1+0xd0] ;  /* 0x0000d00001137983 */ /* 0x000f220000300800 */
[----:B--2---:R-:W-:-:S03]  /*4cc90*/  MOV R29, R5 ;  /* 0x00000005001d7202 */ /* 0x004fc60000000f00 */
        /* <DEDUP_REMOVED lines=8> */
[----:B------:R0:W-:Y:S04]  /*4cd20*/  STL [R1+0x1960], R3 ;  /* 0x0019600301007387 */ /* 0x0001e80000100800 */
[----:B0-----:R-:W2:Y:S01]  /*4cd30*/  LDL.LU R3, [R1+0x4c] ;  /* 0x00004c0001037983 */ /* 0x001ea20000300800 */
[----:B---3--:R-:W-:-:S05]  /*4cd40*/  @P6 FMUL R13, R13, 0.25 ;  /* 0x3e8000000d0d6820 */ /* 0x008fca0000400000 */
[----:B------:R0:W-:Y:S04]  /*4cd50*/  @P6 STL [R1+0x78], R13 ;  /* 0x0000780d01006387 */ /* 0x0001e80000100800 */
[----:B0-----:R-:W3:Y:S02]  /*4cd60*/  LDL.LU R13, [R1+0x1be0] ;  /* 0x001be000010d7983 */ /* 0x001ee40000300800 */
[----:B---3--:R-:W-:-:S05]  /*4cd70*/  @P6 FMUL R13, R13, 0.25 ;  /* 0x3e8000000d0d6820 */ /* 0x008fca0000400000 */
[----:B------:R0:W-:Y:S04]  /*4cd80*/  @P6 STL [R1+0x6c], R13 ;  /* 0x00006c0d01006387 */ /* 0x0001e80000100800 */
[----:B0-----:R-:W3:Y:S02]  /*4cd90*/  LDL.LU R13, [R1+0x1bdc] ;  /* 0x001bdc00010d7983 */ /* 0x001ee40000300800 */
[----:B---3--:R-:W-:-:S05]  /*4cda0*/  @P6 FMUL R13, R13, 0.25 ;  /* 0x3e8000000d0d6820 */ /* 0x008fca0000400000 */
[----:B------:R0:W-:Y:S04]  /*4cdb0*/  @P6 STL [R1+0x68], R13 ;  /* 0x0000680d01006387 */ /* 0x0001e80000100800 */
[----:B0-----:R-:W3:Y:S01]  /*4cdc0*/  LDL.LU R13, [R1+0x1bd8] ;  /* 0x001bd800010d7983 */ /* 0x001ee20000300800 */
[----:B------:R-:W-:Y:S01]  /*4cdd0*/  FSETP.GEU.AND P4, PT, |R11|, 1.175494350822287508e-38, PT ;  /* 0x008000000b00780b */ /* 0x000fe20003f8e200 */
[----:B---3--:R-:W-:-:S05]  /*4cde0*/  @P6 FMUL R13, R13, 0.25 ;  /* 0x3e8000000d0d6820 */ /* 0x008fca0000400000 */
[----:B------:R0:W-:Y:S04]  /*4cdf0*/  @P6 STL [R1+0x5c], R13 ;  /* 0x00005c0d01006387 */ /* 0x0001e80000100800 */
[----:B0-----:R-:W3:Y:S01]  /*4ce00*/  LDL.LU R13, [R1+0x1bd4] ;  /* 0x001bd400010d7983 */ /* 0x001ee20000300800 */
[----:B------:R-:W-:Y:S02]  /*4ce10*/  @P6 FMUL R26, R26, 0.25 ;  /* 0x3e8000001a1a6820 */ /* 0x000fe40000400000 */
[----:B------:R-:W-:Y:S02]  /*4ce20*/  @P6 FMUL R27, R27, 0.25 ;  /* 0x3e8000001b1b6820 */ /* 0x000fe40000400000 */
[----:B------:R-:W-:Y:S02]  /*4ce30*/  @P6 FMUL R28, R28, 0.25 ;  /* 0x3e8000001c1c6820 */ /* 0x000fe40000400000 */
[----:B------:R-:W-:-:S02]  /*4ce40*/  @!P4 FMUL R26, R26, 16777216 ;  /* 0x4b8000001a1ac820 */ /* 0x000fc40000400000 */
[----:B------:R-:W-:Y:S02]  /*4ce50*/  @P6 FMUL R29, R29, 0.25 ;  /* 0x3e8000001d1d6820 */ /* 0x000fe40000400000 */
[----:B------:R-:W-:Y:S02]  /*4ce60*/  @!P4 FMUL R27, R27, 16777216 ;  /* 0x4b8000001b1bc820 */ /* 0x000fe40000400000 */
[----:B------:R-:W-:Y:S02]  /*4ce70*/  @P6 FMUL R25, R25, 0.25 ;  /* 0x3e80000019196820 */ /* 0x000fe40000400000 */
[----:B------:R-:W-:Y:S02]  /*4ce80*/  @!P4 FMUL R28, R28, 16777216 ;  /* 0x4b8000001c1cc820 */ /* 0x000fe40000400000 */
[----:B------:R-:W-:Y:S02]  /*4ce90*/  @!P4 FMUL R29, R29, 16777216 ;  /* 0x4b8000001d1dc820 */ /* 0x000fe40000400000 */
[----:B------:R-:W-:-:S02]  /*4cea0*/  @!P4 FMUL R25, R25, 16777216 ;  /* 0x4b8000001919c820 */ /* 0x000fc40000400000 */
[----:B---3--:R-:W-:-:S05]  /*4ceb0*/  @P6 FMUL R13, R13, 0.25 ;  /* 0x3e8000000d0d6820 */ /* 0x008fca0000400000 */
[----:B------:R0:W-:Y:S04]  /*4cec0*/  @P6 STL [R1+0x58], R13 ;  /* 0x0000580d01006387 */ /* 0x0001e80000100800 */
[----:B0-----:R-:W3:Y:S04]  /*4ced0*/  LDL.LU R13, [R1+0x1bd0] ;  /* 0x001bd000010d7983 */ /* 0x001ee80000300800 */
[----:B------:R0:W-:Y:S04]  /*4cee0*/  STL [R1+0x1964], R26 ;  /* 0x0019641a01007387 */ /* 0x0001e80000100800 */
[----:B0-----:R-:W3:Y:S04]  /*4cef0*/  LDL R26, [R1+0x58] ;  /* 0x00005800011a7983 */ /* 0x001ee80000100800 */
[----:B------:R0:W-:Y:S04]  /*4cf00*/  STL [R1+0x1968], R27 ;  /* 0x0019681b01007387 */ /* 0x0001e80000100800 */
[----:B0-----:R-:W3:Y:S04]  /*4cf10*/  LDL R27, [R1+0x5c] ;  /* 0x00005c00011b7983 */ /* 0x001ee80000100800 */
[----:B------:R0:W-:Y:S04]  /*4cf20*/  STL [R1+0x196c], R28 ;  /* 0x00196c1c01007387 */ /* 0x0001e80000100800 */
[----:B0-----:R-:W3:Y:S04]  /*4cf30*/  LDL R28, [R1+0x68] ;  /* 0x00006800011c7983 */ /* 0x001ee80000100800 */
[----:B------:R0:W-:Y:S04]  /*4cf40*/  STL [R1+0x1970], R29 ;  /* 0x0019701d01007387 */ /* 0x0001e80000100800 */
[----:B0-----:R-:W3:Y:S04]  /*4cf50*/  LDL R29, [R1+0x6c] ;  /* 0x00006c00011d7983 */ /* 0x001ee80000100800 */
[----:B------:R0:W-:Y:S04]  /*4cf60*/  STL [R1+0x1974], R25 ;  /* 0x0019741901007387 */ /* 0x0001e80000100800 */
[----:B0-----:R-:W3:Y:S01]  /*4cf70*/  LDL R25, [R1+0x78] ;  /* 0x0000780001197983 */ /* 0x001ee20000100800 */
[----:B--2---:R-:W-:-:S02]  /*4cf80*/  @P6 FMUL R3, R3, 0.25 ;  /* 0x3e80000003036820 */ /* 0x004fc40000400000 */
[----:B----4-:R-:W-:Y:S02]  /*4cf90*/  @P6 FMUL R0, R0, 0.25 ;  /* 0x3e80000000006820 */ /* 0x010fe40000400000 */
[----:B------:R-:W-:Y:S02]  /*4cfa0*/  @P6 FMUL R22, R22, 0.25 ;  /* 0x3e80000016166820 */ /* 0x000fe40000400000 */
[----:B------:R-:W-:Y:S02]  /*4cfb0*/  @P6 FMUL R21, R21, 0.25 ;  /* 0x3e80000015156820 */ /* 0x000fe40000400000 */
[----:B------:R-:W-:Y:S02]  /*4cfc0*/  @P6 FMUL R2, R2, 0.25 ;  /* 0x3e80000002026820 */ /* 0x000fe40000400000 */
[----:B------:R-:W-:Y:S02]  /*4cfd0*/  @!P4 FMUL R3, R3, 16777216 ;  /* 0x4b8000000303c820 */ /* 0x000fe40000400000 */
[----:B------:R-:W-:-:S02]  /*4cfe0*/  @P6 FMUL R24, R24, 0.25 ;  /* 0x3e80000018186820 */ /* 0x000fc40000400000 */
[----:B------:R-:W-:Y:S02]  /*4cff0*/  @!P4 FMUL R0, R0, 16777216 ;  /* 0x4b8000000000c820 */ /* 0x000fe40000400000 */
[----:B------:R-:W-:Y:S02]  /*4d000*/  @P6 FMUL R23, R23, 0.25 ;  /* 0x3e80000017176820 */ /* 0x000fe40000400000 */
[----:B------:R-:W-:Y:S02]  /*4d010*/  @!P4 FMUL R22, R22, 16777216 ;  /* 0x4b8000001616c820 */ /* 0x000fe40000400000 */
        /* <DEDUP_REMOVED lines=30> */
[----:B------:R-:W-:Y:S02]  /*4d200*/  @!P4 FMUL R5, R5, 16777216 ;  /* 0x4b8000000505c820 */ /* 0x000fe40000400000 */
[----:B------:R-:W-:Y:S02]  /*4d210*/  @!P4 FMUL R11, R11, 16777216 ;  /* 0x4b8000000b0bc820 */ /* 0x000fe40000400000 */
[----:B------:R-:W-:-:S02]  /*4d220*/  @!P4 FMUL R6, R6, 16777216 ;  /* 0x4b8000000606c820 */ /* 0x000fc40000400000 */
[----:B------:R-:W-:Y:S02]  /*4d230*/  @!P4 FMUL R7, R7, 16777216 ;  /* 0x4b8000000707c820 */ /* 0x000fe40000400000 */
[----:B---3--:R-:W-:Y:S02]  /*4d240*/  @!P4 FMUL R26, R26, 16777216 ;  /* 0x4b8000001a1ac820 */ /* 0x008fe40000400000 */
[----:B------:R-:W-:Y:S02]  /*4d250*/  @!P4 FMUL R27, R27, 16777216 ;  /* 0x4b8000001b1bc820 */ /* 0x000fe40000400000 */
[----:B------:R-:W-:Y:S02]  /*4d260*/  @!P4 FMUL R28, R28, 16777216 ;  /* 0x4b8000001c1cc820 */ /* 0x000fe40000400000 */
[----:B------:R-:W-:Y:S02]  /*4d270*/  @!P4 FMUL R29, R29, 16777216 ;  /* 0x4b8000001d1dc820 */ /* 0x000fe40000400000 */
[----:B------:R-:W-:-:S05]  /*4d280*/  @!P4 FMUL R25, R25, 16777216 ;  /* 0x4b8000001919c820 */ /* 0x000fca0000400000 */
[----:B------:R-:W-:Y:S04]  /*4d290*/  @!P4 STL [R1+0x78], R25 ;  /* 0x000078190100c387 */ /* 0x000fe80000100800 */
[----:B------:R-:W-:Y:S04]  /*4d2a0*/  @!P4 STL [R1+0x6c], R29 ;  /* 0x00006c1d0100c387 */ /* 0x000fe80000100800 */
[----:B------:R-:W-:Y:S04]  /*4d2b0*/  @!P4 STL [R1+0x68], R28 ;  /* 0x0000681c0100c387 */ /* 0x000fe80000100800 */
[----:B------:R-:W-:Y:S04]  /*4d2c0*/  @!P4 STL [R1+0x5c], R27 ;  /* 0x00005c1b0100c387 */ /* 0x000fe80000100800 */
[----:B------:R-:W-:Y:S04]  /*4d2d0*/  @!P4 STL [R1+0x58], R26 ;  /* 0x0000581a0100c387 */ /* 0x000fe80000100800 */
        /* <DEDUP_REMOVED lines=22> */
[----:B0-----:R-:W2:Y:S01]  /*4d440*/  LDL R14, [R1+0x74] ;  /* 0x00007400010e7983 */ /* 0x001ea20000100800 */
[----:B------:R-:W-:-:S04]  /*4d450*/  @P6 FMUL R8, R8, 0.25 ;  /* 0x3e80000008086820 */ /* 0x000fc80000400000 */
[----:B------:R-:W-:Y:S01]  /*4d460*/  @!P4 FMUL R8, R8, 16777216 ;  /* 0x4b8000000808c820 */ /* 0x000fe20000400000 */
[----:B--2---:R0:W-:Y:S04]  /*4d470*/  STL [R1+0x1bc0], R14 ;  /* 0x001bc00e01007387 */ /* 0x0041e80000100800 */
[----:B0-----:R-:W2:Y:S04]  /*4d480*/  LDL R14, [R1+0x90] ;  /* 0x00009000010e7983 */ /* 0x001ea80000100800 */
[----:B------:R-:W-:Y:S04]  /*4d490*/  STL [R1+0x110], R8 ;  /* 0x0001100801007387 */ /* 0x000fe80000100800 */
[----:B--2---:R0:W-:Y:S04]  /*4d4a0*/  STL [R1+0x1bc4], R14 ;  /* 0x001bc40e01007387 */ /* 0x0041e80000100800 */
[----:B0-----:R-:W2:Y:S04]  /*4d4b0*/  LDL R14, [R1+0x94] ;  /* 0x00009400010e7983 */ /* 0x001ea80000100800 */
[----:B--2---:R0:W-:Y:S04]  /*4d4c0*/  STL [R1+0x1bc8], R14 ;  /* 0x001bc80e01007387 */ /* 0x0041e80000100800 */
[----:B0-----:R-:W2:Y:S01]  /*4d4d0*/  LDL R14, [R1+0x98] ;  /* 0x00009800010e7983 */ /* 0x001ea20000100800 */
[----:B------:R-:W-:-:S03]  /*4d4e0*/  FSETP.GT.AND P6, PT, |R13|, 8.50705917302346158658e+37, PT ;  /* 0x7e8000000d00780b */ /* 0x000fc60003fc4200 */
[----:B--2---:R0:W-:Y:S04]  /*4d4f0*/  STL [R1+0x1bcc], R14 ;  /* 0x001bcc0e01007387 */ /* 0x0041e80000100800 */
[----:B0-----:R-:W2:Y:S04]  /*4d500*/  LDL R14, [R1+0x9c] ;  /* 0x00009c00010e7983 */ /* 0x001ea80000100800 */
[----:B------:R-:W3:Y:S04]  /*4d510*/  LDL.LU R11, [R1+0x70] ;  /* 0x00007000010b7983 */ /* 0x000ee80000300800 */
[----:B------:R-:W4:Y:S04]  /*4d520*/  LDL.LU R25, [R1+0x64] ;  /* 0x0000640001197983 */ /* 0x000f280000300800 */
        /* <DEDUP_REMOVED lines=24> */
[----:B------:R-:W3:Y:S01]  /*4d6b0*/  LDL.LU R8, [R1+0x118] ;  /* 0x0001180001087983 */ /* 0x000ee20000300800 */
[----:B--2---:R-:W-:-:S05]  /*4d6c0*/  @P6 FMUL R14, R14, 0.25 ;  /* 0x3e8000000e0e6820 */ /* 0x004fca0000400000 */
[----:B------:R0:W-:Y:S04]  /*4d6d0*/  @P6 STL [R1+0x9c], R14 ;  /* 0x00009c0e01006387 */ /* 0x0001e80000100800 */
[----:B0-----:R-:W2:Y:S02]  /*4d6e0*/  LDL.LU R14, [R1+0x1bcc] ;  /* 0x001bcc00010e7983 */ /* 0x001ea40000300800 */
        /* <DEDUP_REMOVED lines=8> */
[----:B0-----:R-:W2:Y:S01]  /*4d770*/  LDL.LU R14, [R1+0x1bc0] ;  /* 0x001bc000010e7983 */ /* 0x001ea20000300800 */
[----:B---3--:R-:W-:Y:S02]  /*4d780*/  @P6 FMUL R11, R11, 0.25 ;  /* 0x3e8000000b0b6820 */ /* 0x008fe40000400000 */
[----:B--2---:R-:W-:-:S05]  /*4d790*/  @P6 FMUL R14, R14, 0.25 ;  /* 0x3e8000000e0e6820 */ /* 0x004fca0000400000 */
[----:B------:R0:W-:Y:S04]  /*4d7a0*/  @P6 STL [R1+0x74], R14 ;  /* 0x0000740e01006387 */ /* 0x0001e80000100800 */
[----:B0-----:R-:W2:Y:S04]  /*4d7b0*/  LDL.LU R14, [R1+0x1bbc] ;  /* 0x001bbc00010e7983 */ /* 0x001ea80000300800 */
[----:B------:R0:W-:Y:S04]  /*4d7c0*/  STL [R1+0x1ba8], R11 ;  /* 0x001ba80b01007387 */ /* 0x0001e80000100800 */
[----:B0-----:R-:W3:Y:S04]  /*4d7d0*/  LDL R11, [R1+0x74] ;  /* 0x00007400010b7983 */ /* 0x001ee80000100800 */
[----:B---3--:R0:W-:Y:S04]  /*4d7e0*/  STL [R1+0x1bac], R11 ;  /* 0x001bac0b01007387 */ /* 0x0081e80000100800 */
[----:B0-----:R-:W3:Y:S04]  /*4d7f0*/  LDL R11, [R1+0x90] ;  /* 0x00009000010b7983 */ /* 0x001ee80000100800 */
[----:B---3--:R0:W-:Y:S04]  /*4d800*/  STL [R1+0x1bb0], R11 ;  /* 0x001bb00b01007387 */ /* 0x0081e80000100800 */
[----:B0-----:R-:W3:Y:S04]  /*4d810*/  LDL R11, [R1+0x94] ;  /* 0x00009400010b7983 */ /* 0x001ee80000100800 */
[----:B---3--:R0:W-:Y:S04]  /*4d820*/  STL [R1+0x1bb4], R11 ;  /* 0x001bb40b01007387 */ /* 0x0081e80000100800 */
[----:B0-----:R-:W3:Y:S01]  /*4d830*/  LDL R11, [R1+0x98] ;  /* 0x00009800010b7983 */ /* 0x001ee20000100800 */
[----:B------:R-:W-:-:S03]  /*4d840*/  FSETP.GEU.AND P4, PT, |R13|, 1.175494350822287508e-38, PT ;  /* 0x008000000d00780b */ /* 0x000fc60003f8e200 */
[----:B---3--:R0:W-:Y:S04]  /*4d850*/  STL [R1+0x1bb8], R11 ;  /* 0x001bb80b01007387 */ /* 0x0081e80000100800 */
[----:B0-----:R-:W3:Y:S06]  /*4d860*/  LDL R11, [R1+0x9c] ;  /* 0x00009c00010b7983 */ /* 0x001eec0000100800 */
[----:B---3--:R-:W-:-:S05]  /*4d870*/  @!P4 FMUL R11, R11, 16777216 ;  /* 0x4b8000000b0bc820 */ /* 0x008fca0000400000 */
[----:B------:R0:W-:Y:S04]  /*4d880*/  @!P4 STL [R1+0x9c], R11 ;  /* 0x00009c0b0100c387 */ /* 0x0001e80000100800 */
[----:B0-----:R-:W3:Y:S02]  /*4d890*/  LDL.LU R11, [R1+0x1bb8] ;  /* 0x001bb800010b7983 */ /* 0x001ee40000300800 */
        /* <DEDUP_REMOVED lines=11> */
[----:B0-----:R-:W3:Y:S01]  /*4d950*/  LDL.LU R11, [R1+0x1ba8] ;  /* 0x001ba800010b7983 */ /* 0x001ee20000300800 */
[----:B----4-:R-:W-:Y:S02]  /*4d960*/  @P6 FMUL R25, R25, 0.25 ;  /* 0x3e80000019196820 */ /* 0x010fe40000400000 */
[----:B------:R-:W-:Y:S02]  /*4d970*/  @P6 FMUL R29, R29, 0.25 ;  /* 0x3e8000001d1d6820 */ /* 0x000fe40000400000 */
[----:B------:R-:W-:Y:S02]  /*4d980*/  @P6 FMUL R28, R28, 0.25 ;  /* 0x3e8000001c1c6820 */ /* 0x000fe40000400000 */
[----:B------:R-:W-:-:S02]  /*4d990*/  @P6 FMUL R27, R27, 0.25 ;  /* 0x3e8000001b1b6820 */ /* 0x000fc40000400000 */
[----:B------:R-:W-:Y:S02]  /*4d9a0*/  @P6 FMUL R26, R26, 0.25 ;  /* 0x3e8000001a1a6820 */ /* 0x000fe40000400000 */
[----:B------:R-:W-:Y:S02]  /*4d9b0*/  @!P4 FMUL R25, R25, 16777216 ;  /* 0x4b8000001919c820 */ /* 0x000fe40000400000 */
[----:B------:R-:W-:Y:S02]  /*4d9c0*/  @P6 FMUL R3, R3, 0.25 ;  /* 0x3e80000003036820 */ /* 0x000fe40000400000 */
[----:B------:R-:W-:Y:S02]  /*4d9d0*/  @!P4 FMUL R29, R29, 16777216 ;  /* 0x4b8000001d1dc820 */ /* 0x000fe40000400000 */
[----:B------:R-:W-:Y:S02]  /*4d9e0*/  @P6 FMUL R0, R0, 0.25 ;  /* 0x3e80000000006820 */ /* 0x000fe40000400000 */
[----:B------:R-:W-:-:S02]  /*4d9f0*/  @!P4 FMUL R28, R28, 16777216 ;  /* 0x4b8000001c1cc820 */ /* 0x000fc40000400000 */
        /* <DEDUP_REMOVED lines=38> */
[----:B------:R-:W-:Y:S02]  /*4dc60*/  @!P4 FMUL R5, R5, 16777216 ;  /* 0x4b8000000505c820 */ /* 0x000fe40000400000 */
[----:B------:R-:W-:Y:S02]  /*4dc70*/  @!P4 FMUL R13, R13, 16777216 ;  /* 0x4b8000000d0dc820 */ /* 0x000fe40000400000 */
[----:B------:R-:W-:Y:S02]  /*4dc80*/  @!P4 FMUL R6, R6, 16777216 ;  /* 0x4b8000000606c820 */ /* 0x000fe40000400000 */
[----:B------:R-:W-:-:S02]  /*4dc90*/  @!P4 FMUL R7, R7, 16777216 ;  /* 0x4b8000000707c820 */ /* 0x000fc40000400000 */
[----:B---3--:R-:W-:-:S05]  /*4dca0*/  @!P4 FMUL R11, R11, 16777216 ;  /* 0x4b8000000b0bc820 */ /* 0x008fca0000400000 */
        /* <DEDUP_REMOVED lines=27> */
[----:B0-----:R-:W3:Y:S01]  /*4de60*/  LDL R15, [R1+0x138] ;  /* 0x00013800010f7983 */ /* 0x001ee20000100800 */
[----:B------:R-:W-:-:S04]  /*4de70*/  @P6 FMUL R8, R8, 0.25 ;  /* 0x3e80000008086820 */ /* 0x000fc80000400000 */
[----:B------:R-:W-:Y:S01]  /*4de80*/  @!P4 FMUL R8, R8, 16777216 ;  /* 0x4b8000000808c820 */ /* 0x000fe20000400000 */
[----:B---3--:R0:W-:Y:S04]  /*4de90*/  STL [R1+0x1b98], R15 ;  /* 0x001b980f01007387 */ /* 0x0081e80000100800 */
[----:B0-----:R-:W3:Y:S04]  /*4dea0*/  LDL R15, [R1+0x130] ;  /* 0x00013000010f7983 */ /* 0x001ee80000100800 */
[----:B------:R-:W-:Y:S04]  /*4deb0*/  STL [R1+0x118], R8 ;  /* 0x0001180801007387 */ /* 0x000fe80000100800 */
[----:B---3--:R0:W-:Y:S04]  /*4dec0*/  STL [R1+0x1b9c], R15 ;  /* 0x001b9c0f01007387 */ /* 0x0081e80000100800 */
[----:B0-----:R-:W3:Y:S04]  /*4ded0*/  LDL R15, [R1+0x128] ;  /* 0x00012800010f7983 */ /* 0x001ee80000100800 */
[----:B---3--:R0:W-:Y:S04]  /*4dee0*/  STL [R1+0x1ba0], R15 ;  /* 0x001ba00f01007387 */ /* 0x0081e80000100800 */
[----:B0-----:R-:W3:Y:S01]  /*4def0*/  LDL R15, [R1+0x120] ;  /* 0x00012000010f7983 */ /* 0x001ee20000100800 */
[----:B--2---:R-:W-:-:S03]  /*4df00*/  FSETP.GT.AND P6, PT, |R14|, 8.50705917302346158658e+37, PT ;  /* 0x7e8000000e00780b */ /* 0x004fc60003fc4200 */
[----:B---3--:R0:W-:Y:S04]  /*4df10*/  STL [R1+0x1ba4], R15 ;  /* 0x001ba40f01007387 */ /* 0x0081e80000100800 */
        /* <DEDUP_REMOVED lines=138> */
[----:B------:R0:W-:Y:S01]  /*4e7c0*/  STL [R1+0x1b8], R16 ;  /* 0x0001b81001007387 */ /* 0x0001e20000100800 */
        /* <DEDUP_REMOVED lines=11> */
[----:B0-----:R-:W3:Y:S02]  /*4e880*/  LDL R16, [R1+0x144] ;  /* 0x0001440001107983 */ /* 0x001ee40000100800 */
[----:B------:R-:W-:-:S04]  /*4e890*/  @P6 FMUL R8, R8, 0.25 ;  /* 0x3e80000008086820 */ /* 0x000fc80000400000 */
[----:B------:R-:W-:Y:S01]  /*4e8a0*/  @!P4 FMUL R8, R8, 16777216 ;  /* 0x4b8000000808c820 */ /* 0x000fe20000400000 */
[----:B---3--:R0:W-:Y:S04]  /*4e8b0*/  STL [R1+0x1b70], R16 ;  /* 0x001b701001007387 */ /* 0x0081e80000100800 */
[----:B0-----:R-:W3:Y:S01]  /*4e8c0*/  LDL R16, [R1+0x13c] ;  /* 0x00013c0001107983 */ /* 0x001ee20000100800 */
[----:B------:R-:W-:Y:S03]  /*4e8d0*/  STL [R1+0x210], R8 ;  /* 0x0002100801007387 */ /* 0x000fe60000100800 */
[----:B---3--:R0:W-:Y:S04]  /*4e8e0*/  STL [R1+0x1b74], R16 ;  /* 0x001b741001007387 */ /* 0x0081e80000100800 */
[----:B0-----:R-:W3:Y:S04]  /*4e8f0*/  LDL R16, [R1+0x134] ;  /* 0x0001340001107983 */ /* 0x001ee80000100800 */
[----:B---3--:R0:W-:Y:S04]  /*4e900*/  STL [R1+0x1b78], R16 ;  /* 0x001b781001007387 */ /* 0x0081e80000100800 */
[----:B0-----:R-:W3:Y:S01]  /*4e910*/  LDL R16, [R1+0x12c] ;  /* 0x00012c0001107983 */ /* 0x001ee20000100800 */
[----:B--2---:R-:W-:-:S03]  /*4e920*/  FSETP.GT.AND P6, PT, |R15|, 8.50705917302346158658e+37, PT ;  /* 0x7e8000000f00780b */ /* 0x004fc60003fc4200 */
[----:B---3--:R0:W-:Y:S04]  /*4e930*/  STL [R1+0x1b7c], R16 ;  /* 0x001b7c1001007387 */ /* 0x0081e80000100800 */
[----:B0-----:R-:W2:Y:S01]  /*4e940*/  LDL R16, [R1+0x124] ;  /* 0x0001240001107983 */ /* 0x001ea20000100800 */
[----:B------:R-:W3:Y:S02]  /*4e950*/  LDL.LU R14, [R1+0x14c] ;  /* 0x00014c00010e7983 */ /* 0x000ee40000300800 */
[----:B------:R-:W4:Y:S02]  /*4e960*/  LDL.LU R13, [R1+0x154] ;  /* 0x00015400010d7983 */ /* 0x000f240000300800 */
        /* <DEDUP_REMOVED lines=24> */
[----:B------:R-:W3:Y:S02]  /*4eaf0*/  LDL.LU R8, [R1+0x218] ;  /* 0x0002180001087983 */ /* 0x000ee40000300800 */
        /* <DEDUP_REMOVED lines=15> */
[----:B0-----:R-:W2:Y:S01]  /*4ebf0*/  LDL.LU R16, [R1+0x1b6c] ;  /* 0x001b6c0001107983 */ /* 0x001ea20000300800 */
[----:B------:R0:W-:Y:S03]  /*4ec00*/  STL [R1+0x1b58], R14 ;  /* 0x001b580e01007387 */ /* 0x0001e60000100800 */
        /* <DEDUP_REMOVED lines=420> */
[----:B------:R0:W-:Y:S02]  /*50650*/  STL [R1+0x2dc], R19 ;  /* 0x0002dc1301007387 */ /* 0x0001e40000100800 */
[----:B------:R-:W-:Y:S01]  /*50660*/  STL [R1+0x2e4], R20 ;  /* 0x0002e41401007387 */ /* 0x000fe20000100800 */
[----:B------:R-:W-:Y:S01]  /*50670*/  STL [R1+0x2ec], R9 ;  /* 0x0002ec0901007387 */ /* 0x000fe20000100800 */
[----:B------:R-:W-:Y:S02]  /*50680*/  STL [R1+0x2f4], R10 ;  /* 0x0002f40a01007387 */ /* 0x000fe40000100800 */
[----:B------:R-:W-:Y:S02]  /*50690*/  STL [R1+0x2fc], R4 ;  /* 0x0002fc0401007387 */ /* 0x000fe40000100800 */
[----:B------:R-:W-:Y:S01]  /*506a0*/  STL [R1+0x304], R5 ;  /* 0x0003040501007387 */ /* 0x000fe20000100800 */
[----:B------:R-:W-:Y:S01]  /*506b0*/  STL [R1+0x1888], R17 ;  /* 0x0018881101007387 */ /* 0x000fe20000100800 */
[----:B------:R-:W-:Y:S02]  /*506c0*/  STL [R1+0x30c], R6 ;  /* 0x00030c0601007387 */ /* 0x000fe40000100800 */
[----:B------:R-:W-:Y:S01]  /*506d0*/  STL [R1+0x314], R7 ;  /* 0x0003140701007387 */ /* 0x000fe20000100800 */
[----:B0-----:R-:W3:Y:S01]  /*506e0*/  LDL R19, [R1+0x338] ;  /* 0x0003380001137983 */ /* 0x001ee20000100800 */
        /* <DEDUP_REMOVED lines=1267> */
[----:B------:R-:W-:Y:S02]  /*55620*/  @!P4 FMUL R12, R12, 16777216 ;  /* 0x4b8000000c0cc820 */ /* 0x000fe40000400000 */
[----:B------:R-:W-:Y:S02]  /*55630*/  @!P4 FMUL R8, R8, 16777216 ;  /* 0x4b8000000808c820 */ /* 0x000fe40000400000 */
        /* <DEDUP_REMOVED lines=28> */
[----:B------:R0:W-:Y:S02]  /*55800*/  STL [R1+0xa10], R8 ;  /* 0x000a100801007387 */ /* 0x0001e40000100800 */
[----:B0-----:R-:W3:Y:S04]  /*55810*/  LDL R8, [R1+0xa28] ;  /* 0x000a280001087983 */ /* 0x001ee80000100800 */
[----:B---3--:R0:W-:Y:S04]  /*55820*/  STL [R1+0x19b8], R8 ;  /* 0x0019b80801007387 */ /* 0x0081e80000100800 */
[----:B0-----:R-:W3:Y:S04]  /*55830*/  LDL R8, [R1+0xa24] ;  /* 0x000a240001087983 */ /* 0x001ee80000100800 */
        /* <DEDUP_REMOVED lines=156> */
[----:B0-----:R-:W3:Y:S02]  /*56200*/  LDL.LU R13, [R1+0xa64] ;  /* 0x000a6400010d7983 */ /* 0x001ee40000300800 */
        /* <DEDUP_REMOVED lines=52> */
[----:B------:R0:W-:Y:S04]  /*56550*/  STL [R1+0x1980], R13 ;  /* 0x0019800d01007387 */ /* 0x0001e80000100800 */
[----:B0-----:R-:W2:Y:S04]  /*56560*/  LDL R13, [R1+0xa5c] ;  /* 0x000a5c00010d7983 */ /* 0x001ea80000100800 */
[----:B--2---:R0:W-:Y:S04]  /*56570*/  STL [R1+0x1984], R13 ;  /* 0x0019840d01007387 */ /* 0x0041e80000100800 */
[----:B0-----:R-:W2:Y:S04]  /*56580*/  LDL R13, [R1+0xa54] ;  /* 0x000a5400010d7983 */ /* 0x001ea80000100800 */
[----:B--2---:R0:W-:Y:S04]  /*56590*/  STL [R1+0x1988], R13 ;  /* 0x0019880d01007387 */ /* 0x0041e80000100800 */
[----:B0-----:R-:W2:Y:S01]  /*565a0*/  LDL R13, [R1+0xa4c] ;  /* 0x000a4c00010d7983 */ /* 0x001ea20000100800 */
[----:B------:R-:W-:-:S03]  /*565b0*/  FSETP.GEU.AND P4, PT, |R8|, 1.175494350822287508e-38, PT ;  /* 0x008000000800780b */ /* 0x000fc60003f8e200 */
[----:B--2---:R0:W-:Y:S04]  /*565c0*/  STL [R1+0x198c], R13 ;  /* 0x00198c0d01007387 */ /* 0x0041e80000100800 */
[----:B0-----:R-:W2:Y:S06]  /*565d0*/  LDL R13, [R1+0xa44] ;  /* 0x000a4400010d7983 */ /* 0x001eac0000100800 */
[----:B--2---:R-:W-:-:S05]  /*565e0*/  @!P4 FMUL R13, R13, 16777216 ;  /* 0x4b8000000d0dc820 */ /* 0x004fca0000400000 */
[----:B------:R0:W-:Y:S04]  /*565f0*/  @!P4 STL [R1+0xa44], R13 ;  /* 0x000a440d0100c387 */ /* 0x0001e80000100800 */
[----:B0-----:R-:W2:Y:S02]  /*56600*/  LDL.LU R13, [R1+0x198c] ;  /* 0x00198c00010d7983 */ /* 0x001ea40000300800 */
        /* <DEDUP_REMOVED lines=8> */
[----:B0-----:R-:W2:Y:S01]  /*56690*/  LDL.LU R13, [R1+0x1980] ;  /* 0x00198000010d7983 */ /* 0x001ea20000300800 */
[----:B---3--:R-:W-:Y:S02]  /*566a0*/  @P6 FMUL R11, R11, 0.25 ;  /* 0x3e8000000b0b6820 */ /* 0x008fe40000400000 */
[----:B----4-:R-:W-:Y:S02]  /*566b0*/  @P6 FMUL R25, R25, 0.25 ;  /* 0x3e80000019196820 */ /* 0x010fe40000400000 */
        /* <DEDUP_REMOVED lines=14> */
[----:B------:R-:W-:Y:S02]  /*567a0*/  @!P4 FMUL R22, R22, 16777216 ;  /* 0x4b8000001616c820 */ /* 0x000fe40000400000 */
[----:B------:R-:W-:Y:S02]  /*567b0*/  @!P4 FMUL R12, R12, 16777216 ;  /* 0x4b8000000c0cc820 */ /* 0x000fe40000400000 */
[----:B--2---:R-:W-:-:S05]  /*567c0*/  @!P4 FMUL R13, R13, 16777216 ;  /* 0x4b8000000d0dc820 */ /* 0x004fca0000400000 */
[----:B------:R0:W-:Y:S04]  /*567d0*/  STL [R1+0xa64], R13 ;  /* 0x000a640d01007387 */ /* 0x0001e80000100800 */
[----:B0-----:R-:W2:Y:S01]  /*567e0*/  LDL.LU R13, [R1+0x197c] ;  /* 0x00197c00010d7983 */ /* 0x001ea20000300800 */
[----:B------:R0:W-:Y:S03]  /*567f0*/  STL [R1+0xaac], R11 ;  /* 0x000aac0b01007387 */ /* 0x0001e60000100800 */
[----:B0-----:R-:W3:Y:S01]  /*56800*/  LDL.LU R11, [R1+0x1978] ;  /* 0x00197800010b7983 */ /* 0x001ee20000300800 */
[----:B------:R0:W-:Y:S03]  /*56810*/  STL [R1+0xab4], R25 ;  /* 0x000ab41901007387 */ /* 0x0001e60000100800 */
[----:B0-----:R-:W4:Y:S01]  /*56820*/  LDL.LU R25, [R1+0x1974] ;  /* 0x0019740001197983 */ /* 0x001f220000300800 */
[----:B------:R0:W-:Y:S03]  /*56830*/  STL [R1+0xab8], R29 ;  /* 0x000ab81d01007387 */ /* 0x0001e60000100800 */
[----:B0-----:R-:W2:Y:S01]  /*56840*/  LDL.LU R29, [R1+0x1970] ;  /* 0x00197000011d7983 */ /* 0x001ea20000300800 */
        /* <DEDUP_REMOVED lines=9> */
[----:B0-----:R0:W2:Y:S01]  /*568e0*/  LDL.LU R22, [R1+0x195c] ;  /* 0x00195c0001167983 */ /* 0x0010a20000300800 */
[----:B------:R1:W-:Y:S03]  /*568f0*/  STL [R1+0xae0], R12 ;  /* 0x000ae00c01007387 */ /* 0x0003e60000100800 */
[----:B-1----:R-:W2:Y:S01]  /*56900*/  LDL.LU R12, [R1+0x1958] ;  /* 0x00195800010c7983 */ /* 0x002ea20000300800 */
[----:B------:R-:W-:-:S02]  /*56910*/  @P6 FMUL R0, R0, 0.25 ;  /* 0x3e80000000006820 */ /* 0x000fc40000400000 */
[----:B------:R-:W-:Y:S02]  /*56920*/  @P6 FMUL R7, R7, 0.25 ;  /* 0x3e80000007076820 */ /* 0x000fe40000400000 */
        /* <DEDUP_REMOVED lines=13> */
[----:B------:R-:W-:Y:S02]  /*56a00*/  @P6 FMUL R17, R17, 0.25 ;  /* 0x3e80000011116820 */ /* 0x000fe40000400000 */
[----:B------:R-:W-:Y:S02]  /*56a10*/  @P6 FMUL R16, R16, 0.25 ;  /* 0x3e80000010106820 */ /* 0x000fe40000400000 */
[----:B------:R-:W-:Y:S02]  /*56a20*/  @P6 FMUL R15, R15, 0.25 ;  /* 0x3e8000000f0f6820 */ /* 0x000fe40000400000 */
[----:B------:R-:W-:-:S02]  /*56a30*/  @P6 FMUL R14, R14, 0.25 ;  /* 0x3e8000000e0e6820 */ /* 0x000fc40000400000 */
[----:B------:R-:W-:Y:S02]  /*56a40*/  @P6 FMUL R21, R21, 0.25 ;  /* 0x3e80000015156820 */ /* 0x000fe40000400000 */
[----:B------:R-:W-:Y:S02]  /*56a50*/  @P6 FMUL R2, R2, 0.25 ;  /* 0x3e80000002026820 */ /* 0x000fe40000400000 */
[----:B------:R-:W-:Y:S02]  /*56a60*/  @P6 FMUL R24, R24, 0.25 ;  /* 0x3e80000018186820 */ /* 0x000fe40000400000 */
[----:B------:R-:W-:Y:S02]  /*56a70*/  @P6 FMUL R8, R8, 0.25 ;  /* 0x3e80000008086820 */ /* 0x000fe40000400000 */
[----:B------:R-:W-:Y:S01]  /*56a80*/  @P6 FMUL R23, R23, 0.25 ;  /* 0x3e80000017176820 */ /* 0x000fe20000400000 */
[----:B------:R1:W-:Y:S01]  /*56a90*/  STL [R1+0xae8], R0 ;  /* 0x000ae80001007387 */ /* 0x0003e20000100800 */
[----:B------:R-:W-:-:S02]  /*56aa0*/  @!P4 FMUL R10, R10, 16777216 ;  /* 0x4b8000000a0ac820 */ /* 0x000fc40000400000 */
[----:B------:R0:W-:Y:S02]  /*56ab0*/  STL [R1+0xaec], R7 ;  /* 0x000aec0701007387 */ /* 0x0001e40000100800 */
[----:B------:R-:W-:Y:S01]  /*56ac0*/  @!P4 FMUL R9, R9, 16777216 ;  /* 0x4b8000000909c820 */ /* 0x000fe20000400000 */
[----:B------:R0:W-:Y:S01]  /*56ad0*/  STL [R1+0xaf8], R6 ;  /* 0x000af80601007387 */ /* 0x0001e20000100800 */
[----:B------:R-:W-:Y:S02]  /*56ae0*/  @!P4 FMUL R20, R20, 16777216 ;  /* 0x4b8000001414c820 */ /* 0x000fe40000400000 */
[----:B------:R-:W-:Y:S02]  /*56af0*/  STL [R1+0xafc], R5 ;  /* 0x000afc0501007387 */ /* 0x000fe40000100800 */
[----:B------:R-:W-:Y:S01]  /*56b00*/  @!P4 FMUL R19, R19, 16777216 ;  /* 0x4b8000001313c820 */ /* 0x000fe20000400000 */
[----:B------:R-:W-:Y:S01]  /*56b10*/  STL [R1+0xb08], R4 ;  /* 0x000b080401007387 */ /* 0x000fe20000100800 */
[----:B------:R-:W-:-:S02]  /*56b20*/  @!P4 FMUL R18, R18, 16777216 ;  /* 0x4b8000001212c820 */ /* 0x000fc40000400000 */
[----:B------:R-:W-:Y:S02]  /*56b30*/  STL [R1+0xb0c], R10 ;  /* 0x000b0c0a01007387 */ /* 0x000fe40000100800 */
[----:B------:R-:W-:Y:S01]  /*56b40*/  @!P4 FMUL R17, R17, 16777216 ;  /* 0x4b8000001111c820 */ /* 0x000fe20000400000 */
[----:B------:R-:W-:Y:S01]  /*56b50*/  STL [R1+0xb18], R9 ;  /* 0x000b180901007387 */ /* 0x000fe20000100800 */
[----:B------:R-:W-:Y:S02]  /*56b60*/  @!P4 FMUL R16, R16, 16777216 ;  /* 0x4b8000001010c820 */ /* 0x000fe40000400000 */
[----:B------:R-:W-:Y:S02]  /*56b70*/  STL [R1+0xb1c], R20 ;  /* 0x000b1c1401007387 */ /* 0x000fe40000100800 */
[----:B------:R-:W-:Y:S01]  /*56b80*/  @!P4 FMUL R15, R15, 16777216 ;  /* 0x4b8000000f0fc820 */ /* 0x000fe20000400000 */
[----:B------:R-:W-:Y:S01]  /*56b90*/  STL [R1+0xb28], R19 ;  /* 0x000b281301007387 */ /* 0x000fe20000100800 */
[----:B------:R-:W-:-:S02]  /*56ba0*/  @!P4 FMUL R2, R2, 16777216 ;  /* 0x4b8000000202c820 */ /* 0x000fc40000400000 */
[----:B------:R-:W-:Y:S02]  /*56bb0*/  STL [R1+0xb2c], R18 ;  /* 0x000b2c1201007387 */ /* 0x000fe40000100800 */
[----:B------:R-:W-:Y:S02]  /*56bc0*/  STL [R1+0xb38], R17 ;  /* 0x000b381101007387 */ /* 0x000fe40000100800 */
[----:B------:R-:W-:Y:S01]  /*56bd0*/  @!P4 FMUL R14, R14, 16777216 ;  /* 0x4b8000000e0ec820 */ /* 0x000fe20000400000 */
[----:B------:R-:W-:Y:S01]  /*56be0*/  STL [R1+0xb3c], R16 ;  /* 0x000b3c1001007387 */ /* 0x000fe20000100800 */
[----:B------:R-:W-:Y:S02]  /*56bf0*/  @!P4 FMUL R21, R21, 16777216 ;  /* 0x4b8000001515c820 */ /* 0x000fe40000400000 */
[----:B------:R-:W-:Y:S02]  /*56c00*/  STL [R1+0xb40], R15 ;  /* 0x000b400f01007387 */ /* 0x000fe40000100800 */
[----:B------:R-:W-:Y:S02]  /*56c10*/  STL [R1+0xb4c], R2 ;  /* 0x000b4c0201007387 */ /* 0x000fe40000100800 */
[----:B------:R-:W-:-:S02]  /*56c20*/  @!P4 FMUL R8, R8, 16777216 ;  /* 0x4b8000000808c820 */ /* 0x000fc40000400000 */
[----:B------:R-:W-:Y:S01]  /*56c30*/  @!P4 FMUL R24, R24, 16777216 ;  /* 0x4b8000001818c820 */ /* 0x000fe20000400000 */
[----:B------:R-:W-:Y:S01]  /*56c40*/  STL [R1+0xb44], R14 ;  /* 0x000b440e01007387 */ /* 0x000fe20000100800 */
[----:B------:R-:W-:Y:S02]  /*56c50*/  @!P4 FMUL R23, R23, 16777216 ;  /* 0x4b8000001717c820 */ /* 0x000fe40000400000 */
[----:B------:R-:W-:Y:S02]  /*56c60*/  STL [R1+0xb48], R21 ;  /* 0x000b481501007387 */ /* 0x000fe40000100800 */
[----:B------:R-:W-:Y:S01]  /*56c70*/  STL [R1+0x17cc], R8 ;  /* 0x0017cc0801007387 */ /* 0x000fe20000100800 */
[----:B-1----:R-:W-:Y:S01]  /*56c80*/  MOV R0, c[0x0][0x1c8] ;  /* 0x0000720000007a02 */ /* 0x002fe20000000f00 */
[----:B------:R1:W-:Y:S04]  /*56c90*/  STL [R1+0xb50], R24 ;  /* 0x000b501801007387 */ /* 0x0003e80000100800 */
[----:B0-----:R-:W-:-:S02]  /*56ca0*/  IMAD R7, R0, 0x146, RZ ;  /* 0x0000014600077824 */ /* 0x001fc400078e02ff */
[C---:B------:R-:W-:Y:S02]  /*56cb0*/  IMAD R6, R0.reuse, 0x152, RZ ;  /* 0x0000015200067824 */ /* 0x040fe400078e02ff */
[C---:B-1----:R-:W-:Y:S01]  /*56cc0*/  IMAD R24, R0.reuse, 0x84, RZ ;  /* 0x0000008400187824 */ /* 0x042fe200078e02ff */
[----:B----4-:R-:W-:Y:S01]  /*56cd0*/  MOV R14, R25 ;  /* 0x00000019000e7202 */ /* 0x010fe20000000f00 */
[----:B------:R-:W-:Y:S01]  /*56ce0*/  IMAD R25, R0, 0x108, RZ ;  /* 0x0000010800197824 */ /* 0x000fe200078e02ff */
[----:B--2---:R-:W-:Y:S01]  /*56cf0*/  ISETP.GE.U32.AND P6, PT, R12, 0x7f800000, PT ;  /* 0x7f8000000c00780c */ /* 0x004fe20003fc6070 */
[----:B------:R-:W-:Y:S01]  /*56d00*/  STL.64 [R1+0x18d8], R12 ;  /* 0x0018d80c01007387 */ /* 0x000fe20000100a00 */
[----:B------:R0:W-:Y:S02]  /*56d10*/  STL [R1+0xb54], R23 ;  /* 0x000b541701007387 */ /* 0x0001e40000100800 */
[----:B------:R-:W2:Y:S09]  /*56d20*/  LDL.64 R8, [R1+0x438] ;  /* 0x0004380001087983 */ /* 0x000eb20000100a00 */
[----:B------:R-:W-:-:S04]  /*56d30*/  @P6 IMAD.MOV.U32 R2, RZ, RZ, 0x7f800000 ;  /* 0x7f800000ff026424 */ /* 0x000fc800078e00ff */
[----:B------:R-:W-:Y:S02]  /*56d40*/  @P6 FFMA.FTZ R22, R12, R2, +INF ;  /* 0x7f8000000c166423 */ /* 0x000fe40000010002 */
[----:B0-----:R-:W-:-:S03]  /*56d50*/  IMAD R23, R0, 0x42, RZ ;  /* 0x0000004200177824 */ /* 0x001fc600078e02ff */
[----:B------:R0:W-:Y:S02]  /*56d60*/  STL [R1+0x1458], R22 ;  /* 0x0014581601007387 */ /* 0x0001e40000100800 */
[----:B0-----:R-:W-:-:S05]  /*56d70*/  IMAD R22, R0, 0x106, RZ ;  /* 0x0000010600167824 */ /* 0x001fca00078e02ff */
[----:B------:R0:W-:Y:S01]  /*56d80*/  STL.64 [R1+0x1950], R22 ;  /* 0x0019501601007387 */ /* 0x0001e20000100a00 */
[----:B------:R2:W-:Y:S02]  /*56d90*/  STL.64 [R1+0x1948], R24 ;  /* 0x0019481801007387 */ /* 0x0005e40000100a00 */
[----:B------:R-:W-:Y:S01]  /*56da0*/  STL.64 [R1+0x1938], R6 ;  /* 0x0019380601007387 */ /* 0x000fe20000100a00 */
[----:B0-----:R-:W4:Y:S01]  /*56db0*/  LDL.LU R23, [R1+0x534] ;  /* 0x0005340001177983 */ /* 0x001f220000300800 */
[C---:B------:R-:W-:Y:S02]  /*56dc0*/  IMAD R20, R0.reuse, 0x202, RZ ;  /* 0x0000020200147824 */ /* 0x040fe400078e02ff */
[C---:B------:R-:W-:Y:S02]  /*56dd0*/  IMAD R5, R0.reuse, 0x294, RZ ;  /* 0x0000029400057824 */ /* 0x040fe400078e02ff */
[C---:B------:R-:W-:Y:S02]  /*56de0*/  IMAD R4, R0.reuse, 0x158, RZ ;  /* 0x0000015800047824 */ /* 0x040fe400078e02ff */
[----:B------:R-:W-:-:S03]  /*56df0*/  IMAD R22, R0, 0x101, RZ ;  /* 0x0000010100167824 */ /* 0x000fc600078e02ff */
[----:B------:R4:W-:Y:S01]  /*56e00*/  STL.64 [R1+0x1940], R4 ;  /* 0x0019400401007387 */ /* 0x0009e20000100a00 */
[C---:B------:R-:W-:Y:S01]  /*56e10*/  IMAD R2, R0.reuse, 0x102, RZ ;  /* 0x0000010200027824 */ /* 0x040fe200078e02ff */
[----:B------:R-:W-:Y:S01]  /*56e20*/  FSETP.NEU.AND P4, PT, R3, RZ, PT ;  /* 0x000000ff0300720b */ /* 0x000fe20003f8d000 */
[----:B------:R-:W-:Y:S01]  /*56e30*/  IMAD R3, R0, 0x82, RZ ;  /* 0x0000008200037824 */ /* 0x000fe200078e02ff */
[----:B--2---:R-:W-:-:S04]  /*56e40*/  IADD3 R24, P6, R20, R8, RZ ;  /* 0x0000000814187210 */ /* 0x004fc80007fde0ff */
[----:B------:R-:W-:Y:S02]  /*56e50*/  LEA.HI.X.SX32 R25, R22, R9, 0x1, P6 ;  /* 0x0000000916197211 */ /* 0x000fe400030f0eff */
[----:B----4-:R-:W-:Y:S01]  /*56e60*/  FSEL R4, R23, -INF , P5 ;  /* 0xff80000017047808 */ /* 0x010fe20002800000 */
[----:B------:R-:W-:-:S04]  /*56e70*/  IMAD R23, R0, 0x204, RZ ;  /* 0x0000020400177824 */ /* 0x000fc800078e02ff */
[----:B------:R0:W-:Y:S01]  /*56e80*/  STL [R1+0x174c], R4 ;  /* 0x00174c0401007387 */ /* 0x0001e20000100800 */
[----:B------:R1:W-:Y:S01]  /*56e90*/  STL.64 [R1+0xfd8], R24 ;  /* 0x000fd81801007387 */ /* 0x0003e20000100a00 */
[-C--:B------:R-:W-:Y:S02]  /*56ea0*/  IADD3 R22, P6, R23, R8.reuse, RZ ;  /* 0x0000000817167210 */ /* 0x080fe40007fde0ff */
[----:B0-----:R-:W-:Y:S01]  /*56eb0*/  IADD3 R4, P5, R2, R8, RZ ;  /* 0x0000000802047210 */ /* 0x001fe20007fbe0ff */
[C---:B-1----:R-:W-:Y:S02]  /*56ec0*/  IMAD R24, R0.reuse, 0x81, RZ ;  /* 0x0000008100187824 */ /* 0x042fe400078e02ff */
[----:B------:R-:W-:Y:S01]  /*56ed0*/  IMAD R25, R0, 0x206, RZ ;  /* 0x0000020600197824 */ /* 0x000fe200078e02ff */
[-C--:B------:R-:W-:Y:S02]  /*56ee0*/  LEA.HI.X.SX32 R23, R2, R9.reuse, 0x1, P6 ;  /* 0x0000000902177211 */ /* 0x080fe400030f0eff */
[----:B------:R-:W-:Y:S01]  /*56ef0*/  LEA.HI.X.SX32 R5, R24, R9, 0x1, P5 ;  /* 0x0000000918057211 */ /* 0x000fe200028f0eff */
[----:B------:R-:W-:-:S04]  /*56f00*/  IMAD R24, R0, 0x41, RZ ;  /* 0x0000004100187824 */ /* 0x000fc800078e02ff */
[----:B------:R0:W-:Y:S01]  /*56f10*/  STL.64 [R1+0xd78], R4 ;  /* 0x000d780401007387 */ /* 0x0001e20000100a00 */
[----:B------:R1:W-:Y:S01]  /*56f20*/  STL.64 [R1+0xfe0], R22 ;  /* 0x000fe01601007387 */ /* 0x0003e20000100a00 */
[-C--:B0-----:R-:W-:Y:S01]  /*56f30*/  IADD3 R4, P5, R25, R8.reuse, RZ ;  /* 0x0000000819047210 */ /* 0x081fe20007fbe0ff */
[----:B------:R-:W-:Y:S01]  /*56f40*/  IMAD R25, R0, 0x103, RZ ;  /* 0x0000010300197824 */ /* 0x000fe200078e02ff */
[----:B-1----:R-:W-:-:S04]  /*56f50*/  IADD3 R22, P6, R3, R8, RZ ;  /* 0x0000000803167210 */ /* 0x002fc80007fde0ff */
[-C--:B------:R-:W-:Y:S02]  /*56f60*/  LEA.HI.X.SX32 R5, R25, R9.reuse, 0x1, P5 ;  /* 0x0000000919057211 */ /* 0x080fe400028f0eff */
[----:B------:R-:W-:-:S03]  /*56f70*/  LEA.HI.X.SX32 R23, R24, R9, 0x1, P6 ;  /* 0x0000000918177211 */ /* 0x000fc600030f0eff */
[----:B------:R-:W-:Y:S02]  /*56f80*/  STL.64 [R1+0xff8], R4 ;  /* 0x000ff80401007387 */ /* 0x000fe40000100a00 */
[----:B------:R0:W-:Y:S02]  /*56f90*/  STL.64 [R1+0xe88], R22 ;  /* 0x000e881601007387 */ /* 0x0001e40000100a00 */
[----:B0-----:R-:W2:Y:S01]  /*56fa0*/  LDL.LU.64 R22, [R1+0x1950] ;  /* 0x0019500001167983 */ /* 0x001ea20000300a00 */
[C---:B------:R-:W-:Y:S02]  /*56fb0*/  IMAD R21, R0.reuse, 0x104, RZ ;  /* 0x0000010400157824 */ /* 0x040fe400078e02ff */
[----:B------:R-:W-:-:S03]  /*56fc0*/  IMAD R25, R0, 0x208, RZ ;  /* 0x0000020800197824 */ /* 0x000fc600078e02ff */
[-C--:B------:R-:W-:Y:S02]  /*56fd0*/  IADD3 R4, P5, R21, R8.reuse, RZ ;  /* 0x0000000815047210 */ /* 0x080fe40007fbe0ff */
[----:B------:R-:W-:Y:S01]  /*56fe0*/  IADD3 R24, P6, R25, R8, RZ ;  /* 0x0000000819187210 */ /* 0x000fe20007fde0ff */
[C---:B------:R-:W-:Y:S01]  /*56ff0*/  IMAD R6, R0.reuse, 0x20a, RZ ;  /* 0x0000020a00067824 */ /* 0x040fe200078e02ff */
[-C--:B------:R-:W-:Y:S02]  /*57000*/  LEA.HI.X.SX32 R5, R3, R9.reuse, 0x1, P5 ;  /* 0x0000000903057211 */ /* 0x080fe400028f0eff */
[----:B------:R-:W-:Y:S01]  /*57010*/  LEA.HI.X.SX32 R25, R21, R9, 0x1, P6 ;  /* 0x0000000915197211 */ /* 0x000fe200030f0eff */
[C---:B------:R-:W-:Y:S02]  /*57020*/  IMAD R21, R0.reuse, 0x83, RZ ;  /* 0x0000008300157824 */ /* 0x040fe400078e02ff */
[----:B------:R0:W-:Y:S02]  /*57030*/  STL.64 [R1+0xd70], R4 ;  /* 0x000d700401007387 */ /* 0x0001e40000100a00 */
[----:B------:R2:W-:Y:S02]  /*57040*/  STL.64 [R1+0xff0], R24 ;  /* 0x000ff01801007387 */ /* 0x0005e40000100a00 */
[----:B------:R-:W-:-:S02]  /*57050*/  IMAD R2, R0, 0x2c, RZ ;  /* 0x0000002c00027824 */ /* 0x000fc400078e02ff */
[----:B------:R-:W-:Y:S01]  /*57060*/  IMAD R3, R0, 0xb0, RZ ;  /* 0x000000b000037824 */ /* 0x000fe200078e02ff */
[----:B0-----:R-:W-:Y:S01]  /*57070*/  IADD3 R4, P5, R6, R8, RZ ;  /* 0x0000000806047210 */ /* 0x001fe20007fbe0ff */
[----:B------:R-:W-:-:S03]  /*57080*/  IMAD R6, R0, 0x105, RZ ;  /* 0x0000010500067824 */ /* 0x000fc600078e02ff */
[----:B------:R-:W-:Y:S02]  /*57090*/  STL.64 [R1+0x1920], R2 ;  /* 0x0019200201007387 */ /* 0x000fe40000100a00 */
[----:B------:R-:W-:-:S05]  /*570a0*/  LEA.HI.X.SX32 R5, R6, R9, 0x1, P5 ;  /* 0x0000000906057211 */ /* 0x000fca00028f0eff */
[----:B------:R-:W-:Y:S01]  /*570b0*/  STL.64 [R1+0xfe8], R4 ;  /* 0x000fe80401007387 */ /* 0x000fe20000100a00 */
[----:B--2---:R-:W-:-:S04]  /*570c0*/  IADD3 R24, P6, R22, R8, RZ ;  /* 0x0000000816187210 */ /* 0x004fc80007fde0ff */
[----:B------:R-:W-:-:S05]  /*570d0*/  LEA.HI.X.SX32 R25, R21, R9, 0x1, P6 ;  /* 0x0000000915197211 */ /* 0x000fca00030f0eff */
[----:B------:R0:W-:Y:S04]  /*570e0*/  STL.64 [R1+0xd68], R24 ;  /* 0x000d681801007387 */ /* 0x0001e80000100a00 */
[----:B0-----:R-:W2:Y:S01]  /*570f0*/  LDL.LU.64 R24, [R1+0x1948] ;  /* 0x0019480001187983 */ /* 0x001ea20000300a00 */
[C---:B------:R-:W-:Y:S02]  /*57100*/  IMAD R6, R0.reuse, 0x20e, RZ ;  /* 0x0000020e00067824 */ /* 0x040fe400078e02ff */
[----:B------:R-:W-:-:S03]  /*57110*/  IMAD R5, R0, 0x20c, RZ ;  /* 0x0000020c00057824 */ /* 0x000fc600078e02ff */
[-C--:B------:R-:W-:Y:S02]  /*57120*/  IADD3 R2, P6, R6, R8.reuse, RZ ;  /* 0x0000000806027210 */ /* 0x080fe40007fde0ff */
[----:B------:R-:W-:Y:S01]  /*57130*/  IADD3 R4, P5, R5, R8, RZ ;  /* 0x0000000805047210 */ /* 0x000fe20007fbe0ff */
[C---:B------:R-:W-:Y:S02]  /*57140*/  IMAD R6, R0.reuse, 0x107, RZ ;  /* 0x0000010700067824 */ /* 0x040fe400078e02ff */
[C---:B------:R-:W-:Y:S02]  /*57150*/  IMAD R20, R0.reuse, 0xb, RZ ;  /* 0x0000000b00147824 */ /* 0x040fe400078e02ff */
[----:B------:R-:W-:Y:S01]  /*57160*/  IMAD R21, R0, 0x160, RZ ;  /* 0x0000016000157824 */ /* 0x000fe200078e02ff */
[-C--:B------:R-:W-:Y:S02]  /*57170*/  LEA.HI.X.SX32 R5, R22, R9.reuse, 0x1, P5 ;  /* 0x0000000916057211 */ /* 0x080fe400028f0eff */
[----:B------:R-:W-:-:S02]  /*57180*/  LEA.HI.X.SX32 R3, R6, R9, 0x1, P6 ;  /* 0x0000000906037211 */ /* 0x000fc400030f0eff */
[----:B------:R0:W-:Y:S01]  /*57190*/  STL.64 [R1+0x1928], R20 ;  /* 0x0019281401007387 */ /* 0x0001e20000100a00 */
[----:B------:R1:W-:Y:S02]  /*571a0*/  STL.64 [R1+0x1000], R4 ;  /* 0x0010000401007387 */ /* 0x0003e40000100a00 */
[----:B------:R2:W-:Y:S02]  /*571b0*/  STL.64 [R1+0x1018], R2 ;  /* 0x0010180201007387 */ /* 0x0005e40000100a00 */
[C---:B------:R-:W-:Y:S02]  /*571c0*/  IMAD R6, R0.reuse, 0x210, RZ ;  /* 0x0000021000067824 */ /* 0x040fe400078e02ff */
[----:B0-----:R-:W-:Y:S01]  /*571d0*/  IMAD R21, R0, 0x21, RZ ;  /* 0x0000002100157824 */ /* 0x001fe200078e02ff */
[----:B-1----:R-:W-:-:S04]  /*571e0*/  IADD3 R4, P5, R23, R8, RZ ;  /* 0x0000000817047210 */ /* 0x002fc80007fbe0ff */
[----:B------:R-:W-:-:S05]  /*571f0*/  LEA.HI.X.SX32 R5, R21, R9, 0x1, P5 ;  /* 0x0000000915057211 */ /* 0x000fca00028f0eff */
[----:B------:R0:W-:Y:S01]  /*57200*/  STL.64 [R1+0xf10], R4 ;  /* 0x000f100401007387 */ /* 0x0001e20000100a00 */
[----:B------:R-:W-:Y:S01]  /*57210*/  MOV R15, R26 ;  /* 0x0000001a000f7202 */ /* 0x000fe20000000f00 */
[C---:B------:R-:W-:Y:S02]  /*57220*/  IMAD R26, R0.reuse, 0x10a, RZ ;  /* 0x0000010a001a7824 */ /* 0x040fe400078e02ff */
[C---:B------:R-:W-:Y:S02]  /*57230*/  IMAD R21, R0.reuse, 0x85, RZ ;  /* 0x0000008500157824 */ /* 0x040fe400078e02ff */
[C---:B------:R-:W-:Y:S02]  /*57240*/  IMAD R19, R0.reuse, 0x212, RZ ;  /* 0x0000021200137824 */ /* 0x040fe400078e02ff */
[----:B------:R-:W-:Y:S01]  /*57250*/  IMAD.MOV.U32 R17, RZ, RZ, R28 ;  /* 0x000000ffff117224 */ /* 0x000fe200078e001c */
[----:B------:R-:W-:Y:S01]  /*57260*/  MOV R18, R27 ;  /* 0x0000001b00127202 */ /* 0x000fe20000000f00 */
[----:B------:R-:W-:-:S02]  /*57270*/  IMAD R28, R0, 0x10c, RZ ;  /* 0x0000010c001c7824 */ /* 0x000fc400078e02ff */
[C---:B------:R-:W-:Y:S01]  /*57280*/  IMAD R27, R0.reuse, 0x86, RZ ;  /* 0x00000086001b7824 */ /* 0x040fe200078e02ff */
[----:B------:R-:W-:Y:S01]  /*57290*/  MOV R16, R29 ;  /* 0x0000001d00107202 */ /* 0x000fe20000000f00 */
[----:B------:R-:W-:Y:S01]  /*572a0*/  IMAD R29, R0, 0x10e, RZ ;  /* 0x0000010e001d7824 */ /* 0x000fe200078e02ff */
[----:B--2---:R-:W-:-:S04]  /*572b0*/  IADD3 R2, P6, R24, R8, RZ ;  /* 0x0000000818027210 */ /* 0x004fc80007fde0ff */
[----:B------:R-:W-:Y:S02]  /*572c0*/  LEA.HI.X.SX32 R3, R23, R9, 0x1, P6 ;  /* 0x0000000917037211 */ /* 0x000fe400030f0eff */
[----:B0-----:R-:W-:-:S03]  /*572d0*/  IADD3 R4, P5, R25, R8, RZ ;  /* 0x0000000819047210 */ /* 0x001fc60007fbe0ff */
[----:B------:R0:W-:Y:S01]  /*572e0*/  STL.64 [R1+0xe80], R2 ;  /* 0x000e800201007387 */ /* 0x0001e20000100a00 */
[----:B------:R-:W-:Y:S02]  /*572f0*/  LEA.HI.X.SX32 R5, R24, R9, 0x1, P5 ;  /* 0x0000000918057211 */ /* 0x000fe400028f0eff */
[----:B0-----:R-:W-:-:S04]  /*57300*/  IADD3 R2, P6, R6, R8, RZ ;  /* 0x0000000806027210 */ /* 0x001fc80007fde0ff */
[----:B------:R-:W-:Y:S01]  /*57310*/  LEA.HI.X.SX32 R3, R25, R9, 0x1, P6 ;  /* 0x0000000919037211 */ /* 0x000fe200030f0eff */
[----:B------:R-:W-:Y:S04]  /*57320*/  STL.64 [R1+0xd60], R4 ;  /* 0x000d600401007387 */ /* 0x000fe80000100a00 */
[----:B------:R0:W-:Y:S01]  /*57330*/  STL.64 [R1+0x1010], R2 ;  /* 0x0010100201007387 */ /* 0x0001e20000100a00 */
[----:B------:R-:W-:Y:S01]  /*57340*/  IMAD R6, R0, 0x216, RZ ;  /* 0x0000021600067824 */ /* 0x000fe200078e02ff */
[-C--:B------:R-:W-:Y:S02]  /*57350*/  IADD3 R22, P5, R19, R8.reuse, RZ ;  /* 0x0000000813167210 */ /* 0x080fe40007fbe0ff */
[----:B0-----:R-:W-:Y:S01]  /*57360*/  IADD3 R2, P6, R26, R8, RZ ;  /* 0x000000081a027210 */ /* 0x001fe20007fde0ff */
[----:B------:R-:W-:-:S02]  /*57370*/  IMAD R4, R0, 0x109, RZ ;  /* 0x0000010900047824 */ /* 0x000fc400078e02ff */
[----:B------:R-:W-:Y:S01]  /*57380*/  IMAD R5, R0, 0x214, RZ ;  /* 0x0000021400057824 */ /* 0x000fe200078e02ff */
[-C--:B------:R-:W-:Y:S02]  /*57390*/  LEA.HI.X.SX32 R3, R21, R9.reuse, 0x1, P6 ;  /* 0x0000000915037211 */ /* 0x080fe400030f0eff */
[-C--:B------:R-:W-:Y:S02]  /*573a0*/  LEA.HI.X.SX32 R23, R4, R9.reuse, 0x1, P5 ;  /* 0x0000000904177211 */ /* 0x080fe400028f0eff */
[-C--:B------:R-:W-:Y:S01]  /*573b0*/  IADD3 R4, P5, R5, R8.reuse, RZ ;  /* 0x0000000805047210 */ /* 0x080fe20007fbe0ff */
[----:B------:R0:W-:Y:S03]  /*573c0*/  STL.64 [R1+0xd58], R2 ;  /* 0x000d580201007387 */ /* 0x0001e60000100a00 */
[----:B------:R-:W-:Y:S01]  /*573d0*/  LEA.HI.X.SX32 R5, R26, R9, 0x1, P5 ;  /* 0x000000091a057211 */ /* 0x000fe200028f0eff */
[----:B------:R-:W-:Y:S01]  /*573e0*/  STL.64 [R1+0x1008], R22 ;  /* 0x0010081601007387 */ /* 0x000fe20000100a00 */
[----:B0-----:R-:W-:Y:S01]  /*573f0*/  IADD3 R2, P6, R6, R8, RZ ;  /* 0x0000000806027210 */ /* 0x001fe20007fde0ff */
[----:B------:R-:W-:-:S02]  /*57400*/  IMAD R6, R0, 0x10b, RZ ;  /* 0x0000010b00067824 */ /* 0x000fc400078e02ff */
[----:B------:R0:W-:Y:S03]  /*57410*/  STL.64 [R1+0x1020], R4 ;  /* 0x0010200401007387 */ /* 0x0001e60000100a00 */
[----:B------:R-:W-:Y:S02]  /*57420*/  LEA.HI.X.SX32 R3, R6, R9, 0x1, P6 ;  /* 0x0000000906037211 */ /* 0x000fe400030f0eff */
[----:B------:R-:W-:-:S03]  /*57430*/  IADD3 R20, P5, R27, R8, RZ ;  /* 0x000000081b147210 */ /* 0x000fc60007fbe0ff */
[----:B------:R1:W-:Y:S01]  /*57440*/  STL.64 [R1+0x1038], R2 ;  /* 0x0010380201007387 */ /* 0x0003e20000100a00 */
[C---:B0-----:R-:W-:Y:S02]  /*57450*/  IMAD R4, R0.reuse, 0x43, RZ ;  /* 0x0000004300047824 */ /* 0x041fe400078e02ff */
[C---:B------:R-:W-:Y:S02]  /*57460*/  IMAD R5, R0.reuse, 0x218, RZ ;  /* 0x0000021800057824 */ /* 0x040fe400078e02ff */
[----:B------:R-:W-:Y:S01]  /*57470*/  IMAD R6, R0, 0x21a, RZ ;  /* 0x0000021a00067824 */ /* 0x000fe200078e02ff */
[-C--:B-1----:R-:W-:Y:S02]  /*57480*/  IADD3 R2, P6, R28, R8.reuse, RZ ;  /* 0x000000081c027210 */ /* 0x082fe40007fde0ff */
[-C--:B------:R-:W-:Y:S02]  /*57490*/  LEA.HI.X.SX32 R21, R4, R9.reuse, 0x1, P5 ;  /* 0x0000000904157211 */ /* 0x080fe400028f0eff */
[----:B------:R-:W-:Y:S01]  /*574a0*/  LEA.HI.X.SX32 R3, R27, R9, 0x1, P6 ;  /* 0x000000091b037211 */ /* 0x000fe200030f0eff */
[----:B------:R-:W-:-:S04]  /*574b0*/  IADD3 R4, P5, R5, R8, RZ ;  /* 0x0000000805047210 */ /* 0x000fc80007fbe0ff */
[----:B------:R0:W-:Y:S01]  /*574c0*/  STL.64 [R1+0xd50], R2 ;  /* 0x000d500201007387 */ /* 0x0001e20000100a00 */
[----:B------:R1:W-:Y:S01]  /*574d0*/  STL.64 [R1+0xe78], R20 ;  /* 0x000e781401007387 */ /* 0x0003e20000100a00 */
[----:B------:R-:W-:-:S05]  /*574e0*/  LEA.HI.X.SX32 R5, R28, R9, 0x1, P5 ;  /* 0x000000091c057211 */ /* 0x000fca00028f0eff */
[----:B------:R2:W-:Y:S01]  /*574f0*/  STL.64 [R1+0x1030], R4 ;  /* 0x0010300401007387 */ /* 0x0005e20000100a00 */
[----:B0-----:R-:W-:Y:S01]  /*57500*/  IADD3 R2, P6, R6, R8, RZ ;  /* 0x0000000806027210 */ /* 0x001fe20007fde0ff */
[C---:B-1----:R-:W-:Y:S02]  /*57510*/  IMAD R21, R0.reuse, 0x10d, RZ ;  /* 0x0000010d00157824 */ /* 0x042fe400078e02ff */
[----:B------:R-:W-:-:S03]  /*57520*/  IMAD R6, R0, 0x21c, RZ ;  /* 0x0000021c00067824 */ /* 0x000fc600078e02ff */
[----:B------:R-:W-:Y:S01]  /*57530*/  LEA.HI.X.SX32 R3, R21, R9, 0x1, P6 ;  /* 0x0000000915037211 */ /* 0x000fe200030f0eff */
[----:B------:R-:W-:Y:S01]  /*57540*/  IMAD R21, R0, 0x87, RZ ;  /* 0x0000008700157824 */ /* 0x000fe200078e02ff */
[----:B--2---:R-:W-:-:S03]  /*57550*/  IADD3 R4, P5, R29, R8, RZ ;  /* 0x000000081d047210 */ /* 0x004fc60007fbe0ff */
[----:B------:R0:W-:Y:S01]  /*57560*/  STL.64 [R1+0x1028], R2 ;  /* 0x0010280201007387 */ /* 0x0001e20000100a00 */
[----:B------:R-:W-:Y:S01]  /*57570*/  LEA.HI.X.SX32 R5, R21, R9, 0x1, P5 ;  /* 0x0000000915057211 */ /* 0x000fe200028f0eff */
[C---:B------:R-:W-:Y:S02]  /*57580*/  IMAD R21, R0.reuse, 0x10f, RZ ;  /* 0x0000010f00157824 */ /* 0x040fe400078e02ff */
[----:B------:R-:W-:Y:S02]  /*57590*/  IMAD R24, R0, 0x22, RZ ;  /* 0x0000002200187824 */ /* 0x000fe400078e02ff */
[----:B------:R1:W-:Y:S01]  /*575a0*/  STL.64 [R1+0xd48], R4 ;  /* 0x000d480401007387 */ /* 0x0003e20000100a00 */
[----:B0-----:R-:W-:Y:S01]  /*575b0*/  IADD3 R2, P6, R6, R8, RZ ;  /* 0x0000000806027210 */ /* 0x001fe20007fde0ff */
[----:B------:R-:W-:-:S03]  /*575c0*/  IMAD R6, R0, 0x21e, RZ ;  /* 0x0000021e00067824 */ /* 0x000fc600078e02ff */
[-C--:B------:R-:W-:Y:S02]  /*575d0*/  LEA.HI.X.SX32 R3, R29, R9.reuse, 0x1, P6 ;  /* 0x000000091d037211 */ /* 0x080fe400030f0eff */
[----:B-1----:R-:W-:Y:S01]  /*575e0*/  IADD3 R4, P5, R6, R8, RZ ;  /* 0x0000000806047210 */ /* 0x002fe20007fbe0ff */
[C---:B------:R-:W-:Y:S02]  /*575f0*/  IMAD R6, R0.reuse, 0x11, RZ ;  /* 0x0000001100067824 */ /* 0x040fe400078e02ff */
[----:B------:R0:W-:Y:S01]  /*57600*/  STL.64 [R1+0x1040], R2 ;  /* 0x0010400201007387 */ /* 0x0001e20000100a00 */
[----:B------:R-:W-:Y:S01]  /*57610*/  LEA.HI.X.SX32 R5, R21, R9, 0x1, P5 ;  /* 0x0000000915057211 */ /* 0x000fe200028f0eff */
[----:B------:R-:W-:-:S04]  /*57620*/  IMAD R23, R0, 0x44, RZ ;  /* 0x0000004400177824 */ /* 0x000fc800078e02ff */
[----:B------:R1:W-:Y:S01]  /*57630*/  STL.64 [R1+0x1058], R4 ;  /* 0x0010580401007387 */ /* 0x0003e20000100a00 */
[----:B0-----:R-:W-:-:S04]  /*57640*/  IADD3 R2, P6, R24, R8, RZ ;  /* 0x0000000818027210 */ /* 0x001fc80007fde0ff */
[----:B------:R-:W-:Y:S01]  /*57650*/  LEA.HI.X.SX32 R3, R6, R9, 0x1, P6 ;  /* 0x0000000906037211 */ /* 0x000fe200030f0eff */
[----:B-1----:R-:W-:Y:S01]  /*57660*/  IMAD R4, R0, 0x88, RZ ;  /* 0x0000008800047824 */ /* 0x002fe200078e02ff */
[----:B------:R-:W-:-:S03]  /*57670*/  IADD3 R20, P5, R23, R8, RZ ;  /* 0x0000000817147210 */ /* 0x000fc60007fbe0ff */
[----:B------:R0:W-:Y:S01]  /*57680*/  STL.64 [R1+0xf50], R2 ;  /* 0x000f500201007387 */ /* 0x0001e20000100a00 */
[----:B------:R-:W-:Y:S01]  /*57690*/  IMAD R6, R0, 0x110, RZ ;  /* 0x0000011000067824 */ /* 0x000fe200078e02ff */
[----:B------:R-:W-:Y:S01]  /*576a0*/  LEA.HI.X.SX32 R21, R24, R9, 0x1, P5 ;  /* 0x0000000918157211 */ /* 0x000fe200028f0eff */
[----:B------:R-:W-:Y:S01]  /*576b0*/  IMAD R5, R0, 0x220, RZ ;  /* 0x0000022000057824 */ /* 0x000fe200078e02ff */
[----:B0-----:R-:W-:-:S03]  /*576c0*/  IADD3 R2, P6, R4, R8, RZ ;  /* 0x0000000804027210 */ /* 0x001fc60007fde0ff */
[----:B------:R0:W-:Y:S01]  /*576d0*/  STL.64 [R1+0xf08], R20 ;  /* 0x000f081401007387 */ /* 0x0001e20000100a00 */
[----:B------:R-:W-:-:S05]  /*576e0*/  LEA.HI.X.SX32 R3, R23, R9, 0x1, P6 ;  /* 0x0000000917037211 */ /* 0x000fca00030f0eff */
[----:B------:R1:W-:Y:S01]  /*576f0*/  STL.64 [R1+0xe70], R2 ;  /* 0x000e700201007387 */ /* 0x0003e20000100a00 */
[----:B0-----:R-:W-:Y:S01]  /*57700*/  IADD3 R20, P5, R6, R8, RZ ;  /* 0x0000000806147210 */ /* 0x001fe20007fbe0ff */
[----:B------:R-:W-:-:S03]  /*57710*/  IMAD R25, R0, 0x112, RZ ;  /* 0x0000011200197824 */ /* 0x000fc600078e02ff */
[----:B------:R-:W-:Y:S02]  /*57720*/  LEA.HI.X.SX32 R21, R4, R9, 0x1, P5 ;  /* 0x0000000904157211 */ /* 0x000fe400028f0eff */
[----:B-1----:R-:W-:Y:S01]  /*57730*/  IADD3 R2, P6, R5, R8, RZ ;  /* 0x0000000805027210 */ /* 0x002fe20007fde0ff */
[----:B------:R-:W-:-:S03]  /*57740*/  IMAD R5, R0, 0x222, RZ ;  /* 0x0000022200057824 */ /* 0x000fc600078e02ff */
[----:B------:R-:W-:Y:S01]  /*57750*/  LEA.HI.X.SX32 R3, R6, R9, 0x1, P6 ;  /* 0x0000000906037211 */ /* 0x000fe200030f0eff */
[----:B------:R0:W-:Y:S01]  /*57760*/  STL.64 [R1+0xd40], R20 ;  /* 0x000d401401007387 */ /* 0x0001e20000100a00 */
[C---:B------:R-:W-:Y:S02]  /*57770*/  IMAD R6, R0.reuse, 0x111, RZ ;  /* 0x0000011100067824 */ /* 0x040fe400078e02ff */
[C---:B------:R-:W-:Y:S01]  /*57780*/  IMAD R22, R0.reuse, 0x162, RZ ;  /* 0x0000016200167824 */ /* 0x040fe200078e02ff */
[----:B------:R1:W-:Y:S01]  /*57790*/  STL.64 [R1+0x1050], R2 ;  /* 0x0010500201007387 */ /* 0x0003e20000100a00 */
[C---:B------:R-:W-:Y:S02]  /*577a0*/  IMAD R23, R0.reuse, 0x164, RZ ;  /* 0x0000016400177824 */ /* 0x040fe400078e02ff */
[C---:B------:R-:W-:Y:S01]  /*577b0*/  IMAD R4, R0.reuse, 0x224, RZ ;  /* 0x0000022400047824 */ /* 0x040fe200078e02ff */
[-C--:B0-----:R-:W-:Y:S01]  /*577c0*/  IADD3 R20, P5, R5, R8.reuse, RZ ;  /* 0x0000000805147210 */ /* 0x081fe20007fbe0ff */
[----:B------:R-:W-:Y:S01]  /*577d0*/  IMAD R5, R0, 0x89, RZ ;  /* 0x0000008900057824 */ /* 0x000fe200078e02ff */
[----:B-1----:R-:W-:-:S02]  /*577e0*/  IADD3 R2, P6, R25, R8, RZ ;  /* 0x0000000819027210 */ /* 0x002fc40007fde0ff */
[-C--:B------:R-:W-:Y:S01]  /*577f0*/  LEA.HI.X.SX32 R21, R6, R9.reuse, 0x1, P5 ;  /* 0x0000000906157211 */ /* 0x080fe200028f0eff */
[C---:B------:R-:W-:Y:S01]  /*57800*/  IMAD R6, R0.reuse, 0x226, RZ ;  /* 0x0000022600067824 */ /* 0x040fe200078e02ff */
[----:B------:R-:W-:Y:S01]  /*57810*/  LEA.HI.X.SX32 R3, R5, R9, 0x1, P6 ;  /* 0x0000000905037211 */ /* 0x000fe200030f0eff */
[----:B------:R-:W-:Y:S02]  /*57820*/  STL.64 [R1+0x1930], R22 ;  /* 0x0019301601007387 */ /* 0x000fe40000100a00 */
[----:B------:R0:W-:Y:S02]  /*57830*/  STL.64 [R1+0x1048], R20 ;  /* 0x0010481401007387 */ /* 0x0001e40000100a00 */
[----:B------:R1:W-:Y:S01]  /*57840*/  STL.64 [R1+0xd38], R2 ;  /* 0x000d380201007387 */ /* 0x0003e20000100a00 */
[----:B------:R-:W-:Y:S01]  /*57850*/  IMAD R5, R0, 0x114, RZ ;  /* 0x0000011400057824 */ /* 0x000fe200078e02ff */
[-C--:B0-----:R-:W-:Y:S01]  /*57860*/  IADD3 R20, P5, R4, R8.reuse, RZ ;  /* 0x0000000804147210 */ /* 0x081fe20007fbe0ff */
[----:B------:R-:W-:Y:S01]  /*57870*/  IMAD R4, R0, 0x113, RZ ;  /* 0x0000011300047824 */ /* 0x000fe200078e02ff */
[----:B-1----:R-:W-:Y:S01]  /*57880*/  IADD3 R2, P6, R6, R8, RZ ;  /* 0x0000000806027210 */ /* 0x002fe20007fde0ff */
[----:B------:R-:W-:-:S03]  /*57890*/  IMAD R6, R0, 0x8a, RZ ;  /* 0x0000008a00067824 */ /* 0x000fc600078e02ff */
[-C--:B------:R-:W-:Y:S02]  /*578a0*/  LEA.HI.X.SX32 R3, R4, R9.reuse, 0x1, P6 ;  /* 0x0000000904037211 */ /* 0x080fe400030f0eff */
[-C--:B------:R-:W-:Y:S01]  /*578b0*/  LEA.HI.X.SX32 R21, R25, R9.reuse, 0x1, P5 ;  /* 0x0000000919157211 */ /* 0x080fe200028f0eff */
[----:B------:R-:W-:Y:S01]  /*578c0*/  IMAD R4, R0, 0x45, RZ ;  /* 0x0000004500047824 */ /* 0x000fe200078e02ff */
[-C--:B------:R-:W-:Y:S01]  /*578d0*/  IADD3 R26, P5, R6, R8.reuse, RZ ;  /* 0x00000008061a7210 */ /* 0x080fe20007fbe0ff */
[----:B------:R0:W-:Y:S03]  /*578e0*/  STL.64 [R1+0x1078], R2 ;  /* 0x0010780201007387 */ /* 0x0001e60000100a00 */
[----:B------:R-:W-:Y:S01]  /*578f0*/  LEA.HI.X.SX32 R27, R4, R9, 0x1, P5 ;  /* 0x00000009041b7211 */ /* 0x000fe200028f0eff */
[----:B------:R1:W-:Y:S02]  /*57900*/  STL.64 [R1+0x1060], R20 ;  /* 0x0010601401007387 */ /* 0x0003e40000100a00 */
[----:B------:R-:W-:Y:S01]  /*57910*/  IMAD R4, R0, 0x22a, RZ ;  /* 0x0000022a00047824 */ /* 0x000fe200078e02ff */
[----:B0-----:R-:W-:-:S04]  /*57920*/  IADD3 R2, P6, R5, R8, RZ ;  /* 0x0000000805027210 */ /* 0x001fc80007fde0ff */
[----:B------:R-:W-:Y:S01]  /*57930*/  LEA.HI.X.SX32 R3, R6, R9, 0x1, P6 ;  /* 0x0000000906037211 */ /* 0x000fe200030f0eff */
[C---:B-1----:R-:W-:Y:S01]  /*57940*/  IMAD R21, R0.reuse, 0x228, RZ ;  /* 0x0000022800157824 */ /* 0x042fe200078e02ff */
[----:B------:R-:W-:Y:S03]  /*57950*/  STL.64 [R1+0xe68], R26 ;  /* 0x000e681a01007387 */ /* 0x000fe60000100a00 */
[----:B------:R0:W-:Y:S02]  /*57960*/  STL.64 [R1+0xd30], R2 ;  /* 0x000d300201007387 */ /* 0x0001e40000100a00 */
[----:B------:R-:W-:Y:S01]  /*57970*/  IMAD R6, R0, 0x116, RZ ;  /* 0x0000011600067824 */ /* 0x000fe200078e02ff */
[----:B------:R-:W-:-:S04]  /*57980*/  IADD3 R20, P5, R21, R8, RZ ;  /* 0x0000000815147210 */ /* 0x000fc80007fbe0ff */
[-C--:B------:R-:W-:Y:S02]  /*57990*/  LEA.HI.X.SX32 R21, R5, R9.reuse, 0x1, P5 ;  /* 0x0000000905157211 */ /* 0x080fe400028f0eff */
[-C--:B0-----:R-:W-:Y:S01]  /*579a0*/  IADD3 R2, P6, R4, R8.reuse, RZ ;  /* 0x0000000804027210 */ /* 0x081fe20007fde0ff */
[C---:B------:R-:W-:Y:S02]  /*579b0*/  IMAD R4, R0.reuse, 0x115, RZ ;  /* 0x0000011500047824 */ /* 0x040fe400078e02ff */
[----:B------:R-:W-:Y:S01]  /*579c0*/  IMAD R5, R0, 0x22c, RZ ;  /* 0x0000022c00057824 */ /* 0x000fe200078e02ff */
[----:B------:R-:W-:Y:S02]  /*579d0*/  IADD3 R26, P5, R6, R8, RZ ;  /* 0x00000008061a7210 */ /* 0x000fe40007fbe0ff */
[-C--:B------:R-:W-:Y:S01]  /*579e0*/  LEA.HI.X.SX32 R3, R4, R9.reuse, 0x1, P6 ;  /* 0x0000000904037211 */ /* 0x080fe200030f0eff */
[----:B------:R-:W-:Y:S01]  /*579f0*/  IMAD R4, R0, 0x8b, RZ ;  /* 0x0000008b00047824 */ /* 0x000fe200078e02ff */
[----:B------:R-:W-:Y:S03]  /*57a00*/  STL.64 [R1+0x1070], R20 ;  /* 0x0010701401007387 */ /* 0x000fe60000100a00 */
[----:B------:R0:W-:Y:S01]  /*57a10*/  STL.64 [R1+0x1068], R2 ;  /* 0x0010680201007387 */ /* 0x0001e20000100a00 */
[----:B------:R-:W-:-:S02]  /*57a20*/  LEA.HI.X.SX32 R27, R4, R9, 0x1, P5 ;  /* 0x00000009041b7211 */ /* 0x000fc400028f0eff */
[-C--:B0-----:R-:W-:Y:S01]  /*57a30*/  IADD3 R2, P6, R5, R8.reuse, RZ ;  /* 0x0000000805027210 */ /* 0x081fe20007fde0ff */
[----:B------:R-:W-:Y:S02]  /*57a40*/  IMAD R5, R0, 0x22e, RZ ;  /* 0x0000022e00057824 */ /* 0x000fe400078e02ff */
[----:B------:R0:W-:Y:S01]  /*57a50*/  STL.64 [R1+0xd28], R26 ;  /* 0x000d281a01007387 */ /* 0x0001e20000100a00 */
[----:B------:R-:W-:Y:S01]  /*57a60*/  LEA.HI.X.SX32 R3, R6, R9, 0x1, P6 ;  /* 0x0000000906037211 */ /* 0x000fe200030f0eff */
[C---:B------:R-:W-:Y:S02]  /*57a70*/  IMAD R6, R0.reuse, 0x117, RZ ;  /* 0x0000011700067824 */ /* 0x040fe400078e02ff */
[----:B------:R-:W-:Y:S01]  /*57a80*/  IMAD R20, R0, 0x46, RZ ;  /* 0x0000004600147824 */ /* 0x000fe200078e02ff */
[----:B0-----:R-:W-:-:S04]  /*57a90*/  IADD3 R26, P5, R5, R8, RZ ;  /* 0x00000008051a7210 */ /* 0x001fc80007fbe0ff */
[----:B------:R-:W-:Y:S02]  /*57aa0*/  IADD3 R4, P6, R20, R8, RZ ;  /* 0x0000000814047210 */ /* 0x000fe40007fde0ff */
[-C--:B------:R-:W-:Y:S01]  /*57ab0*/  LEA.HI.X.SX32 R27, R6, R9.reuse, 0x1, P5 ;  /* 0x00000009061b7211 */ /* 0x080fe200028f0eff */
[----:B------:R-:W-:Y:S01]  /*57ac0*/  IMAD R6, R0, 0x23, RZ ;  /* 0x0000002300067824 */ /* 0x000fe200078e02ff */
[----:B------:R0:W-:Y:S04]  /*57ad0*/  STL.64 [R1+0x1080], R2 ;  /* 0x0010800201007387 */ /* 0x0001e80000100a00 */
[----:B------:R-:W-:Y:S01]  /*57ae0*/  LEA.HI.X.SX32 R5, R6, R9, 0x1, P6 ;  /* 0x0000000906057211 */ /* 0x000fe200030f0eff */
[----:B------:R1:W-:Y:S01]  /*57af0*/  STL.64 [R1+0x1098], R26 ;  /* 0x0010981a01007387 */ /* 0x0003e20000100a00 */
[----:B0-----:R-:W-:-:S02]  /*57b00*/  IMAD R3, R0, 0x118, RZ ;  /* 0x0000011800037824 */ /* 0x001fc400078e02ff */
[C---:B------:R-:W-:Y:S01]  /*57b10*/  IMAD R2, R0.reuse, 0x8c, RZ ;  /* 0x0000008c00027824 */ /* 0x040fe200078e02ff */
[----:B------:R0:W-:Y:S01]  /*57b20*/  STL.64 [R1+0xf00], R4 ;  /* 0x000f000401007387 */ /* 0x0001e20000100a00 */
[C---:B------:R-:W-:Y:S02]  /*57b30*/  IMAD R21, R0.reuse, 0x230, RZ ;  /* 0x0000023000157824 */ /* 0x040fe400078e02ff */
[----:B------:R-:W-:Y:S01]  /*57b40*/  IMAD R6, R0, 0x232, RZ ;  /* 0x0000023200067824 */ /* 0x000fe200078e02ff */
[-C--:B-1----:R-:W-:Y:S02]  /*57b50*/  IADD3 R26, P5, R2, R8.reuse, RZ ;  /* 0x00000008021a7210 */ /* 0x082fe40007fbe0ff */
[----:B0-----:R-:W-:-:S04]  /*57b60*/  IADD3 R4, P6, R3, R8, RZ ;  /* 0x0000000803047210 */ /* 0x001fc80007fde0ff */
[-C--:B------:R-:W-:Y:S02]  /*57b70*/  LEA.HI.X.SX32 R5, R2, R9.reuse, 0x1, P6 ;  /* 0x0000000902057211 */ /* 0x080fe400030f0eff */
[-C--:B------:R-:W-:Y:S01]  /*57b80*/  LEA.HI.X.SX32 R27, R20, R9.reuse, 0x1, P5 ;  /* 0x00000009141b7211 */ /* 0x080fe200028f0eff */
[-C--:B------:R-:W-:Y:S02]  /*57b90*/  IADD3 R20, P5, R21, R8.reuse, RZ ;  /* 0x0000000815147210 */ /* 0x080fe40007fbe0ff */
[C---:B------:R-:W-:Y:S01]  /*57ba0*/  IMAD R2, R0.reuse, 0x119, RZ ;  /* 0x0000011900027824 */ /* 0x040fe200078e02ff */
[----:B------:R0:W-:Y:S01]  /*57bb0*/  STL.64 [R1+0xd20], R4 ;  /* 0x000d200401007387 */ /* 0x0001e20000100a00 */
[----:B------:R-:W-:Y:S01]  /*57bc0*/  LEA.HI.X.SX32 R21, R3, R9, 0x1, P5 ;  /* 0x0000000903157211 */ /* 0x000fe200028f0eff */
[----:B------:R-:W-:Y:S02]  /*57bd0*/  STL.64 [R1+0xe60], R26 ;  /* 0x000e601a01007387 */ /* 0x000fe40000100a00 */
[----:B------:R-:W-:Y:S01]  /*57be0*/  IMAD R3, R0, 0x234, RZ ;  /* 0x0000023400037824 */ /* 0x000fe200078e02ff */
[----:B0-----:R-:W-:Y:S01]  /*57bf0*/  IADD3 R4, P6, R6, R8, RZ ;  /* 0x0000000806047210 */ /* 0x001fe20007fde0ff */
[----:B------:R-:W-:-:S03]  /*57c00*/  IMAD R6, R0, 0x11a, RZ ;  /* 0x0000011a00067824 */ /* 0x000fc600078e02ff */
[----:B------:R-:W-:Y:S01]  /*57c10*/  LEA.HI.X.SX32 R5, R2, R9, 0x1, P6 ;  /* 0x0000000902057211 */ /* 0x000fe200030f0eff */
[----:B------:R0:W-:Y:S01]  /*57c20*/  STL.64 [R1+0x1090], R20 ;  /* 0x0010901401007387 */ /* 0x0001e20000100a00 */
[----:B------:R-:W-:-:S03]  /*57c30*/  IADD3 R2, P6, R3, R8, RZ ;  /* 0x0000000803027210 */ /* 0x000fc60007fde0ff */
[----:B------:R1:W-:Y:S01]  /*57c40*/  STL.64 [R1+0x1088], R4 ;  /* 0x0010880401007387 */ /* 0x0003e20000100a00 */
[C---:B------:R-:W-:Y:S02]  /*57c50*/  LEA.HI.X.SX32 R3, R6.reuse, R9, 0x1, P6 ;  /* 0x0000000906037211 */ /* 0x040fe400030f0eff */
[----:B0-----:R-:W-:Y:S01]  /*57c60*/  IADD3 R20, P5, R6, R8, RZ ;  /* 0x0000000806147210 */ /* 0x001fe20007fbe0ff */
[C---:B-1----:R-:W-:Y:S02]  /*57c70*/  IMAD R4, R0.reuse, 0x8d, RZ ;  /* 0x0000008d00047824 */ /* 0x042fe400078e02ff */
[----:B------:R-:W-:-:S03]  /*57c80*/  IMAD R5, R0, 0x236, RZ ;  /* 0x0000023600057824 */ /* 0x000fc600078e02ff */
[----:B------:R-:W-:Y:S01]  /*57c90*/  LEA.HI.X.SX32 R21, R4, R9, 0x1, P5 ;  /* 0x0000000904157211 */ /* 0x000fe200028f0eff */
[C---:B------:R-:W-:Y:S02]  /*57ca0*/  IMAD R4, R0.reuse, 0x8e, RZ ;  /* 0x0000008e00047824 */ /* 0x040fe400078e02ff */
[C---:B------:R-:W-:Y:S02]  /*57cb0*/  IMAD R27, R0.reuse, 0x11b, RZ ;  /* 0x0000011b001b7824 */ /* 0x040fe400078e02ff */
[C---:B------:R-:W-:Y:S01]  /*57cc0*/  IMAD R26, R0.reuse, 0x47, RZ ;  /* 0x00000047001a7824 */ /* 0x040fe200078e02ff */
[----:B------:R0:W-:Y:S01]  /*57cd0*/  STL.64 [R1+0xd18], R20 ;  /* 0x000d181401007387 */ /* 0x0001e20000100a00 */
[----:B------:R1:W-:Y:S02]  /*57ce0*/  STL.64 [R1+0x10a0], R2 ;  /* 0x0010a00201007387 */ /* 0x0003e40000100a00 */
[----:B------:R-:W-:Y:S01]  /*57cf0*/  IMAD R6, R0, 0x11c, RZ ;  /* 0x0000011c00067824 */ /* 0x000fe200078e02ff */
[----:B0-----:R-:W-:-:S02]  /*57d00*/  IADD3 R20, P5, R5, R8, RZ ;  /* 0x0000000805147210 */ /* 0x001fc40007fbe0ff */
[----:B-1----:R-:W-:Y:S01]  /*57d10*/  IADD3 R2, P6, R4, R8, RZ ;  /* 0x0000000804027210 */ /* 0x002fe20007fde0ff */
[----:B------:R-:W-:Y:S01]  /*57d20*/  IMAD R5, R0, 0x238, RZ ;  /* 0x0000023800057824 */ /* 0x000fe200078e02ff */
[-C--:B------:R-:W-:Y:S02]  /*57d30*/  LEA.HI.X.SX32 R21, R27, R9.reuse, 0x1, P5 ;  /* 0x000000091b157211 */ /* 0x080fe400028f0eff */
[----:B------:R-:W-:-:S03]  /*57d40*/  LEA.HI.X.SX32 R3, R26, R9, 0x1, P6 ;  /* 0x000000091a037211 */ /* 0x000fc600030f0eff */
[----:B------:R0:W-:Y:S02]  /*57d50*/  STL.64 [R1+0x10b8], R20 ;  /* 0x0010b81401007387 */ /* 0x0001e40000100a00 */
[----:B------:R1:W-:Y:S01]  /*57d60*/  STL.64 [R1+0xe58], R2 ;  /* 0x000e580201007387 */ /* 0x0003e20000100a00 */
[-C--:B0-----:R-:W-:Y:S02]  /*57d70*/  IADD3 R20, P5, R6, R8.reuse, RZ ;  /* 0x0000000806147210 */ /* 0x081fe40007fbe0ff */
[-C--:B-1----:R-:W-:Y:S01]  /*57d80*/  IADD3 R2, P6, R5, R8.reuse, RZ ;  /* 0x0000000805027210 */ /* 0x082fe20007fde0ff */
[----:B------:R-:W-:Y:S01]  /*57d90*/  IMAD R5, R0, 0x23a, RZ ;  /* 0x0000023a00057824 */ /* 0x000fe200078e02ff */
[-C--:B------:R-:W-:Y:S02]  /*57da0*/  LEA.HI.X.SX32 R21, R4, R9.reuse, 0x1, P5 ;  /* 0x0000000904157211 */ /* 0x080fe400028f0eff */
[----:B------:R-:W-:Y:S01]  /*57db0*/  LEA.HI.X.SX32 R3, R6, R9, 0x1, P6 ;  /* 0x0000000906037211 */ /* 0x000fe200030f0eff */
[C---:B------:R-:W-:Y:S01]  /*57dc0*/  IMAD R4, R0.reuse, 0x11e, RZ ;  /* 0x0000011e00047824 */ /* 0x040fe200078e02ff */
[-C--:B------:R-:W-:Y:S01]  /*57dd0*/  IADD3 R28, P5, R5, R8.reuse, RZ ;  /* 0x00000008051c7210 */ /* 0x080fe20007fbe0ff */
[C---:B------:R-:W-:Y:S01]  /*57de0*/  IMAD R5, R0.reuse, 0x8f, RZ ;  /* 0x0000008f00057824 */ /* 0x040fe200078e02ff */
[----:B------:R-:W-:Y:S01]  /*57df0*/  STL.64 [R1+0xd10], R20 ;  /* 0x000d101401007387 */ /* 0x000fe20000100a00 */
[----:B------:R0:W-:Y:S02]  /*57e00*/  STL.64 [R1+0x10b0], R2 ;  /* 0x0010b00201007387 */ /* 0x0001e40000100a00 */
[----:B------:R-:W-:Y:S01]  /*57e10*/  IMAD R6, R0, 0x23e, RZ ;  /* 0x0000023e00067824 */ /* 0x000fe200078e02ff */
[----:B0-----:R-:W-:Y:S01]  /*57e20*/  IADD3 R2, P6, R4, R8, RZ ;  /* 0x0000000804027210 */ /* 0x001fe20007fde0ff */
[----:B------:R-:W-:-:S02]  /*57e30*/  IMAD R20, R0, 0x11d, RZ ;  /* 0x0000011d00147824 */ /* 0x000fc400078e02ff */
[C---:B------:R-:W-:Y:S01]  /*57e40*/  IMAD R21, R0.reuse, 0x23c, RZ ;  /* 0x0000023c00157824 */ /* 0x040fe200078e02ff */
[-C--:B------:R-:W-:Y:S01]  /*57e50*/  LEA.HI.X.SX32 R3, R5, R9.reuse, 0x1, P6 ;  /* 0x0000000905037211 */ /* 0x080fe200030f0eff */
[----:B------:R-:W-:Y:S01]  /*57e60*/  IMAD R5, R0, 0x11f, RZ ;  /* 0x0000011f00057824 */ /* 0x000fe200078e02ff */
[-C--:B------:R-:W-:Y:S02]  /*57e70*/  LEA.HI.X.SX32 R29, R20, R9.reuse, 0x1, P5 ;  /* 0x00000009141d7211 */ /* 0x080fe400028f0eff */
[-C--:B------:R-:W-:Y:S01]  /*57e80*/  IADD3 R20, P5, R21, R8.reuse, RZ ;  /* 0x0000000815147210 */ /* 0x080fe20007fbe0ff */
[----:B------:R0:W-:Y:S02]  /*57e90*/  STL.64 [R1+0xd08], R2 ;  /* 0x000d080201007387 */ /* 0x0001e40000100a00 */
[----:B------:R1:W-:Y:S01]  /*57ea0*/  STL.64 [R1+0x10a8], R28 ;  /* 0x0010a81c01007387 */ /* 0x0003e20000100a00 */
[----:B------:R-:W-:Y:S01]  /*57eb0*/  LEA.HI.X.SX32 R21, R4, R9, 0x1, P5 ;  /* 0x0000000904157211 */ /* 0x000fe200028f0eff */
[----:B------:R-:W-:Y:S01]  /*57ec0*/  IMAD R4, R0, 0x9, RZ ;  /* 0x0000000900047824 */ /* 0x000fe200078e02ff */
[----:B0-----:R-:W-:Y:S01]  /*57ed0*/  IADD3 R2, P6, R6, R8, RZ ;  /* 0x0000000806027210 */ /* 0x001fe20007fde0ff */
[----:B------:R-:W-:-:S02]  /*57ee0*/  IMAD R6, R0, 0x12, RZ ;  /* 0x0000001200067824 */ /* 0x000fc400078e02ff */
[C---:B-1----:R-:W-:Y:S01]  /*57ef0*/  IMAD R28, R0.reuse, 0x24, RZ ;  /* 0x00000024001c7824 */ /* 0x042fe200078e02ff */
[----:B------:R-:W-:Y:S01]  /*57f00*/  LEA.HI.X.SX32 R3, R5, R9, 0x1, P6 ;  /* 0x0000000905037211 */ /* 0x000fe200030f0eff */
[----:B------:R0:W-:Y:S04]  /*57f10*/  STL.64 [R1+0x10c0], R20 ;  /* 0x0010c01401007387 */ /* 0x0001e80000100a00 */
[----:B------:R1:W-:Y:S01]  /*57f20*/  STL.64 [R1+0x10d8], R2 ;  /* 0x0010d80201007387 */ /* 0x0003e20000100a00 */
[----:B------:R-:W-:Y:S01]  /*57f30*/  IMAD R5, R0, 0x48, RZ ;  /* 0x0000004800057824 */ /* 0x000fe200078e02ff */
[-C--:B0-----:R-:W-:Y:S02]  /*57f40*/  IADD3 R20, P5, R6, R8.reuse, RZ ;  /* 0x0000000806147210 */ /* 0x081fe40007fbe0ff */
[----:B-1----:R-:W-:-:S02]  /*57f50*/  IADD3 R2, P6, R28, R8, RZ ;  /* 0x000000081c027210 */ /* 0x002fc40007fde0ff */
[-C--:B------:R-:W-:Y:S01]  /*57f60*/  LEA.HI.X.SX32 R21, R4, R9.reuse, 0x1, P5 ;  /* 0x0000000904157211 */ /* 0x080fe200028f0eff */
[----:B------:R-:W-:Y:S01]  /*57f70*/  IMAD R4, R0, 0x90, RZ ;  /* 0x0000009000047824 */ /* 0x000fe200078e02ff */
[----:B------:R-:W-:-:S03]  /*57f80*/  LEA.HI.X.SX32 R3, R6, R9, 0x1, P6 ;  /* 0x0000000906037211 */ /* 0x000fc600030f0eff */
[----:B------:R0:W-:Y:S02]  /*57f90*/  STL.64 [R1+0xf70], R20 ;  /* 0x000f701401007387 */ /* 0x0001e40000100a00 */
[----:B------:R1:W-:Y:S02]  /*57fa0*/  STL.64 [R1+0xf48], R2 ;  /* 0x000f480201007387 */ /* 0x0003e40000100a00 */
[C---:B------:R-:W-:Y:S02]  /*57fb0*/  IMAD R10, R0.reuse, 0x240, RZ ;  /* 0x00000240000a7824 */ /* 0x040fe400078e02ff */
[----:B------:R-:W-:Y:S01]  /*57fc0*/  IMAD R6, R0, 0x120, RZ ;  /* 0x0000012000067824 */ /* 0x000fe200078e02ff */
[-C--:B0-----:R-:W-:Y:S02]  /*57fd0*/  IADD3 R20, P5, R5, R8.reuse, RZ ;  /* 0x0000000805147210 */ /* 0x081fe40007fbe0ff */
[----:B-1----:R-:W-:Y:S02]  /*57fe0*/  IADD3 R2, P6, R4, R8, RZ ;  /* 0x0000000804027210 */ /* 0x002fe40007fde0ff */
[----:B------:R-:W-:-:S02]  /*57ff0*/  LEA.HI.X.SX32 R21, R28, R9, 0x1, P5 ;  /* 0x000000091c157211 */ /* 0x000fc400028f0eff */
[----:B------:R-:W-:-:S03]  /*58000*/  LEA.HI.X.SX32 R3, R5, R9, 0x1, P6 ;  /* 0x0000000905037211 */ /* 0x000fc600030f0eff */
[----:B------:R0:W-:Y:S02]  /*58010*/  STL.64 [R1+0xef8], R20 ;  /* 0x000ef81401007387 */ /* 0x0001e40000100a00 */
[----:B------:R1:W-:Y:S02]  /*58020*/  STL.64 [R1+0xe50], R2 ;  /* 0x000e500201007387 */ /* 0x0003e40000100a00 */
[----:B------:R-:W-:Y:S01]  /*58030*/  IMAD R5, R0, 0x242, RZ ;  /* 0x0000024200057824 */ /* 0x000fe200078e02ff */
[-C--:B0-----:R-:W-:Y:S02]  /*58040*/  IADD3 R20, P5, R6, R8.reuse, RZ ;  /* 0x0000000806147210 */ /* 0x081fe40007fbe0ff */
[----:B-1----:R-:W-:Y:S01]  /*58050*/  IADD3 R2, P6, R10, R8, RZ ;  /* 0x000000080a027210 */ /* 0x002fe20007fde0ff */
[----:B------:R-:W-:Y:S01]  /*58060*/  IMAD R10, R0, 0x2d2, RZ ;  /* 0x000002d2000a7824 */ /* 0x000fe200078e02ff */
[-C--:B------:R-:W-:Y:S02]  /*58070*/  LEA.HI.X.SX32 R21, R4, R9.reuse, 0x1, P5 ;  /* 0x0000000904157211 */ /* 0x080fe400028f0eff */
[----:B------:R-:W-:-:S02]  /*58080*/  LEA.HI.X.SX32 R3, R6, R9, 0x1, P6 ;  /* 0x0000000906037211 */ /* 0x000fc400030f0eff */
[----:B---3--:R0:W-:Y:S01]  /*58090*/  STL.64 [R1+0x1918], R10 ;  /* 0x0019180a01007387 */ /* 0x0081e20000100a00 */
[----:B------:R1:W-:Y:S02]  /*580a0*/  STL.64 [R1+0xd00], R20 ;  /* 0x000d001401007387 */ /* 0x0003e40000100a00 */
[----:B------:R2:W-:Y:S02]  /*580b0*/  STL.64 [R1+0x10d0], R2 ;  /* 0x0010d00201007387 */ /* 0x0005e40000100a00 */
[C---:B------:R-:W-:Y:S01]  /*580c0*/  IMAD R4, R0.reuse, 0x91, RZ ;  /* 0x0000009100047824 */ /* 0x040fe200078e02ff */
[----:B0-----:R-:W-:Y:S01]  /*580d0*/  IADD3 R10, P5, R5, R8, RZ ;  /* 0x00000008050a7210 */ /* 0x001fe20007fbe0ff */
[C---:B------:R-:W-:Y:S02]  /*580e0*/  IMAD R5, R0.reuse, 0x122, RZ ;  /* 0x0000012200057824 */ /* 0x040fe400078e02ff */
[----:B-1----:R-:W-:-:S03]  /*580f0*/  IMAD R20, R0, 0x121, RZ ;  /* 0x0000012100147824 */ /* 0x002fc600078e02ff */
[-C--:B--2---:R-:W-:Y:S02]  /*58100*/  IADD3 R2, P6, R5, R8.reuse, RZ ;  /* 0x0000000805027210 */ /* 0x084fe40007fde0ff */
[-C--:B------:R-:W-:Y:S01]  /*58110*/  LEA.HI.X.SX32 R11, R20, R9.reuse, 0x1, P5 ;  /* 0x00000009140b7211 */ /* 0x080fe200028f0eff */
[C---:B------:R-:W-:Y:S02]  /*58120*/  IMAD R21, R0.reuse, 0x244, RZ ;  /* 0x0000024400157824 */ /* 0x040fe400078e02ff */
[----:B------:R-:W-:Y:S01]  /*58130*/  IMAD R6, R0, 0x246, RZ ;  /* 0x0000024600067824 */ /* 0x000fe200078e02ff */
[----:B------:R-:W-:Y:S01]  /*58140*/  LEA.HI.X.SX32 R3, R4, R9, 0x1, P6 ;  /* 0x0000000904037211 */ /* 0x000fe200030f0eff */
[----:B------:R-:W-:Y:S01]  /*58150*/  IMAD R4, R0, 0x123, RZ ;  /* 0x0000012300047824 */ /* 0x000fe200078e02ff */
[----:B------:R0:W-:Y:S03]  /*58160*/  STL.64 [R1+0x10c8], R10 ;  /* 0x0010c80a01007387 */ /* 0x0001e60000100a00 */
[----:B------:R1:W-:Y:S01]  /*58170*/  STL.64 [R1+0xcf8], R2 ;  /* 0x000cf80201007387 */ /* 0x0003e20000100a00 */
[----:B0-----:R-:W-:-:S02]  /*58180*/  IADD3 R10, P5, R21, R8, RZ ;  /* 0x00000008150a7210 */ /* 0x001fc40007fbe0ff */
[-C--:B-1----:R-:W-:Y:S01]  /*58190*/  IADD3 R2, P6, R6, R8.reuse, RZ ;  /* 0x0000000806027210 */ /* 0x082fe20007fde0ff */
[----:B------:R-:W-:Y:S01]  /*581a0*/  IMAD R6, R0, 0x92, RZ ;  /* 0x0000009200067824 */ /* 0x000fe200078e02ff */
[-C--:B------:R-:W-:Y:S02]  /*581b0*/  LEA.HI.X.SX32 R11, R5, R9.reuse, 0x1, P5 ;  /* 0x00000009050b7211 */ /* 0x080fe400028f0eff */
[----:B------:R-:W-:Y:S01]  /*581c0*/  LEA.HI.X.SX32 R3, R4, R9, 0x1, P6 ;  /* 0x0000000904037211 */ /* 0x000fe200030f0eff */
[C---:B------:R-:W-:Y:S02]  /*581d0*/  IMAD R5, R0.reuse, 0x124, RZ ;  /* 0x0000012400057824 */ /* 0x040fe400078e02ff */
[C---:B------:R-:W-:Y:S01]  /*581e0*/  IMAD R4, R0.reuse, 0x49, RZ ;  /* 0x0000004900047824 */ /* 0x040fe200078e02ff */
[----:B------:R0:W-:Y:S01]  /*581f0*/  STL.64 [R1+0x10e0], R10 ;  /* 0x0010e00a01007387 */ /* 0x0001e20000100a00 */
[----:B------:R1:W-:Y:S02]  /*58200*/  STL.64 [R1+0x10f8], R2 ;  /* 0x0010f80201007387 */ /* 0x0003e40000100a00 */
[----:B------:R-:W-:Y:S01]  /*58210*/  IMAD R21, R0, 0x248, RZ ;  /* 0x0000024800157824 */ /* 0x000fe200078e02ff */
[----:B0-----:R-:W-:-:S02]  /*58220*/  IADD3 R10, P5, R6, R8, RZ ;  /* 0x00000008060a7210 */ /* 0x001fc40007fbe0ff */
[-C--:B-1----:R-:W-:Y:S02]  /*58230*/  IADD3 R2, P6, R5, R8.reuse, RZ ;  /* 0x0000000805027210 */ /* 0x082fe40007fde0ff */
[-C--:B------:R-:W-:Y:S02]  /*58240*/  LEA.HI.X.SX32 R11, R4, R9.reuse, 0x1, P5 ;  /* 0x00000009040b7211 */ /* 0x080fe400028f0eff */
[----:B------:R-:W-:Y:S01]  /*58250*/  LEA.HI.X.SX32 R3, R6, R9, 0x1, P6 ;  /* 0x0000000906037211 */ /* 0x000fe200030f0eff */
[C---:B------:R-:W-:Y:S02]  /*58260*/  IMAD R4, R0.reuse, 0x24a, RZ ;  /* 0x0000024a00047824 */ /* 0x040fe400078e02ff */
[----:B------:R0:W-:Y:S02]  /*58270*/  STL.64 [R1+0xe48], R10 ;  /* 0x000e480a01007387 */ /* 0x0001e40000100a00 */
[----:B------:R1:W-:Y:S02]  /*58280*/  STL.64 [R1+0xcf0], R2 ;  /* 0x000cf00201007387 */ /* 0x0003e40000100a00 */
[----:B------:R-:W-:Y:S01]  /*58290*/  IMAD R6, R0, 0x126, RZ ;  /* 0x0000012600067824 */ /* 0x000fe200078e02ff */
[----:B0-----:R-:W-:-:S02]  /*582a0*/  IADD3 R10, P5, R21, R8, RZ ;  /* 0x00000008150a7210 */ /* 0x001fc40007fbe0ff */
[----:B-1----:R-:W-:Y:S01]  /*582b0*/  IADD3 R2, P6, R4, R8, RZ ;  /* 0x0000000804027210 */ /* 0x002fe20007fde0ff */
[C---:B------:R-:W-:Y:S01]  /*582c0*/  IMAD R4, R0.reuse, 0x125, RZ ;  /* 0x0000012500047824 */ /* 0x040fe200078e02ff */
[----:B------:R-:W-:Y:S01]  /*582d0*/  LEA.HI.X.SX32 R11, R5, R9, 0x1, P5 ;  /* 0x00000009050b7211 */ /* 0x000fe200028f0eff */
[----:B------:R-:W-:-:S03]  /*582e0*/  IMAD R5, R0, 0x24c, RZ ;  /* 0x0000024c00057824 */ /* 0x000fc600078e02ff */
[----:B------:R-:W-:Y:S01]  /*582f0*/  LEA.HI.X.SX32 R3, R4, R9, 0x1, P6 ;  /* 0x0000000904037211 */ /* 0x000fe200030f0eff */
[----:B------:R0:W-:Y:S04]  /*58300*/  STL.64 [R1+0x10f0], R10 ;  /* 0x0010f00a01007387 */ /* 0x0001e80000100a00 */
[----:B------:R1:W-:Y:S02]  /*58310*/  STL.64 [R1+0x10e8], R2 ;  /* 0x0010e80201007387 */ /* 0x0003e40000100a00 */
[C---:B------:R-:W-:Y:S02]  /*58320*/  IMAD R4, R0.reuse, 0x93, RZ ;  /* 0x0000009300047824 */ /* 0x040fe400078e02ff */
[----:B------:R-:W-:Y:S01]  /*58330*/  IMAD R20, R0, 0x127, RZ ;  /* 0x0000012700147824 */ /* 0x000fe200078e02ff */
[----:B0-----:R-:W-:-:S02]  /*58340*/  IADD3 R10, P5, R6, R8, RZ ;  /* 0x00000008060a7210 */ /* 0x001fc40007fbe0ff */
[----:B-1----:R-:W-:Y:S01]  /*58350*/  IADD3 R2, P6, R5, R8, RZ ;  /* 0x0000000805027210 */ /* 0x002fe20007fde0ff */
[----:B------:R-:W-:Y:S01]  /*58360*/  IMAD R5, R0, 0x24e, RZ ;  /* 0x0000024e00057824 */ /* 0x000fe200078e02ff */
[----:B------:R-:W-:-:S04]  /*58370*/  LEA.HI.X.SX32 R11, R4, R9, 0x1, P5 ;  /* 0x00000009040b7211 */ /* 0x000fc800028f0eff */
[-C--:B------:R-:W-:Y:S02]  /*58380*/  IADD3 R4, P5, R5, R8.reuse, RZ ;  /* 0x0000000805047210 */ /* 0x080fe40007fbe0ff */
[-C--:B------:R-:W-:Y:S01]  /*58390*/  LEA.HI.X.SX32 R3, R6, R9.reuse, 0x1, P6 ;  /* 0x0000000906037211 */ /* 0x080fe200030f0eff */
[----:B------:R-:W-:Y:S01]  /*583a0*/  IMAD R21, R0, 0x4a, RZ ;  /* 0x0000004a00157824 */ /* 0x000fe200078e02ff */
[----:B------:R-:W-:Y:S01]  /*583b0*/  LEA.HI.X.SX32 R5, R20, R9, 0x1, P5 ;  /* 0x0000000914057211 */ /* 0x000fe200028f0eff */
[----:B------:R-:W-:Y:S02]  /*583c0*/  STL.64 [R1+0xce8], R10 ;  /* 0x000ce80a01007387 */ /* 0x000fe40000100a00 */
[----:B------:R0:W-:Y:S02]  /*583d0*/  STL.64 [R1+0x1100], R2 ;  /* 0x0011000201007387 */ /* 0x0001e40000100a00 */
[C---:B------:R-:W-:Y:S01]  /*583e0*/  IMAD R6, R0.reuse, 0x94, RZ ;  /* 0x0000009400067824 */ /* 0x040fe200078e02ff */
[----:B------:R1:W-:Y:S01]  /*583f0*/  STL.64 [R1+0x1118], R4 ;  /* 0x0011180401007387 */ /* 0x0003e20000100a00 */
[----:B0-----:R-:W-:Y:S01]  /*58400*/  IADD3 R2, P6, R21, R8, RZ ;  /* 0x0000000815027210 */ /* 0x001fe20007fde0ff */
[----:B-1----:R-:W-:-:S02]  /*58410*/  IMAD R4, R0, 0x25, RZ ;  /* 0x0000002500047824 */ /* 0x002fc400078e02ff */
[-C--:B------:R-:W-:Y:S01]  /*58420*/  IADD3 R10, P5, R6, R8.reuse, RZ ;  /* 0x00000008060a7210 */ /* 0x080fe20007fbe0ff */
[----:B------:R-:W-:Y:S02]  /*58430*/  IMAD R5, R0, 0x128, RZ ;  /* 0x0000012800057824 */ /* 0x000fe400078e02ff */
[-C--:B------:R-:W-:Y:S02]  /*58440*/  LEA.HI.X.SX32 R3, R4, R9.reuse, 0x1, P6 ;  /* 0x0000000904037211 */ /* 0x080fe400030f0eff */
[----:B------:R-:W-:Y:S01]  /*58450*/  LEA.HI.X.SX32 R11, R21, R9, 0x1, P5 ;  /* 0x00000009150b7211 */ /* 0x000fe200028f0eff */
[----:B------:R-:W-:Y:S02]  /*58460*/  IMAD R4, R0, 0x250, RZ ;  /* 0x0000025000047824 */ /* 0x000fe400078e02ff */
[----:B------:R0:W-:Y:S02]  /*58470*/  STL.64 [R1+0xef0], R2 ;  /* 0x000ef00201007387 */ /* 0x0001e40000100a00 */
[----:B------:R1:W-:Y:S01]  /*58480*/  STL.64 [R1+0xe40], R10 ;  /* 0x000e400a01007387 */ /* 0x0003e20000100a00 */
[----:B0-----:R-:W-:-:S02]  /*58490*/  IADD3 R2, P6, R5, R8, RZ ;  /* 0x0000000805027210 */ /* 0x001fc40007fde0ff */
[----:B-1----:R-:W-:Y:S01]  /*584a0*/  IADD3 R10, P5, R4, R8, RZ ;  /* 0x00000008040a7210 */ /* 0x002fe20007fbe0ff */
[----:B------:R-:W-:Y:S01]  /*584b0*/  IMAD R4, R0, 0x252, RZ ;  /* 0x0000025200047824 */ /* 0x000fe200078e02ff */
[----:B------:R-:W-:-:S05]  /*584c0*/  LEA.HI.X.SX32 R3, R6, R9, 0x1, P6 ;  /* 0x0000000906037211 */ /* 0x000fca00030f0eff */
        /* <DEDUP_REMOVED lines=10> */
[----:B0-----:R-:W-:-:S04]  /*58570*/  IADD3 R10, P5, R6, R8, RZ ;  /* 0x00000008060a7210 */ /* 0x001fc80007fbe0ff */
[-C--:B------:R-:W-:Y:S02]  /*58580*/  LEA.HI.X.SX32 R11, R4, R9.reuse, 0x1, P5 ;  /* 0x00000009040b7211 */ /* 0x080fe400028f0eff */
[-C--:B-1----:R-:W-:Y:S01]  /*58590*/  IADD3 R2, P6, R5, R8.reuse, RZ ;  /* 0x0000000805027210 */ /* 0x082fe20007fde0ff */
[C---:B------:R-:W-:Y:S02]  /*585a0*/  IMAD R5, R0.reuse, 0x256, RZ ;  /* 0x0000025600057824 */ /* 0x040fe400078e02ff */
[----:B------:R-:W-:Y:S01]  /*585b0*/  IMAD R4, R0, 0x96, RZ ;  /* 0x0000009600047824 */ /* 0x000fe200078e02ff */
[----:B------:R-:W-:Y:S01]  /*585c0*/  LEA.HI.X.SX32 R3, R6, R9, 0x1, P6 ;  /* 0x0000000906037211 */ /* 0x000fe200030f0eff */
[----:B------:R0:W-:Y:S01]  /*585d0*/  STL.64 [R1+0xcd8], R10 ;  /* 0x000cd80a01007387 */ /* 0x0001e20000100a00 */
[C---:B------:R-:W-:Y:S02]  /*585e0*/  IMAD R20, R0.reuse, 0x12b, RZ ;  /* 0x0000012b00147824 */ /* 0x040fe400078e02ff */
[C---:B------:R-:W-:Y:S01]  /*585f0*/  IMAD R21, R0.reuse, 0x4b, RZ ;  /* 0x0000004b00157824 */ /* 0x040fe200078e02ff */
[----:B------:R1:W-:Y:S01]  /*58600*/  STL.64 [R1+0x1120], R2 ;  /* 0x0011200201007387 */ /* 0x0003e20000100a00 */
[----:B------:R-:W-:Y:S01]  /*58610*/  IMAD R6, R0, 0x12c, RZ ;  /* 0x0000012c00067824 */ /* 0x000fe200078e02ff */
[----:B0-----:R-:W-:-:S02]  /*58620*/  IADD3 R10, P5, R5, R8, RZ ;  /* 0x00000008050a7210 */ /* 0x001fc40007fbe0ff */
[----:B-1----:R-:W-:Y:S02]  /*58630*/  IADD3 R2, P6, R4, R8, RZ ;  /* 0x0000000804027210 */ /* 0x002fe40007fde0ff */
[-C--:B------:R-:W-:Y:S01]  /*58640*/  LEA.HI.X.SX32 R11, R20, R9.reuse, 0x1, P5 ;  /* 0x00000009140b7211 */ /* 0x080fe200028f0eff */
[----:B------:R-:W-:Y:S01]  /*58650*/  IMAD R5, R0, 0x258, RZ ;  /* 0x0000025800057824 */ /* 0x000fe200078e02ff */
        /* <DEDUP_REMOVED lines=8> */
[----:B------:R-:W-:Y:S01]  /*586e0*/  LEA.HI.X.SX32 R3, R6, R9, 0x1, P6 ;  /* 0x0000000906037211 */ /* 0x000fe200030f0eff */
[----:B------:R-:W-:-:S02]  /*586f0*/  IMAD R4, R0, 0x12d, RZ ;  /* 0x0000012d00047824 */ /* 0x000fc400078e02ff */
[C---:B------:R-:W-:Y:S01]  /*58700*/  IMAD R6, R0.reuse, 0x97, RZ ;  /* 0x0000009700067824 */ /* 0x040fe200078e02ff */
[----:B------:R0:W-:Y:S01]  /*58710*/  STL.64 [R1+0xcd0], R10 ;  /* 0x000cd00a01007387 */ /* 0x0001e20000100a00 */
[----:B------:R1:W-:Y:S02]  /*58720*/  STL.64 [R1+0x1130], R2 ;  /* 0x0011300201007387 */ /* 0x0003e40000100a00 */
[C---:B------:R-:W-:Y:S01]  /*58730*/  IMAD R13, R0.reuse, 0x25e, RZ ;  /* 0x0000025e000d7824 */ /* 0x040fe200078e02ff */
[-C--:B0-----:R-:W-:Y:S02]  /*58740*/  IADD3 R10, P5, R5, R8.reuse, RZ ;  /* 0x00000008050a7210 */ /* 0x081fe40007fbe0ff */
[-C--:B-1----:R-:W-:Y:S01]  /*58750*/  IADD3 R2, P6, R21, R8.reuse, RZ ;  /* 0x0000000815027210 */ /* 0x082fe20007fde0ff */
[----:B------:R-:W-:Y:S01]  /*58760*/  IMAD R5, R0, 0x25c, RZ ;  /* 0x0000025c00057824 */ /* 0x000fe200078e02ff */
[-C--:B------:R-:W-:Y:S02]  /*58770*/  LEA.HI.X.SX32 R11, R4, R9.reuse, 0x1, P5 ;  /* 0x00000009040b7211 */ /* 0x080fe400028f0eff */
[----:B------:R-:W-:Y:S01]  /*58780*/  LEA.HI.X.SX32 R3, R6, R9, 0x1, P6 ;  /* 0x0000000906037211 */ /* 0x000fe200030f0eff */
[----:B------:R-:W-:-:S02]  /*58790*/  IADD3 R4, P6, R13, R8, RZ ;  /* 0x000000080d047210 */ /* 0x000fc40007fde0ff */
[----:B------:R0:W-:Y:S02]  /*587a0*/  STL.64 [R1+0x1128], R10 ;  /* 0x0011280a01007387 */ /* 0x0001e40000100a00 */
[----:B------:R1:W-:Y:S02]  /*587b0*/  STL.64 [R1+0xcc8], R2 ;  /* 0x000cc80201007387 */ /* 0x0003e40000100a00 */
[C---:B------:R-:W-:Y:S01]  /*587c0*/  IMAD R6, R0.reuse, 0x26, RZ ;  /* 0x0000002600067824 */ /* 0x040fe200078e02ff */
[----:B0-----:R-:W-:Y:S01]  /*587d0*/  IADD3 R10, P5, R5, R8, RZ ;  /* 0x00000008050a7210 */ /* 0x001fe20007fbe0ff */
[C---:B-1----:R-:W-:Y:S02]  /*587e0*/  IMAD R3, R0.reuse, 0x12f, RZ ;  /* 0x0000012f00037824 */ /* 0x042fe400078e02ff */
[C---:B------:R-:W-:Y:S01]  /*587f0*/  IMAD R2, R0.reuse, 0x4c, RZ ;  /* 0x0000004c00027824 */ /* 0x040fe200078e02ff */
[-C--:B------:R-:W-:Y:S02]  /*58800*/  LEA.HI.X.SX32 R11, R21, R9.reuse, 0x1, P5 ;  /* 0x00000009150b7211 */ /* 0x080fe400028f0eff */
[----:B------:R-:W-:Y:S01]  /*58810*/  LEA.HI.X.SX32 R5, R3, R9, 0x1, P6 ;  /* 0x0000000903057211 */ /* 0x000fe200030f0eff */
[----:B------:R-:W-:-:S02]  /*58820*/  IMAD R3, R0, 0x13, RZ ;  /* 0x0000001300037824 */ /* 0x000fc400078e02ff */
[----:B------:R0:W-:Y:S02]  /*58830*/  STL.64 [R1+0x1140], R10 ;  /* 0x0011400a01007387 */ /* 0x0001e40000100a00 */
[----:B------:R1:W-:Y:S02]  /*58840*/  STL.64 [R1+0x1158], R4 ;  /* 0x0011580401007387 */ /* 0x0003e40000100a00 */
[----:B------:R-:W-:Y:S01]  /*58850*/  IMAD R21, R0, 0x130, RZ ;  /* 0x0000013000157824 */ /* 0x000fe200078e02ff */
[-C--:B0-----:R-:W-:Y:S02]  /*58860*/  IADD3 R10, P5, R6, R8.reuse, RZ ;  /* 0x00000008060a7210 */ /* 0x081fe40007fbe0ff */
[----:B-1----:R-:W-:Y:S02]  /*58870*/  IADD3 R4, P6, R2, R8, RZ ;  /* 0x0000000802047210 */ /* 0x002fe40007fde0ff */
[-C--:B------:R-:W-:Y:S02]  /*58880*/  LEA.HI.X.SX32 R11, R3, R9.reuse, 0x1, P5 ;  /* 0x00000009030b7211 */ /* 0x080fe400028f0eff */
[----:B------:R-:W-:Y:S01]  /*58890*/  LEA.HI.X.SX32 R5, R6, R9, 0x1, P6 ;  /* 0x0000000906057211 */ /* 0x000fe200030f0eff */
[----:B------:R-:W-:-:S02]  /*588a0*/  IMAD R20, R0, 0x98, RZ ;  /* 0x0000009800147824 */ /* 0x000fc400078e02ff */
[----:B------:R-:W-:Y:S02]  /*588b0*/  STL.64 [R1+0xf40], R10 ;  /* 0x000f400a01007387 */ /* 0x000fe40000100a00 */
[----:B------:R0:W-:Y:S02]  /*588c0*/  STL.64 [R1+0xee8], R4 ;  /* 0x000ee80401007387 */ /* 0x0001e40000100a00 */
[C---:B------:R-:W-:Y:S02]  /*588d0*/  IMAD R3, R0.reuse, 0x260, RZ ;  /* 0x0000026000037824 */ /* 0x040fe400078e02ff */
[----:B------:R-:W-:Y:S01]  /*588e0*/  IMAD R6, R0, 0x262, RZ ;  /* 0x0000026200067824 */ /* 0x000fe200078e02ff */
[-C--:B0-----:R-:W-:Y:S02]  /*588f0*/  IADD3 R4, P6, R21, R8.reuse, RZ ;  /* 0x0000000815047210 */ /* 0x081fe40007fde0ff */
[C---:B------:R-:W-:Y:S02]  /*58900*/  IADD3 R10, P5, R20.reuse, R8, RZ ;  /* 0x00000008140a7210 */ /* 0x040fe40007fbe0ff */
[----:B------:R-:W-:-:S02]  /*58910*/  LEA.HI.X.SX32 R5, R20, R9, 0x1, P6 ;  /* 0x0000000914057211 */ /* 0x000fc400030f0eff */
[-C--:B------:R-:W-:Y:S01]  /*58920*/  LEA.HI.X.SX32 R11, R2, R9.reuse, 0x1, P5 ;  /* 0x00000009020b7211 */ /* 0x080fe200028f0eff */
[-C--:B------:R-:W-:Y:S02]  /*58930*/  IADD3 R2, P5, R3, R8.reuse, RZ ;  /* 0x0000000803027210 */ /* 0x080fe40007fbe0ff */
[----:B------:R-:W-:Y:S01]  /*58940*/  IMAD R20, R0, 0x131, RZ ;  /* 0x0000013100147824 */ /* 0x000fe200078e02ff */
[----:B------:R0:W-:Y:S01]  /*58950*/  STL.64 [R1+0xcc0], R4 ;  /* 0x000cc00401007387 */ /* 0x0001e20000100a00 */
[----:B------:R-:W-:Y:S01]  /*58960*/  LEA.HI.X.SX32 R3, R21, R9, 0x1, P5 ;  /* 0x0000000915037211 */ /* 0x000fe200028f0eff */
[----:B------:R-:W-:Y:S01]  /*58970*/  STL.64 [R1+0xe30], R10 ;  /* 0x000e300a01007387 */ /* 0x000fe20000100a00 */
[----:B0-----:R-:W-:Y:S01]  /*58980*/  IADD3 R4, P6, R6, R8, RZ ;  /* 0x0000000806047210 */ /* 0x001fe20007fde0ff */
[----:B------:R-:W-:-:S03]  /*58990*/  IMAD R6, R0, 0x132, RZ ;  /* 0x0000013200067824 */ /* 0x000fc600078e02ff */
[----:B------:R-:W-:Y:S01]  /*589a0*/  LEA.HI.X.SX32 R5, R20, R9, 0x1, P6 ;  /* 0x0000000914057211 */ /* 0x000fe200030f0eff */
[----:B------:R0:W-:Y:S04]  /*589b0*/  STL.64 [R1+0x1150], R2 ;  /* 0x0011500201007387 */ /* 0x0001e80000100a00 */
[----:B------:R1:W-:Y:S01]  /*589c0*/  STL.64 [R1+0x1148], R4 ;  /* 0x0011480401007387 */ /* 0x0003e20000100a00 */
[----:B------:R-:W-:Y:S01]  /*589d0*/  IMAD R21, R0, 0x264, RZ ;  /* 0x0000026400157824 */ /* 0x000fe200078e02ff */
[----:B0-----:R-:W-:Y:S01]  /*589e0*/  IADD3 R2, P5, R6, R8, RZ ;  /* 0x0000000806027210 */ /* 0x001fe20007fbe0ff */
[C---:B-1----:R-:W-:Y:S02]  /*589f0*/  IMAD R4, R0.reuse, 0x99, RZ ;  /* 0x0000009900047824 */ /* 0x042fe400078e02ff */
[----:B------:R-:W-:-:S03]  /*58a00*/  IMAD R5, R0, 0x266, RZ ;  /* 0x0000026600057824 */ /* 0x000fc600078e02ff */
[-C--:B------:R-:W-:Y:S02]  /*58a10*/  LEA.HI.X.SX32 R3, R4, R9.reuse, 0x1, P5 ;  /* 0x0000000904037211 */ /* 0x080fe400028f0eff */
[-C--:B------:R-:W-:Y:S01]  /*58a20*/  IADD3 R10, P6, R21, R8.reuse, RZ ;  /* 0x00000008150a7210 */ /* 0x080fe20007fde0ff */
[C---:B------:R-:W-:Y:S02]  /*58a30*/  IMAD R22, R0.reuse, 0x133, RZ ;  /* 0x0000013300167824 */ /* 0x040fe400078e02ff */
[----:B------:R0:W-:Y:S01]  /*58a40*/  STL.64 [R1+0xcb8], R2 ;  /* 0x000cb80201007387 */ /* 0x0001e20000100a00 */
[----:B------:R-:W-:Y:S01]  /*58a50*/  IMAD R4, R0, 0x9a, RZ ;  /* 0x0000009a00047824 */ /* 0x000fe200078e02ff */
[----:B------:R-:W-:Y:S01]  /*58a60*/  LEA.HI.X.SX32 R11, R6, R9, 0x1, P6 ;  /* 0x00000009060b7211 */ /* 0x000fe200030f0eff */
[C---:B------:R-:W-:Y:S01]  /*58a70*/  IMAD R6, R0.reuse, 0x134, RZ ;  /* 0x0000013400067824 */ /* 0x040fe200078e02ff */
[----:B0-----:R-:W-:Y:S01]  /*58a80*/  IADD3 R2, P5, R5, R8, RZ ;  /* 0x0000000805027210 */ /* 0x001fe20007fbe0ff */
[----:B------:R-:W-:-:S03]  /*58a90*/  IMAD R5, R0, 0x4d, RZ ;  /* 0x0000004d00057824 */ /* 0x000fc600078e02ff */
[----:B------:R-:W-:Y:S01]  /*58aa0*/  LEA.HI.X.SX32 R3, R22, R9, 0x1, P5 ;  /* 0x0000000916037211 */ /* 0x000fe200028f0eff */
[----:B------:R0:W-:Y:S01]  /*58ab0*/  STL.64 [R1+0x1160], R10 ;  /* 0x0011600a01007387 */ /* 0x0001e20000100a00 */
[----:B------:R-:W-:-:S03]  /*58ac0*/  IADD3 R20, P6, R4, R8, RZ ;  /* 0x0000000804147210 */ /* 0x000fc60007fde0ff */
[----:B------:R1:W-:Y:S01]  /*58ad0*/  STL.64 [R1+0x1178], R2 ;  /* 0x0011780201007387 */ /* 0x0003e20000100a00 */
[----:B------:R-:W-:Y:S01]  /*58ae0*/  LEA.HI.X.SX32 R21, R5, R9, 0x1, P6 ;  /* 0x0000000905157211 */ /* 0x000fe200030f0eff */
[----:B------:R-:W-:Y:S01]  /*58af0*/  IMAD R5, R0, 0x26a, RZ ;  /* 0x0000026a00057824 */ /* 0x000fe200078e02ff */
[----:B0-----:R-:W-:Y:S01]  /*58b00*/  IADD3 R10, P5, R6, R8, RZ ;  /* 0x00000008060a7210 */ /* 0x001fe20007fbe0ff */
[----:B-1----:R-:W-:-:S03]  /*58b10*/  IMAD R3, R0, 0x268, RZ ;  /* 0x0000026800037824 */ /* 0x002fc600078e02ff */
[----:B------:R-:W-:Y:S01]  /*58b20*/  LEA.HI.X.SX32 R11, R4, R9, 0x1, P5 ;  /* 0x00000009040b7211 */ /* 0x000fe200028f0eff */
[----:B------:R-:W-:Y:S01]  /*58b30*/  STL.64 [R1+0xe28], R20 ;  /* 0x000e281401007387 */ /* 0x000fe20000100a00 */
[----:B------:R-:W-:-:S03]  /*58b40*/  IADD3 R2, P6, R3, R8, RZ ;  /* 0x0000000803027210 */ /* 0x000fc60007fde0ff */
[----:B------:R0:W-:Y:S01]  /*58b50*/  STL.64 [R1+0xca8], R10 ;  /* 0x000ca80a01007387 */ /* 0x0001e20000100a00 */
[-C--:B------:R-:W-:Y:S01]  /*58b60*/  LEA.HI.X.SX32 R3, R6, R9.reuse, 0x1, P6 ;  /* 0x0000000906037211 */ /* 0x080fe200030f0eff */
[C---:B------:R-:W-:Y:S02]  /*58b70*/  IMAD R6, R0.reuse, 0x135, RZ ;  /* 0x0000013500067824 */ /* 0x040fe400078e02ff */
[C---:B------:R-:W-:Y:S01]  /*58b80*/  IMAD R4, R0.reuse, 0x9b, RZ ;  /* 0x0000009b00047824 */ /* 0x040fe200078e02ff */
[----:B0-----:R-:W-:Y:S01]  /*58b90*/  IADD3 R10, P5, R5, R8, RZ ;  /* 0x00000008050a7210 */ /* 0x001fe20007fbe0ff */
[----:B------:R-:W-:Y:S01]  /*58ba0*/  IMAD R5, R0, 0x136, RZ ;  /* 0x0000013600057824 */ /* 0x000fe200078e02ff */
[----:B------:R0:W-:Y:S02]  /*58bb0*/  STL.64 [R1+0x1170], R2 ;  /* 0x0011700201007387 */ /* 0x0001e40000100a00 */
[----:B------:R-:W-:Y:S01]  /*58bc0*/  LEA.HI.X.SX32 R11, R6, R9, 0x1, P5 ;  /* 0x00000009060b7211 */ /* 0x000fe200028f0eff */
[----:B------:R-:W-:-:S02]  /*58bd0*/  IMAD R6, R0, 0x26e, RZ ;  /* 0x0000026e00067824 */ /* 0x000fc400078e02ff */
[----:B------:R-:W-:Y:S01]  /*58be0*/  IMAD R21, R0, 0x26c, RZ ;  /* 0x0000026c00157824 */ /* 0x000fe200078e02ff */
[----:B0-----:R-:W-:-:S04]  /*58bf0*/  IADD3 R2, P6, R5, R8, RZ ;  /* 0x0000000805027210 */ /* 0x001fc80007fde0ff */
[-C--:B------:R-:W-:Y:S01]  /*58c00*/  LEA.HI.X.SX32 R3, R4, R9.reuse, 0x1, P6 ;  /* 0x0000000904037211 */ /* 0x080fe200030f0eff */
[----:B------:R0:W-:Y:S04]  /*58c10*/  STL.64 [R1+0x1168], R10 ;  /* 0x0011680a01007387 */ /* 0x0001e80000100a00 */
[----:B------:R1:W-:Y:S01]  /*58c20*/  STL.64 [R1+0xca0], R2 ;  /* 0x000ca00201007387 */ /* 0x0003e20000100a00 */
[----:B------:R-:W-:Y:S01]  /*58c30*/  IMAD R4, R0, 0x9c, RZ ;  /* 0x0000009c00047824 */ /* 0x000fe200078e02ff */
[-C--:B0-----:R-:W-:Y:S02]  /*58c40*/  IADD3 R10, P5, R21, R8.reuse, RZ ;  /* 0x00000008150a7210 */ /* 0x081fe40007fbe0ff */
[----:B-1----:R-:W-:Y:S01]  /*58c50*/  IADD3 R2, P6, R6, R8, RZ ;  /* 0x0000000806027210 */ /* 0x002fe20007fde0ff */
[C---:B------:R-:W-:Y:S01]  /*58c60*/  IMAD R6, R0.reuse, 0x137, RZ ;  /* 0x0000013700067824 */ /* 0x040fe200078e02ff */
[----:B------:R-:W-:Y:S01]  /*58c70*/  LEA.HI.X.SX32 R11, R5, R9, 0x1, P5 ;  /* 0x00000009050b7211 */ /* 0x000fe200028f0eff */
[----:B------:R-:W-:-:S03]  /*58c80*/  IMAD R21, R0, 0x4e, RZ ;  /* 0x0000004e00157824 */ /* 0x000fc600078e02ff */
[----:B------:R-:W-:Y:S01]  /*58c90*/  LEA.HI.X.SX32 R3, R6, R9, 0x1, P6 ;  /* 0x0000000906037211 */ /* 0x000fe200030f0eff */
[----:B------:R0:W-:Y:S01]  /*58ca0*/  STL.64 [R1+0x1180], R10 ;  /* 0x0011800a01007387 */ /* 0x0001e20000100a00 */
[----:B------:R-:W-:-:S03]  /*58cb0*/  IMAD R5, R0, 0x27, RZ ;  /* 0x0000002700057824 */ /* 0x000fc600078e02ff */
[----:B------:R1:W-:Y:S01]  /*58cc0*/  STL.64 [R1+0x1198], R2 ;  /* 0x0011980201007387 */ /* 0x0003e20000100a00 */
[----:B------:R-:W-:Y:S01]  /*58cd0*/  IMAD R6, R0, 0x138, RZ ;  /* 0x0000013800067824 */ /* 0x000fe200078e02ff */
[-C--:B0-----:R-:W-:Y:S02]  /*58ce0*/  IADD3 R10, P5, R21, R8.reuse, RZ ;  /* 0x00000008150a7210 */ /* 0x081fe40007fbe0ff */
        /* <DEDUP_REMOVED lines=21> */
[----:B------:R-:W-:Y:S01]  /*58e40*/  IADD3 R10, P5, R6, R8, RZ ;  /* 0x00000008060a7210 */ /* 0x000fe20007fbe0ff */
[----:B------:R-:W-:Y:S02]  /*58e50*/  IMAD R6, R0, 0x276, RZ ;  /* 0x0000027600067824 */ /* 0x000fe400078e02ff */
[----:B------:R-:W-:-:S05]  /*58e60*/  LEA.HI.X.SX32 R3, R5, R9, 0x1, P6 ;  /* 0x0000000905037211 */ /* 0x000fca00030f0eff */
[----:B------:R0:W-:Y:S01]  /*58e70*/  STL.64 [R1+0xc90], R2 ;  /* 0x000c900201007387 */ /* 0x0001e20000100a00 */
[----:B------:R-:W-:Y:S01]  /*58e80*/  LEA.HI.X.SX32 R11, R21, R9, 0x1, P5 ;  /* 0x00000009150b7211 */ /* 0x000fe200028f0eff */
[C---:B------:R-:W-:Y:S02]  /*58e90*/  IMAD R4, R0.reuse, 0x9e, RZ ;  /* 0x0000009e00047824 */ /* 0x040fe400078e02ff */
[----:B------:R-:W-:Y:S01]  /*58ea0*/  IMAD R5, R0, 0x13c, RZ ;  /* 0x0000013c00057824 */ /* 0x000fe200078e02ff */
[----:B0-----:R-:W-:Y:S01]  /*58eb0*/  IADD3 R2, P6, R6, R8, RZ ;  /* 0x0000000806027210 */ /* 0x001fe20007fde0ff */
[C---:B------:R-:W-:Y:S01]  /*58ec0*/  IMAD R6, R0.reuse, 0x13b, RZ ;  /* 0x0000013b00067824 */ /* 0x040fe200078e02ff */
[----:B------:R0:W-:Y:S01]  /*58ed0*/  STL.64 [R1+0x11a0], R10 ;  /* 0x0011a00a01007387 */ /* 0x0001e20000100a00 */
[----:B------:R-:W-:-:S03]  /*58ee0*/  IMAD R20, R0, 0x4f, RZ ;  /* 0x0000004f00147824 */ /* 0x000fc600078e02ff */
[----:B------:R-:W-:Y:S01]  /*58ef0*/  LEA.HI.X.SX32 R3, R6, R9, 0x1, P6 ;  /* 0x0000000906037211 */ /* 0x000fe200030f0eff */
[----:B------:R-:W-:-:S04]  /*58f00*/  IMAD R21, R0, 0x278, RZ ;  /* 0x0000027800157824 */ /* 0x000fc800078e02ff */
[----:B------:R1:W-:Y:S01]  /*58f10*/  STL.64 [R1+0x11b8], R2 ;  /* 0x0011b80201007387 */ /* 0x0003e20000100a00 */
[----:B0-----:R-:W-:Y:S01]  /*58f20*/  IADD3 R10, P5, R4, R8, RZ ;  /* 0x00000008040a7210 */ /* 0x001fe20007fbe0ff */
[----:B------:R-:W-:-:S03]  /*58f30*/  IMAD R6, R0, 0x27a, RZ ;  /* 0x0000027a00067824 */ /* 0x000fc600078e02ff */
[----:B------:R-:W-:Y:S02]  /*58f40*/  LEA.HI.X.SX32 R11, R20, R9, 0x1, P5 ;  /* 0x00000009140b7211 */ /* 0x000fe400028f0eff */
[----:B-1----:R-:W-:-:S03]  /*58f50*/  IADD3 R2, P6, R5, R8, RZ ;  /* 0x0000000805027210 */ /* 0x002fc60007fde0ff */
[----:B------:R0:W-:Y:S01]  /*58f60*/  STL.64 [R1+0xe18], R10 ;  /* 0x000e180a01007387 */ /* 0x0001e20000100a00 */
[----:B------:R-:W-:Y:S01]  /*58f70*/  LEA.HI.X.SX32 R3, R4, R9, 0x1, P6 ;  /* 0x0000000904037211 */ /* 0x000fe200030f0eff */
[----:B------:R-:W-:-:S04]  /*58f80*/  IMAD R4, R0, 0x13d, RZ ;  /* 0x0000013d00047824 */ /* 0x000fc800078e02ff */
[----:B------:R1:W-:Y:S01]  /*58f90*/  STL.64 [R1+0xc88], R2 ;  /* 0x000c880201007387 */ /* 0x0003e20000100a00 */
[----:B0-----:R-:W-:-:S04]  /*58fa0*/  IADD3 R10, P5, R21, R8, RZ ;  /* 0x00000008150a7210 */ /* 0x001fc80007fbe0ff */
[-C--:B------:R-:W-:Y:S02]  /*58fb0*/  LEA.HI.X.SX32 R11, R5, R9.reuse, 0x1, P5 ;  /* 0x00000009050b7211 */ /* 0x080fe400028f0eff */
[----:B-1----:R-:W-:Y:S01]  /*58fc0*/  IADD3 R2, P6, R6, R8, RZ ;  /* 0x0000000806027210 */ /* 0x002fe20007fde0ff */
[C---:B------:R-:W-:Y:S02]  /*58fd0*/  IMAD R6, R0.reuse, 0x13e, RZ ;  /* 0x0000013e00067824 */ /* 0x040fe400078e02ff */
[----:B------:R-:W-:Y:S01]  /*58fe0*/  IMAD R5, R0, 0x27c, RZ ;  /* 0x0000027c00057824 */ /* 0x000fe200078e02ff */
[----:B------:R-:W-:Y:S01]  /*58ff0*/  LEA.HI.X.SX32 R3, R4, R9, 0x1, P6 ;  /* 0x0000000904037211 */ /* 0x000fe200030f0eff */
[----:B------:R0:W-:Y:S01]  /*59000*/  STL.64 [R1+0x11b0], R10 ;  /* 0x0011b00a01007387 */ /* 0x0001e20000100a00 */
[----:B------:R-:W-:-:S03]  /*59010*/  IMAD R4, R0, 0x9f, RZ ;  /* 0x0000009f00047824 */ /* 0x000fc600078e02ff */
[----:B------:R1:W-:Y:S01]  /*59020*/  STL.64 [R1+0x11a8], R2 ;  /* 0x0011a80201007387 */ /* 0x0003e20000100a00 */
[-C--:B0-----:R-:W-:Y:S02]  /*59030*/  IADD3 R10, P5, R6, R8.reuse, RZ ;  /* 0x00000008060a7210 */ /* 0x081fe40007fbe0ff */
[-C--:B-1----:R-:W-:Y:S02]  /*59040*/  IADD3 R2, P6, R5, R8.reuse, RZ ;  /* 0x0000000805027210 */ /* 0x082fe40007fde0ff */
[-C--:B------:R-:W-:Y:S01]  /*59050*/  LEA.HI.X.SX32 R11, R4, R9.reuse, 0x1, P5 ;  /* 0x00000009040b7211 */ /* 0x080fe200028f0eff */
[C---:B------:R-:W-:Y:S02]  /*59060*/  IMAD R5, R0.reuse, 0x27e, RZ ;  /* 0x0000027e00057824 */ /* 0x040fe400078e02ff */
[----:B------:R-:W-:Y:S01]  /*59070*/  IMAD R4, R0, 0xa, RZ ;  /* 0x0000000a00047824 */ /* 0x000fe200078e02ff */
[----:B------:R-:W-:Y:S01]  /*59080*/  LEA.HI.X.SX32 R3, R6, R9, 0x1, P6 ;  /* 0x0000000906037211 */ /* 0x000fe200030f0eff */
[C---:B------:R-:W-:Y:S01]  /*59090*/  IMAD R6, R0.reuse, 0x13f, RZ ;  /* 0x0000013f00067824 */ /* 0x040fe200078e02ff */
[----:B------:R0:W-:Y:S03]  /*590a0*/  STL.64 [R1+0xc80], R10 ;  /* 0x000c800a01007387 */ /* 0x0001e60000100a00 */
[----:B------:R1:W-:Y:S02]  /*590b0*/  STL.64 [R1+0x11c0], R2 ;  /* 0x0011c00201007387 */ /* 0x0003e40000100a00 */
[C---:B------:R-:W-:Y:S01]  /*590c0*/  IMAD R20, R0.reuse, 0x28, RZ ;  /* 0x0000002800147824 */ /* 0x040fe200078e02ff */
[-C--:B0-----:R-:W-:Y:S01]  /*590d0*/  IADD3 R10, P5, R5, R8.reuse, RZ ;  /* 0x00000008050a7210 */ /* 0x081fe20007fbe0ff */
[----:B------:R-:W-:Y:S01]  /*590e0*/  IMAD R5, R0, 0x5, RZ ;  /* 0x0000000500057824 */ /* 0x000fe200078e02ff */
[----:B-1----:R-:W-:-:S02]  /*590f0*/  IADD3 R2, P6, R4, R8, RZ ;  /* 0x0000000804027210 */ /* 0x002fc40007fde0ff */
[-C--:B------:R-:W-:Y:S01]  /*59100*/  LEA.HI.X.SX32 R11, R6, R9.reuse, 0x1, P5 ;  /* 0x00000009060b7211 */ /* 0x080fe200028f0eff */
[----:B------:R-:W-:Y:S01]  /*59110*/  IMAD R6, R0, 0x14, RZ ;  /* 0x0000001400067824 */ /* 0x000fe200078e02ff */
[----:B------:R-:W-:-:S03]  /*59120*/  LEA.HI.X.SX32 R3, R5, R9, 0x1, P6 ;  /* 0x0000000905037211 */ /* 0x000fc600030f0eff */
        /* <DEDUP_REMOVED lines=19> */
[CC--:B0-----:R-:W-:Y:S02]  /*59260*/  IADD3 R10, P5, R21.reuse, R8.reuse, RZ ;  /* 0x00000008150a7210 */ /* 0x0c1fe40007fbe0ff */
[----:B-1----:R-:W-:Y:S02]  /*59270*/  IADD3 R2, P6, R6, R8, RZ ;  /* 0x0000000806027210 */ /* 0x002fe40007fde0ff */
[-C--:B------:R-:W-:Y:S02]  /*59280*/  LEA.HI.X.SX32 R11, R4, R9.reuse, 0x1, P5 ;  /* 0x00000009040b7211 */ /* 0x080fe400028f0eff */
[----:B------:R-:W-:Y:S01]  /*59290*/  LEA.HI.X.SX32 R3, R21, R9, 0x1, P6 ;  /* 0x0000000915037211 */ /* 0x000fe200030f0eff */
[----:B------:R-:W-:-:S02]  /*592a0*/  IMAD R6, R0, 0x142, RZ ;  /* 0x0000014200067824 */ /* 0x000fc400078e02ff */
[----:B------:R-:W-:Y:S02]  /*592b0*/  STL.64 [R1+0xc78], R10 ;  /* 0x000c780a01007387 */ /* 0x000fe40000100a00 */
[----:B------:R0:W-:Y:S01]  /*592c0*/  STL.64 [R1+0x11d0], R2 ;  /* 0x0011d00201007387 */ /* 0x0001e20000100a00 */
[-C--:B------:R-:W-:Y:S01]  /*592d0*/  IADD3 R4, P5, R5, R8.reuse, RZ ;  /* 0x0000000805047210 */ /* 0x080fe20007fbe0ff */
[C---:B------:R-:W-:Y:S02]  /*592e0*/  IMAD R20, R0.reuse, 0xa1, RZ ;  /* 0x000000a100147824 */ /* 0x040fe400078e02ff */
[C---:B------:R-:W-:Y:S02]  /*592f0*/  IMAD R21, R0.reuse, 0x286, RZ ;  /* 0x0000028600157824 */ /* 0x040fe400078e02ff */
[----:B0-----:R-:W-:Y:S01]  /*59300*/  IMAD R2, R0, 0x141, RZ ;  /* 0x0000014100027824 */ /* 0x001fe200078e02ff */
[----:B------:R-:W-:Y:S01]  /*59310*/  IADD3 R10, P6, R6, R8, RZ ;  /* 0x00000008060a7210 */ /* 0x000fe20007fde0ff */
[----:B------:R-:W-:-:S03]  /*59320*/  IMAD R3, R0, 0x284, RZ ;  /* 0x0000028400037824 */ /* 0x000fc600078e02ff */
[-C--:B------:R-:W-:Y:S02]  /*59330*/  LEA.HI.X.SX32 R5, R2, R9.reuse, 0x1, P5 ;  /* 0x0000000902057211 */ /* 0x080fe400028f0eff */
[-C--:B------:R-:W-:Y:S02]  /*59340*/  LEA.HI.X.SX32 R11, R20, R9.reuse, 0x1, P6 ;  /* 0x00000009140b7211 */ /* 0x080fe400030f0eff */
[-C--:B------:R-:W-:Y:S01]  /*59350*/  IADD3 R2, P5, R3, R8.reuse, RZ ;  /* 0x0000000803027210 */ /* 0x080fe20007fbe0ff */
[C---:B------:R-:W-:Y:S01]  /*59360*/  IMAD R22, R0.reuse, 0xa2, RZ ;  /* 0x000000a200167824 */ /* 0x040fe200078e02ff */
[----:B------:R0:W-:Y:S01]  /*59370*/  STL.64 [R1+0x11c8], R4 ;  /* 0x0011c80401007387 */ /* 0x0001e20000100a00 */
[----:B------:R-:W-:Y:S01]  /*59380*/  IMAD R12, R0, 0x143, RZ ;  /* 0x00000143000c7824 */ /* 0x000fe200078e02ff */
[----:B------:R-:W-:Y:S02]  /*59390*/  LEA.HI.X.SX32 R3, R6, R9, 0x1, P5 ;  /* 0x0000000906037211 */ /* 0x000fe400028f0eff */
[----:B------:R-:W-:-:S02]  /*593a0*/  IADD3 R6, P5, R22, R8, RZ ;  /* 0x0000000816067210 */ /* 0x000fc40007fbe0ff */
[----:B------:R-:W-:Y:S01]  /*593b0*/  IMAD R13, R0, 0x16e, RZ ;  /* 0x0000016e000d7824 */ /* 0x000fe200078e02ff */
[----:B0-----:R-:W2:Y:S01]  /*593c0*/  LDL.LU.64 R4, [R1+0x1940] ;  /* 0x0019400001047983 */ /* 0x001ea20000300a00 */
[----:B------:R0:W-:Y:S02]  /*593d0*/  STL.64 [R1+0xc70], R10 ;  /* 0x000c700a01007387 */ /* 0x0001e40000100a00 */
[----:B------:R-:W-:Y:S02]  /*593e0*/  STL.64 [R1+0x11e0], R2 ;  /* 0x0011e00201007387 */ /* 0x000fe40000100a00 */
[----:B------:R-:W-:Y:S01]  /*593f0*/  STL [R1+0xe08], R6 ;  /* 0x000e080601007387 */ /* 0x000fe20000100800 */
[----:B0-----:R-:W-:-:S04]  /*59400*/  IADD3 R10, P6, R21, R8, RZ ;  /* 0x00000008150a7210 */ /* 0x001fc80007fde0ff */
[----:B------:R-:W-:Y:S01]  /*59410*/  LEA.HI.X.SX32 R11, R12, R9, 0x1, P6 ;  /* 0x000000090c0b7211 */ /* 0x000fe200030f0eff */
[----:B------:R-:W-:-:S04]  /*59420*/  IMAD R12, R0, 0x2ea, RZ ;  /* 0x000002ea000c7824 */ /* 0x000fc800078e02ff */
[----:B------:R-:W-:Y:S01]  /*59430*/  STL.64 [R1+0x11f8], R10 ;  /* 0x0011f80a01007387 */ /* 0x000fe20000100a00 */
[----:B------:R0:W-:Y:S02]  /*59440*/  STL.64 [R1+0x1908], R12 ;  /* 0x0019080c01007387 */ /* 0x0001e40000100a00 */
[----:B0-----:R-:W-:Y:S02]  /*59450*/  MOV R12, R6 ;  /* 0x00000006000c7202 */ /* 0x001fe40000000f00 */
[----:B------:R-:W-:Y:S02]  /*59460*/  MOV R13, R7 ;  /* 0x00000007000d7202 */ /* 0x000fe40000000f00 */
[----:B------:R-:W3:Y:S01]  /*59470*/  LDL.LU.64 R6, [R1+0x1938] ;  /* 0x0019380001067983 */ /* 0x000ee20000300a00 */
[C---:B------:R-:W-:Y:S02]  /*59480*/  IMAD R3, R0.reuse, 0x144, RZ ;  /* 0x0000014400037824 */ /* 0x040fe400078e02ff */
[----:B------:R-:W-:-:S02]  /*59490*/  IMAD R10, R0, 0x51, RZ ;  /* 0x00000051000a7824 */ /* 0x000fc400078e02ff */
[C---:B------:R-:W-:Y:S02]  /*594a0*/  IMAD R11, R0.reuse, 0x288, RZ ;  /* 0x00000288000b7824 */ /* 0x040fe400078e02ff */
[----:B------:R-:W-:Y:S01]  /*594b0*/  IMAD R2, R0, 0x28a, RZ ;  /* 0x0000028a00027824 */ /* 0x000fe200078e02ff */
[-C--:B------:R-:W-:Y:S02]  /*594c0*/  IADD3 R20, P6, R3, R8.reuse, RZ ;  /* 0x0000000803147210 */ /* 0x080fe40007fde0ff */
[-C--:B------:R-:W-:Y:S01]  /*594d0*/  LEA.HI.X.SX32 R13, R10, R9.reuse, 0x1, P5 ;  /* 0x000000090a0d7211 */ /* 0x080fe200028f0eff */
[-C--:B------:R-:W-:Y:S01]  /*594e0*/  IADD3 R10, P5, R11, R8.reuse, RZ ;  /* 0x000000080b0a7210 */ /* 0x080fe20007fbe0ff */
[-C--:B------:R-:W-:Y:S01]  /*594f0*/  LEA.HI.X.SX32 R21, R22, R9.reuse, 0x1, P6 ;  /* 0x0000000916157211 */ /* 0x080fe200030f0eff */
[-C--:B------:R-:W-:Y:S02]  /*59500*/  IADD3 R12, P6, R2, R8.reuse, RZ ;  /* 0x00000008020c7210 */ /* 0x080fe40007fde0ff */
[C---:B------:R-:W-:Y:S01]  /*59510*/  IMAD R2, R0.reuse, 0x145, RZ ;  /* 0x0000014500027824 */ /* 0x040fe200078e02ff */
[-C--:B------:R-:W-:Y:S01]  /*59520*/  LEA.HI.X.SX32 R11, R3, R9.reuse, 0x1, P5 ;  /* 0x00000009030b7211 */ /* 0x080fe200028f0eff */
[----:B------:R-:W-:Y:S01]  /*59530*/  IMAD R3, R0, 0x28c, RZ ;  /* 0x0000028c00037824 */ /* 0x000fe200078e02ff */
[----:B------:R0:W-:Y:S01]  /*59540*/  STL [R1+0xe0c], R13 ;  /* 0x000e0c0d01007387 */ /* 0x0001e20000100800 */
[----:B------:R1:W-:Y:S02]  /*59550*/  STL.64 [R1+0xc68], R20 ;  /* 0x000c681401007387 */ /* 0x0003e40000100a00 */
[----:B------:R4:W-:Y:S01]  /*59560*/  STL.64 [R1+0x11f0], R10 ;  /* 0x0011f00a01007387 */ /* 0x0009e20000100a00 */
[----:B0-----:R-:W-:Y:S01]  /*59570*/  LEA.HI.X.SX32 R13, R2, R9, 0x1, P6 ;  /* 0x00000009020d7211 */ /* 0x001fe200030f0eff */
[----:B------:R-:W-:-:S02]  /*59580*/  IADD3 R2, P6, R3, R8, RZ ;  /* 0x0000000803027210 */ /* 0x000fc40007fde0ff */
[C---:B-1----:R-:W-:Y:S02]  /*59590*/  IMAD R20, R0.reuse, 0xa3, RZ ;  /* 0x000000a300147824 */ /* 0x042fe400078e02ff */
[C---:B------:R-:W-:Y:S01]  /*595a0*/  IMAD R21, R0.reuse, 0x28e, RZ ;  /* 0x0000028e00157824 */ /* 0x040fe200078e02ff */
[----:B------:R0:W-:Y:S01]  /*595b0*/  STL.64 [R1+0x11e8], R12 ;  /* 0x0011e80c01007387 */ /* 0x0001e20000100a00 */
[----:B------:R-:W-:Y:S01]  /*595c0*/  IMAD R22, R0, 0x52, RZ ;  /* 0x0000005200167824 */ /* 0x000fe200078e02ff */
[C---:B---3--:R-:W-:Y:S02]  /*595d0*/  LEA.HI.X.SX32 R3, R7.reuse, R9, 0x1, P6 ;  /* 0x0000000907037211 */ /* 0x048fe400030f0eff */
[----:B----4-:R-:W-:-:S03]  /*595e0*/  IADD3 R10, P5, R7, R8, RZ ;  /* 0x00000008070a7210 */ /* 0x010fc60007fbe0ff */
[----:B------:R1:W-:Y:S01]  /*595f0*/  STL.64 [R1+0x1200], R2 ;  /* 0x0012000201007387 */ /* 0x0003e20000100a00 */
[----:B------:R-:W-:Y:S01]  /*59600*/  LEA.HI.X.SX32 R11, R20, R9, 0x1, P5 ;  /* 0x00000009140b7211 */ /* 0x000fe200028f0eff */
[----:B0-----:R-:W-:-:S04]  /*59610*/  IADD3 R12, P5, R21, R8, RZ ;  /* 0x00000008150c7210 */ /* 0x001fc80007fbe0ff */
[----:B------:R0:W-:Y:S01]  /*59620*/  STL.64 [R1+0xc60], R10 ;  /* 0x000c600a01007387 */ /* 0x0001e20000100a00 */
[C---:B-1----:R-:W-:Y:S02]  /*59630*/  IMAD R3, R0.reuse, 0x147, RZ ;  /* 0x0000014700037824 */ /* 0x042fe400078e02ff */
[----:B------:R-:W-:-:S03]  /*59640*/  IMAD R2, R0, 0xa4, RZ ;  /* 0x000000a400027824 */ /* 0x000fc600078e02ff */
[-C--:B------:R-:W-:Y:S01]  /*59650*/  LEA.HI.X.SX32 R13, R3, R9.reuse, 0x1, P5 ;  /* 0x00000009030d7211 */ /* 0x080fe200028f0eff */
[----:B------:R-:W-:Y:S01]  /*59660*/  IMAD R3, R0, 0x29, RZ ;  /* 0x0000002900037824 */ /* 0x000fe200078e02ff */
[----:B0-----:R-:W-:Y:S01]  /*59670*/  IADD3 R10, P6, R22, R8, RZ ;  /* 0x00000008160a7210 */ /* 0x001fe20007fde0ff */
[C---:B------:R-:W-:Y:S02]  /*59680*/  IMAD R21, R0.reuse, 0x148, RZ ;  /* 0x0000014800157824 */ /* 0x040fe400078e02ff */
[----:B------:R0:W-:Y:S01]  /*59690*/  STL.64 [R1+0x1218], R12 ;  /* 0x0012180c01007387 */ /* 0x0001e20000100a00 */
[----:B------:R-:W-:Y:S01]  /*596a0*/  LEA.HI.X.SX32 R11, R3, R9, 0x1, P6 ;  /* 0x00000009030b7211 */ /* 0x000fe200030f0eff */
[----:B------:R-:W-:-:S04]  /*596b0*/  IMAD R20, R0, 0x290, RZ ;  /* 0x0000029000147824 */ /* 0x000fc800078e02ff */
[----:B------:R1:W-:Y:S01]  /*596c0*/  STL.64 [R1+0xed0], R10 ;  /* 0x000ed00a01007387 */ /* 0x0003e20000100a00 */
[----:B0-----:R-:W-:-:S04]  /*596d0*/  IADD3 R12, P5, R2, R8, RZ ;  /* 0x00000008020c7210 */ /* 0x001fc80007fbe0ff */
[-C--:B------:R-:W-:Y:S02]  /*596e0*/  LEA.HI.X.SX32 R13, R22, R9.reuse, 0x1, P5 ;  /* 0x00000009160d7211 */ /* 0x080fe400028f0eff */
[----:B-1----:R-:W-:Y:S01]  /*596f0*/  IADD3 R10, P6, R21, R8, RZ ;  /* 0x00000008150a7210 */ /* 0x002fe20007fde0ff */
[----:B------:R-:W-:Y:S02]  /*59700*/  IMAD R3, R0, 0x292, RZ ;  /* 0x0000029200037824 */ /* 0x000fe400078e02ff */
        /* <DEDUP_REMOVED lines=9> */
[----:B------:R0:W-:Y:S01]  /*597a0*/  STL.64 [R1+0x1210], R12 ;  /* 0x0012100c01007387 */ /* 0x0001e20000100a00 */
[----:B------:R-:W-:Y:S01]  /*597b0*/  LEA.HI.X.SX32 R11, R2, R9, 0x1, P6 ;  /* 0x00000009020b7211 */ /* 0x000fe200030f0eff */
[----:B------:R-:W-:-:S04]  /*597c0*/  IMAD R2, R0, 0x296, RZ ;  /* 0x0000029600027824 */ /* 0x000fc800078e02ff */
[----:B------:R2:W-:Y:S01]  /*597d0*/  STL.64 [R1+0x1208], R10 ;  /* 0x0012080a01007387 */ /* 0x0005e20000100a00 */
[----:B0-----:R-:W-:-:S04]  /*597e0*/  IADD3 R12, P5, R3, R8, RZ ;  /* 0x00000008030c7210 */ /* 0x001fc80007fbe0ff */
[----:B------:R-:W-:Y:S02]  /*597f0*/  LEA.HI.X.SX32 R13, R21, R9, 0x1, P5 ;  /* 0x00000009150d7211 */ /* 0x000fe400028f0eff */
[----:B--2---:R-:W-:-:S03]  /*59800*/  IADD3 R10, P6, R5, R8, RZ ;  /* 0x00000008050a7210 */ /* 0x004fc60007fde0ff */
[----:B------:R0:W-:Y:S01]  /*59810*/  STL.64 [R1+0xc50], R12 ;  /* 0x000c500c01007387 */ /* 0x0001e20000100a00 */
[----:B------:R-:W-:Y:S01]  /*59820*/  LEA.HI.X.SX32 R11, R3, R9, 0x1, P6 ;  /* 0x00000009030b7211 */ /* 0x000fe200030f0eff */
[C---:B------:R-:W-:Y:S02]  /*59830*/  IMAD R22, R0.reuse, 0x14b, RZ ;  /* 0x0000014b00167824 */ /* 0x040fe400078e02ff */
[----:B------:R-:W-:Y:S02]  /*59840*/  IMAD R20, R0, 0x53, RZ ;  /* 0x0000005300147824 */ /* 0x000fe400078e02ff */
[----:B------:R1:W-:Y:S01]  /*59850*/  STL.64 [R1+0x1220], R10 ;  /* 0x0012200a01007387 */ /* 0x0003e20000100a00 */
[----:B0-----:R-:W-:Y:S01]  /*59860*/  IADD3 R12, P5, R2, R8, RZ ;  /* 0x00000008020c7210 */ /* 0x001fe20007fbe0ff */
[----:B------:R-:W-:-:S05]  /*59870*/  IMAD R2, R0, 0xa6, RZ ;  /* 0x000000a600027824 */ /* 0x000fca00078e02ff */
[-C--:B-1----:R-:W-:Y:S02]  /*59880*/  IADD3 R10, P6, R2, R8.reuse, RZ ;  /* 0x00000008020a7210 */ /* 0x082fe40007fde0ff */
[-C--:B------:R-:W-:Y:S01]  /*59890*/  LEA.HI.X.SX32 R13, R22, R9.reuse, 0x1, P5 ;  /* 0x00000009160d7211 */ /* 0x080fe200028f0eff */
[----:B------:R-:W-:Y:S01]  /*598a0*/  IMAD R3, R0, 0x298, RZ ;  /* 0x0000029800037824 */ /* 0x000fe200078e02ff */
[----:B------:R-:W-:Y:S01]  /*598b0*/  LEA.HI.X.SX32 R11, R20, R9, 0x1, P6 ;  /* 0x00000009140b7211 */ /* 0x000fe200030f0eff */
[----:B------:R-:W-:Y:S02]  /*598c0*/  IMAD R21, R0, 0x14c, RZ ;  /* 0x0000014c00157824 */ /* 0x000fe400078e02ff */
[----:B------:R0:W-:Y:S02]  /*598d0*/  STL.64 [R1+0x1238], R12 ;  /* 0x0012380c01007387 */ /* 0x0001e40000100a00 */
[----:B------:R1:W-:Y:S01]  /*598e0*/  STL.64 [R1+0xdf8], R10 ;  /* 0x000df80a01007387 */ /* 0x0003e20000100a00 */
[----:B0-----:R-:W-:-:S02]  /*598f0*/  IADD3 R12, P5, R21, R8, RZ ;  /* 0x00000008150c7210 */ /* 0x001fc40007fbe0ff */
[-C--:B-1----:R-:W-:Y:S01]  /*59900*/  IADD3 R10, P6, R3, R8.reuse, RZ ;  /* 0x00000008030a7210 */ /* 0x082fe20007fde0ff */
[----:B------:R-:W-:Y:S01]  /*59910*/  IMAD R3, R0, 0x29a, RZ ;  /* 0x0000029a00037824 */ /* 0x000fe200078e02ff */
[-C--:B------:R-:W-:Y:S02]  /*59920*/  LEA.HI.X.SX32 R13, R2, R9.reuse, 0x1, P5 ;  /* 0x00000009020d7211 */ /* 0x080fe400028f0eff */
[----:B------:R-:W-:Y:S01]  /*59930*/  LEA.HI.X.SX32 R11, R21, R9, 0x1, P6 ;  /* 0x00000009150b7211 */ /* 0x000fe200030f0eff */
[C---:B------:R-:W-:Y:S01]  /*59940*/  IMAD R21, R0.reuse, 0x14d, RZ ;  /* 0x0000014d00157824 */ /* 0x040fe200078e02ff */
[----:B------:R-:W-:Y:S01]  /*59950*/  IADD3 R2, P5, R3, R8, RZ ;  /* 0x0000000803027210 */ /* 0x000fe20007fbe0ff */
[----:B------:R-:W-:-:S03]  /*59960*/  IMAD R20, R0, 0x14e, RZ ;  /* 0x0000014e00147824 */ /* 0x000fc600078e02ff */
[----:B------:R-:W-:Y:S01]  /*59970*/  LEA.HI.X.SX32 R3, R21, R9, 0x1, P5 ;  /* 0x0000000915037211 */ /* 0x000fe200028f0eff */
[----:B------:R-:W-:Y:S01]  /*59980*/  STL.64 [R1+0xc48], R12 ;  /* 0x000c480c01007387 */ /* 0x000fe20000100a00 */
[----:B------:R0:W-:Y:S03]  /*59990*/  STL.64 [R1+0x1230], R10 ;  /* 0x0012300a01007387 */ /* 0x0001e60000100a00 */
[----:B------:R1:W-:Y:S01]  /*599a0*/  STL.64 [R1+0x1228], R2 ;  /* 0x0012280201007387 */ /* 0x0003e20000100a00 */
[----:B------:R-:W-:Y:S01]  /*599b0*/  IMAD R21, R0, 0x29c, RZ ;  /* 0x0000029c00157824 */ /* 0x000fe200078e02ff */
[-C--:B0-----:R-:W-:Y:S01]  /*599c0*/  IADD3 R10, P6, R20, R8.reuse, RZ ;  /* 0x00000008140a7210 */ /* 0x081fe20007fde0ff */
[C---:B-1----:R-:W-:Y:S02]  /*599d0*/  IMAD R2, R0.reuse, 0xa7, RZ ;  /* 0x000000a700027824 */ /* 0x042fe400078e02ff */
[----:B------:R-:W-:Y:S01]  /*599e0*/  IMAD R3, R0, 0x29e, RZ ;  /* 0x0000029e00037824 */ /* 0x000fe200078e02ff */
[----:B------:R-:W-:-:S02]  /*599f0*/  IADD3 R12, P5, R21, R8, RZ ;  /* 0x00000008150c7210 */ /* 0x000fc40007fbe0ff */
[-C--:B------:R-:W-:Y:S01]  /*59a00*/  LEA.HI.X.SX32 R11, R2, R9.reuse, 0x1, P6 ;  /* 0x00000009020b7211 */ /* 0x080fe200030f0eff */
[----:B------:R-:W-:Y:S01]  /*59a10*/  IMAD R21, R0, 0x14f, RZ ;  /* 0x0000014f00157824 */ /* 0x000fe200078e02ff */
[----:B------:R-:W-:-:S03]  /*59a20*/  LEA.HI.X.SX32 R13, R20, R9, 0x1, P5 ;  /* 0x00000009140d7211 */ /* 0x000fc600028f0eff */
[----:B------:R0:W-:Y:S01]  /*59a30*/  STL.64 [R1+0xc40], R10 ;  /* 0x000c400a01007387 */ /* 0x0001e20000100a00 */
[C---:B------:R-:W-:Y:S02]  /*59a40*/  IMAD R2, R0.reuse, 0x54, RZ ;  /* 0x0000005400027824 */ /* 0x040fe400078e02ff */
[----:B------:R1:W-:Y:S01]  /*59a50*/  STL.64 [R1+0x1240], R12 ;  /* 0x0012400c01007387 */ /* 0x0003e20000100a00 */
[----:B0-----:R-:W-:Y:S01]  /*59a60*/  IADD3 R10, P6, R3, R8, RZ ;  /* 0x00000008030a7210 */ /* 0x001fe20007fde0ff */
[----:B------:R-:W-:-:S03]  /*59a70*/  IMAD R3, R0, 0x2a, RZ ;  /* 0x0000002a00037824 */ /* 0x000fc600078e02ff */
[----:B------:R-:W-:Y:S01]  /*59a80*/  LEA.HI.X.SX32 R11, R21, R9, 0x1, P6 ;  /* 0x00000009150b7211 */ /* 0x000fe200030f0eff */
[----:B------:R-:W-:Y:S01]  /*59a90*/  IMAD R21, R0, 0x15, RZ ;  /* 0x0000001500157824 */ /* 0x000fe200078e02ff */
[----:B-1----:R-:W-:-:S03]  /*59aa0*/  IADD3 R12, P5, R3, R8, RZ ;  /* 0x00000008030c7210 */ /* 0x002fc60007fbe0ff */
[----:B------:R0:W-:Y:S01]  /*59ab0*/  STL.64 [R1+0x1258], R10 ;  /* 0x0012580a01007387 */ /* 0x0001e20000100a00 */
[----:B------:R-:W-:Y:S01]  /*59ac0*/  LEA.HI.X.SX32 R13, R21, R9, 0x1, P5 ;  /* 0x00000009150d7211 */ /* 0x000fe200028f0eff */
[C---:B------:R-:W-:Y:S02]  /*59ad0*/  IMAD R22, R0.reuse, 0xa8, RZ ;  /* 0x000000a800167824 */ /* 0x040fe400078e02ff */
[----:B------:R-:W-:Y:S02]  /*59ae0*/  IMAD R21, R0, 0x150, RZ ;  /* 0x0000015000157824 */ /* 0x000fe400078e02ff */
[----:B------:R1:W-:Y:S01]  /*59af0*/  STL.64 [R1+0xf30], R12 ;  /* 0x000f300c01007387 */ /* 0x0003e20000100a00 */
[----:B0-----:R-:W-:-:S04]  /*59b00*/  IADD3 R10, P6, R2, R8, RZ ;  /* 0x00000008020a7210 */ /* 0x001fc80007fde0ff */
[----:B------:R-:W-:Y:S01]  /*59b10*/  LEA.HI.X.SX32 R11, R3, R9, 0x1, P6 ;  /* 0x00000009030b7211 */ /* 0x000fe200030f0eff */
[----:B------:R-:W-:Y:S01]  /*59b20*/  IMAD R3, R0, 0x2a0, RZ ;  /* 0x000002a000037824 */ /* 0x000fe200078e02ff */
[----:B-1----:R-:W-:-:S03]  /*59b30*/  IADD3 R12, P5, R22, R8, RZ ;  /* 0x00000008160c7210 */ /* 0x002fc60007fbe0ff */
[----:B------:R0:W-:Y:S01]  /*59b40*/  STL.64 [R1+0xec8], R10 ;  /* 0x000ec80a01007387 */ /* 0x0001e20000100a00 */
[-C--:B------:R-:W-:Y:S01]  /*59b50*/  LEA.HI.X.SX32 R13, R2, R9.reuse, 0x1, P5 ;  /* 0x00000009020d7211 */ /* 0x080fe200028f0eff */
[-C--:B------:R-:W-:Y:S02]  /*59b60*/  IADD3 R2, P5, R3, R8.reuse, RZ ;  /* 0x0000000803027210 */ /* 0x080fe40007fbe0ff */
[----:B------:R-:W-:Y:S02]  /*59b70*/  IMAD R20, R0, 0x2a2, RZ ;  /* 0x000002a200147824 */ /* 0x000fe400078e02ff */
[C---:B------:R-:W-:Y:S02]  /*59b80*/  LEA.HI.X.SX32 R3, R21.reuse, R9, 0x1, P5 ;  /* 0x0000000915037211 */ /* 0x040fe400028f0eff */
[----:B0-----:R-:W-:-:S04]  /*59b90*/  IADD3 R10, P6, R21, R8, RZ ;  /* 0x00000008150a7210 */ /* 0x001fc80007fde0ff */
[----:B------:R-:W-:-:S05]  /*59ba0*/  LEA.HI.X.SX32 R11, R22, R9, 0x1, P6 ;  /* 0x00000009160b7211 */ /* 0x000fca00030f0eff */
[----:B------:R0:W-:Y:S01]  /*59bb0*/  STL.64 [R1+0xc38], R10 ;  /* 0x000c380a01007387 */ /* 0x0001e20000100a00 */
[----:B------:R-:W-:Y:S02]  /*59bc0*/  STL.64 [R1+0xdf0], R12 ;  /* 0x000df00c01007387 */ /* 0x000fe40000100a00 */
[----:B------:R1:W-:Y:S02]  /*59bd0*/  STL.64 [R1+0x1250], R2 ;  /* 0x0012500201007387 */ /* 0x0003e40000100a00 */
[----:B------:R-:W-:Y:S01]  /*59be0*/  IMAD R21, R0, 0x2a6, RZ ;  /* 0x000002a600157824 */ /* 0x000fe200078e02ff */
[-C--:B0-----:R-:W-:Y:S01]  /*59bf0*/  IADD3 R10, P6, R20, R8.reuse, RZ ;  /* 0x00000008140a7210 */ /* 0x081fe20007fde0ff */
[C---:B-1----:R-:W-:Y:S02]  /*59c00*/  IMAD R2, R0.reuse, 0x151, RZ ;  /* 0x0000015100027824 */ /* 0x042fe400078e02ff */
[C---:B------:R-:W-:Y:S02]  /*59c10*/  IMAD R3, R0.reuse, 0x2a4, RZ ;  /* 0x000002a400037824 */ /* 0x040fe400078e02ff */
[----:B------:R-:W-:Y:S01]  /*59c20*/  IMAD R20, R0, 0xa9, RZ ;  /* 0x000000a900147824 */ /* 0x000fe200078e02ff */
[----:B------:R-:W-:-:S02]  /*59c30*/  IADD3 R12, P5, R6, R8, RZ ;  /* 0x00000008060c7210 */ /* 0x000fc40007fbe0ff */
[-C--:B------:R-:W-:Y:S01]  /*59c40*/  LEA.HI.X.SX32 R11, R2, R9.reuse, 0x1, P6 ;  /* 0x00000009020b7211 */ /* 0x080fe200030f0eff */
[-C--:B------:R-:W-:Y:S01]  /*59c50*/  IADD3 R2, P6, R3, R8.reuse, RZ ;  /* 0x0000000803027210 */ /* 0x080fe20007fde0ff */
[-C--:B------:R-:W-:Y:S01]  /*59c60*/  LEA.HI.X.SX32 R13, R20, R9.reuse, 0x1, P5 ;  /* 0x00000009140d7211 */ /* 0x080fe200028f0eff */
[----:B------:R-:W-:Y:S02]  /*59c70*/  IADD3 R22, P5, R21, R8, RZ ;  /* 0x0000000815167210 */ /* 0x000fe40007fbe0ff */
[----:B------:R-:W-:Y:S01]  /*59c80*/  LEA.HI.X.SX32 R3, R6, R9, 0x1, P6 ;  /* 0x0000000906037211 */ /* 0x000fe200030f0eff */
[----:B------:R0:W-:Y:S01]  /*59c90*/  STL.64 [R1+0x1248], R10 ;  /* 0x0012480a01007387 */ /* 0x0001e20000100a00 */
[----:B------:R-:W-:Y:S02]  /*59ca0*/  STL.64 [R1+0xc30], R12 ;  /* 0x000c300c01007387 */ /* 0x000fe40000100a00 */
[C---:B------:R-:W-:Y:S02]  /*59cb0*/  IMAD R7, R0.reuse, 0x2ec, RZ ;  /* 0x000002ec00077824 */ /* 0x040fe400078e02ff */
[----:B------:R-:W-:Y:S02]  /*59cc0*/  STL [R1+0x1278], R22 ;  /* 0x0012781601007387 */ /* 0x000fe40000100800 */
[C---:B------:R-:W-:Y:S01]  /*59cd0*/  IMAD R6, R0.reuse, 0x2f4, RZ ;  /* 0x000002f400067824 */ /* 0x040fe200078e02ff */
[----:B------:R1:W-:Y:S01]  /*59ce0*/  STL.64 [R1+0x1260], R2 ;  /* 0x0012600201007387 */ /* 0x0003e20000100a00 */
[----:B------:R-:W-:-:S03]  /*59cf0*/  IMAD R20, R0, 0x154, RZ ;  /* 0x0000015400147824 */ /* 0x000fc600078e02ff */
[----:B------:R2:W-:Y:S01]  /*59d00*/  STL.64 [R1+0x1910], R6 ;  /* 0x0019100601007387 */ /* 0x0005e20000100a00 */
[C---:B0-----:R-:W-:Y:S02]  /*59d10*/  IMAD R10, R0.reuse, 0xaa, RZ ;  /* 0x000000aa000a7824 */ /* 0x041fe400078e02ff */
[C---:B-1----:R-:W-:Y:S02]  /*59d20*/  IMAD R3, R0.reuse, 0x153, RZ ;  /* 0x0000015300037824 */ /* 0x042fe400078e02ff */
[----:B------:R-:W-:Y:S01]  /*59d30*/  IMAD R2, R0, 0x55, RZ ;  /* 0x0000005500027824 */ /* 0x000fe200078e02ff */
[----:B------:R-:W-:Y:S02]  /*59d40*/  IADD3 R12, P6, R10, R8, RZ ;  /* 0x000000080a0c7210 */ /* 0x000fe40007fde0ff */
[----:B--2---:R-:W-:Y:S01]  /*59d50*/  MOV R7, R23 ;  /* 0x0000001700077202 */ /* 0x004fe20000000f00 */
[----:B------:R-:W-:Y:S02]  /*59d60*/  LEA.HI.X.SX32 R7, R3, R9, 0x1, P5 ;  /* 0x0000000903077211 */ /* 0x000fe400028f0eff */
[----:B------:R-:W-:-:S02]  /*59d70*/  IMAD R3, R0, 0x2a8, RZ ;  /* 0x000002a800037824 */ /* 0x000fc400078e02ff */
[----:B------:R-:W-:Y:S01]  /*59d80*/  IMAD.MOV.U32 R6, RZ, RZ, R22 ;  /* 0x000000ffff067224 */ /* 0x000fe200078e0016 */
[-C--:B------:R-:W-:Y:S01]  /*59d90*/  IADD3 R6, P5, R20, R8.reuse, RZ ;  /* 0x0000000814067210 */ /* 0x080fe20007fbe0ff */
[----:B------:R-:W2:Y:S01]  /*59da0*/  LDL.LU.64 R22, [R1+0x1930] ;  /* 0x0019300001167983 */ /* 0x000ea20000300a00 */
[-C--:B------:R-:W-:Y:S01]  /*59db0*/  LEA.HI.X.SX32 R13, R2, R9.reuse, 0x1, P6 ;  /* 0x00000009020d7211 */ /* 0x080fe200030f0eff */
[----:B------:R0:W-:Y:S01]  /*59dc0*/  STL [R1+0x127c], R7 ;  /* 0x00127c0701007387 */ /* 0x0001e20000100800 */
[----:B------:R-:W-:Y:S01]  /*59dd0*/  IADD3 R2, P6, R3, R8, RZ ;  /* 0x0000000803027210 */ /* 0x000fe20007fde0ff */
[C---:B------:R-:W-:Y:S02]  /*59de0*/  IMAD R11, R0.reuse, 0x2aa, RZ ;  /* 0x000002aa000b7824 */ /* 0x040fe400078e02ff */
[----:B------:R-:W-:Y:S01]  /*59df0*/  IMAD R21, R0, 0x156, RZ ;  /* 0x0000015600157824 */ /* 0x000fe200078e02ff */
[----:B------:R1:W-:Y:S01]  /*59e00*/  STL.64 [R1+0xde8], R12 ;  /* 0x000de80c01007387 */ /* 0x0003e20000100a00 */
[----:B------:R-:W-:-:S02]  /*59e10*/  LEA.HI.X.SX32 R3, R20, R9, 0x1, P6 ;  /* 0x0000000914037211 */ /* 0x000fc400030f0eff */
[----:B0-----:R-:W-:-:S05]  /*59e20*/  LEA.HI.X.SX32 R7, R10, R9, 0x1, P5 ;  /* 0x000000090a077211 */ /* 0x001fca00028f0eff */
[----:B------:R0:W-:Y:S01]  /*59e30*/  STL.64 [R1+0xc28], R6 ;  /* 0x000c280601007387 */ /* 0x0001e20000100a00 */
[C---:B-1----:R-:W-:Y:S02]  /*59e40*/  IMAD R13, R0.reuse, 0x155, RZ ;  /* 0x00000155000d7824 */ /* 0x042fe400078e02ff */
[----:B------:R1:W-:Y:S01]  /*59e50*/  STL.64 [R1+0x1270], R2 ;  /* 0x0012700201007387 */ /* 0x0003e20000100a00 */
[-C--:B------:R-:W-:Y:S01]  /*59e60*/  IADD3 R10, P6, R21, R8.reuse, RZ ;  /* 0x00000008150a7210 */ /* 0x080fe20007fde0ff */
[C---:B------:R-:W-:Y:S01]  /*59e70*/  IMAD R20, R0.reuse, 0x2ac, RZ ;  /* 0x000002ac00147824 */ /* 0x040fe200078e02ff */
[----:B0-----:R-:W-:Y:S01]  /*59e80*/  IADD3 R6, P5, R11, R8, RZ ;  /* 0x000000080b067210 */ /* 0x001fe20007fbe0ff */
[----:B-1----:R-:W-:-:S03]  /*59e90*/  IMAD R2, R0, 0xab, RZ ;  /* 0x000000ab00027824 */ /* 0x002fc600078e02ff */
        /* <DEDUP_REMOVED lines=8> */
[C---:B------:R-:W-:Y:S01]  /*59f20*/  IMAD R3, R0.reuse, 0x157, RZ ;  /* 0x0000015700037824 */ /* 0x040fe200078e02ff */
[----:B------:R-:W-:Y:S01]  /*59f30*/  LEA.HI.X.SX32 R7, R21, R9, 0x1, P5 ;  /* 0x0000000915077211 */ /* 0x000fe200028f0eff */
[----:B------:R-:W-:-:S02]  /*59f40*/  IMAD R20, R0, 0x2b, RZ ;  /* 0x0000002b00147824 */ /* 0x000fc400078e02ff */
[C---:B------:R-:W-:Y:S01]  /*59f50*/  IMAD R21, R0.reuse, 0xac, RZ ;  /* 0x000000ac00157824 */ /* 0x040fe200078e02ff */
[----:B------:R-:W-:Y:S01]  /*59f60*/  LEA.HI.X.SX32 R11, R3, R9, 0x1, P6 ;  /* 0x00000009030b7211 */ /* 0x000fe200030f0eff */
[----:B------:R0:W-:Y:S04]  /*59f70*/  STL.64 [R1+0x1280], R6 ;  /* 0x0012800601007387 */ /* 0x0001e80000100a00 */
[----:B------:R1:W-:Y:S02]  /*59f80*/  STL.64 [R1+0x1298], R10 ;  /* 0x0012980a01007387 */ /* 0x0003e40000100a00 */
[----:B------:R-:W-:Y:S01]  /*59f90*/  IMAD R3, R0, 0x2b0, RZ ;  /* 0x000002b000037824 */ /* 0x000fe200078e02ff */
[-C--:B0-----:R-:W-:Y:S02]  /*59fa0*/  IADD3 R6, P5, R2, R8.reuse, RZ ;  /* 0x0000000802067210 */ /* 0x081fe40007fbe0ff */
[----:B-1----:R-:W-:-:S02]  /*59fb0*/  IADD3 R10, P6, R21, R8, RZ ;  /* 0x00000008150a7210 */ /* 0x002fc40007fde0ff */
[-C--:B------:R-:W-:Y:S02]  /*59fc0*/  LEA.HI.X.SX32 R7, R20, R9.reuse, 0x1, P5 ;  /* 0x0000000914077211 */ /* 0x080fe400028f0eff */
[-C--:B------:R-:W-:Y:S01]  /*59fd0*/  LEA.HI.X.SX32 R11, R2, R9.reuse, 0x1, P6 ;  /* 0x00000009020b7211 */ /* 0x080fe200030f0eff */
[-C--:B------:R-:W-:Y:S02]  /*59fe0*/  IADD3 R2, P6, R3, R8.reuse, RZ ;  /* 0x0000000803027210 */ /* 0x080fe40007fde0ff */
[----:B------:R0:W-:Y:S02]  /*59ff0*/  STL.64 [R1+0xec0], R6 ;  /* 0x000ec00601007387 */ /* 0x0001e40000100a00 */
[----:B------:R-:W-:Y:S01]  /*5a000*/  LEA.HI.X.SX32 R3, R4, R9, 0x1, P6 ;  /* 0x0000000904037211 */ /* 0x000fe200030f0eff */
[----:B------:R-:W-:Y:S02]  /*5a010*/  IMAD R20, R0, 0x2b2, RZ ;  /* 0x000002b200147824 */ /* 0x000fe400078e02ff */
[----:B------:R1:W-:Y:S01]  /*5a020*/  STL.64 [R1+0xde0], R10 ;  /* 0x000de00a01007387 */ /* 0x0003e20000100a00 */
[----:B0-----:R-:W-:-:S04]  /*5a030*/  IADD3 R6, P5, R4, R8, RZ ;  /* 0x0000000804067210 */ /* 0x001fc80007fbe0ff */
[----:B------:R-:W-:Y:S01]  /*5a040*/  LEA.HI.X.SX32 R7, R21, R9, 0x1, P5 ;  /* 0x0000000915077211 */ /* 0x000fe200028f0eff */
[----:B------:R-:W-:-:S04]  /*5a050*/  IMAD R21, R0, 0x15a, RZ ;  /* 0x0000015a00157824 */ /* 0x000fc800078e02ff */
[----:B------:R0:W-:Y:S01]  /*5a060*/  STL.64 [R1+0xc18], R6 ;  /* 0x000c180601007387 */ /* 0x0001e20000100a00 */
[----:B------:R3:W-:Y:S01]  /*5a070*/  STL.64 [R1+0x1290], R2 ;  /* 0x0012900201007387 */ /* 0x0007e20000100a00 */
[-C--:B-1----:R-:W-:Y:S02]  /*5a080*/  IADD3 R10, P6, R21, R8.reuse, RZ ;  /* 0x00000008150a7210 */ /* 0x082fe40007fde0ff */
[----:B0-----:R-:W-:Y:S01]  /*5a090*/  IADD3 R6, P5, R20, R8, RZ ;  /* 0x0000000814067210 */ /* 0x001fe20007fbe0ff */
[C---:B---3--:R-:W-:Y:S02]  /*5a0a0*/  IMAD R3, R0.reuse, 0x159, RZ ;  /* 0x0000015900037824 */ /* 0x048fe400078e02ff */
[C---:B------:R-:W-:Y:S02]  /*5a0b0*/  IMAD R2, R0.reuse, 0xad, RZ ;  /* 0x000000ad00027824 */ /* 0x040fe400078e02ff */
[----:B------:R-:W-:Y:S01]  /*5a0c0*/  IMAD R20, R0, 0x2b4, RZ ;  /* 0x000002b400147824 */ /* 0x000fe200078e02ff */
[----:B------:R-:W-:-:S02]  /*5a0d0*/  LEA.HI.X.SX32 R7, R3, R9, 0x1, P5 ;  /* 0x0000000903077211 */ /* 0x000fc400028f0eff */
[----:B------:R-:W-:Y:S01]  /*5a0e0*/  LEA.HI.X.SX32 R11, R2, R9, 0x1, P6 ;  /* 0x00000009020b7211 */ /* 0x000fe200030f0eff */
[C---:B------:R-:W-:Y:S02]  /*5a0f0*/  IMAD R3, R0.reuse, 0x2b6, RZ ;  /* 0x000002b600037824 */ /* 0x040fe400078e02ff */
[----:B------:R0:W-:Y:S02]  /*5a100*/  STL.64 [R1+0x1288], R6 ;  /* 0x0012880601007387 */ /* 0x0001e40000100a00 */
[----:B------:R1:W-:Y:S01]  /*5a110*/  STL.64 [R1+0xc10], R10 ;  /* 0x000c100a01007387 */ /* 0x0003e20000100a00 */
[-C--:B------:R-:W-:Y:S01]  /*5a120*/  IADD3 R2, P6, R3, R8.reuse, RZ ;  /* 0x0000000803027210 */ /* 0x080fe20007fde0ff */
[----:B------:R-:W-:Y:S01]  /*5a130*/  IMAD R13, R0, 0xae, RZ ;  /* 0x000000ae000d7824 */ /* 0x000fe200078e02ff */
[----:B0-----:R-:W-:Y:S01]  /*5a140*/  IADD3 R6, P5, R20, R8, RZ ;  /* 0x0000000814067210 */ /* 0x001fe20007fbe0ff */
[----:B-1----:R-:W-:-:S03]  /*5a150*/  IMAD R10, R0, 0x15b, RZ ;  /* 0x0000015b000a7824 */ /* 0x002fc600078e02ff */
[-C--:B------:R-:W-:Y:S02]  /*5a160*/  LEA.HI.X.SX32 R7, R21, R9.reuse, 0x1, P5 ;  /* 0x0000000915077211 */ /* 0x080fe400028f0eff */
[----:B------:R-:W-:Y:S01]  /*5a170*/  LEA.HI.X.SX32 R3, R10, R9, 0x1, P6 ;  /* 0x000000090a037211 */ /* 0x000fe200030f0eff */
[C---:B------:R-:W-:Y:S02]  /*5a180*/  IMAD R11, R0.reuse, 0x15c, RZ ;  /* 0x0000015c000b7824 */ /* 0x040fe400078e02ff */
[----:B------:R-:W-:Y:S02]  /*5a190*/  STL.64 [R1+0x12a0], R6 ;  /* 0x0012a00601007387 */ /* 0x000fe40000100a00 */
[----:B------:R0:W-:Y:S01]  /*5a1a0*/  STL.64 [R1+0x12b8], R2 ;  /* 0x0012b80201007387 */ /* 0x0001e20000100a00 */
[----:B------:R-:W-:Y:S01]  /*5a1b0*/  IADD3 R20, P5, R13, R8, RZ ;  /* 0x000000080d147210 */ /* 0x000fe20007fbe0ff */
[C---:B------:R-:W-:Y:S02]  /*5a1c0*/  IMAD R10, R0.reuse, 0x2ba, RZ ;  /* 0x000002ba000a7824 */ /* 0x040fe400078e02ff */
[----:B0-----:R-:W-:-:S02]  /*5a1d0*/  IMAD R2, R0, 0x57, RZ ;  /* 0x0000005700027824 */ /* 0x001fc400078e02ff */
[----:B------:R-:W-:Y:S01]  /*5a1e0*/  IMAD R3, R0, 0x2b8, RZ ;  /* 0x000002b800037824 */ /* 0x000fe200078e02ff */
[-C--:B------:R-:W-:Y:S02]  /*5a1f0*/  IADD3 R6, P6, R11, R8.reuse, RZ ;  /* 0x000000080b067210 */ /* 0x080fe40007fde0ff */
[-C--:B------:R-:W-:Y:S02]  /*5a200*/  LEA.HI.X.SX32 R21, R2, R9.reuse, 0x1, P5 ;  /* 0x0000000902157211 */ /* 0x080fe400028f0eff */
[----:B------:R-:W-:Y:S01]  /*5a210*/  IADD3 R2, P5, R3, R8, RZ ;  /* 0x0000000803027210 */ /* 0x000fe20007fbe0ff */
[-C--:B------:R-:W-:Y:S01]  /*5a220*/  LEA.HI.X.SX32 R7, R13, R9.reuse, 0x1, P6 ;  /* 0x000000090d077211 */ /* 0x080fe200030f0eff */
[C---:B------:R-:W-:Y:S01]  /*5a230*/  IMAD R12, R0.reuse, 0x15e, RZ ;  /* 0x0000015e000c7824 */ /* 0x040fe200078e02ff */
[----:B------:R0:W-:Y:S01]  /*5a240*/  STL.64 [R1+0xdd8], R20 ;  /* 0x000dd81401007387 */ /* 0x0001e20000100a00 */
[----:B------:R-:W-:Y:S01]  /*5a250*/  LEA.HI.X.SX32 R3, R11, R9, 0x1, P5 ;  /* 0x000000090b037211 */ /* 0x000fe200028f0eff */
[----:B------:R-:W-:-:S02]  /*5a260*/  IMAD R13, R0, 0xaf, RZ ;  /* 0x000000af000d7824 */ /* 0x000fc400078e02ff */
[----:B0-----:R-:W3:Y:S01]  /*5a270*/  LDL.LU.64 R20, [R1+0x1928] ;  /* 0x0019280001147983 */ /* 0x001ee20000300a00 */
[----:B------:R0:W-:Y:S02]  /*5a280*/  STL.64 [R1+0xc08], R6 ;  /* 0x000c080601007387 */ /* 0x0001e40000100a00 */
        /* <DEDUP_REMOVED lines=8> */
[----:B0-----:R-:W4:Y:S01]  /*5a310*/  LDL.LU.64 R2, [R1+0x1920] ;  /* 0x0019200001027983 */ /* 0x001f220000300a00 */
[C---:B------:R-:W-:Y:S02]  /*5a320*/  IMAD R11, R0.reuse, 0x2bc, RZ ;  /* 0x000002bc000b7824 */ /* 0x040fe400078e02ff */
[----:B------:R-:W-:-:S03]  /*5a330*/  IMAD R7, R0, 0x2be, RZ ;  /* 0x000002be00077824 */ /* 0x000fc600078e02ff */
[----:B------:R-:W-:Y:S01]  /*5a340*/  IADD3 R10, P6, R11, R8, RZ ;  /* 0x000000080b0a7210 */ /* 0x000fe20007fde0ff */
[----:B------:R-:W-:-:S03]  /*5a350*/  IMAD R13, R0, 0x16, RZ ;  /* 0x00000016000d7824 */ /* 0x000fc600078e02ff */
[-C--:B------:R-:W-:Y:S02]  /*5a360*/  LEA.HI.X.SX32 R11, R12, R9.reuse, 0x1, P6 ;  /* 0x000000090c0b7211 */ /* 0x080fe400030f0eff */
[-C--:B------:R-:W-:Y:S01]  /*5a370*/  IADD3 R6, P5, R7, R8.reuse, RZ ;  /* 0x0000000807067210 */ /* 0x080fe20007fbe0ff */
[C---:B------:R-:W-:Y:S02]  /*5a380*/  IMAD R7, R0.reuse, 0x15f, RZ ;  /* 0x0000015f00077824 */ /* 0x040fe400078e02ff */
[----:B------:R0:W-:Y:S03]  /*5a390*/  STL.64 [R1+0x12c0], R10 ;  /* 0x0012c00a01007387 */ /* 0x0001e60000100a00 */
[----:B------:R-:W-:Y:S01]  /*5a3a0*/  LEA.HI.X.SX32 R7, R7, R9, 0x1, P5 ;  /* 0x0000000907077211 */ /* 0x000fe200028f0eff */
[----:B------:R-:W-:Y:S01]  /*5a3b0*/  IMAD R12, R0, 0x58, RZ ;  /* 0x00000058000c7824 */ /* 0x000fe200078e02ff */
[----:B0-----:R-:W-:-:S03]  /*5a3c0*/  IADD3 R10, P6, R13, R8, RZ ;  /* 0x000000080d0a7210 */ /* 0x001fc60007fde0ff */
[----:B------:R-:W-:Y:S01]  /*5a3d0*/  STL.64 [R1+0x12d8], R6 ;  /* 0x0012d80601007387 */ /* 0x000fe20000100a00 */
[C---:B------:R-:W-:Y:S02]  /*5a3e0*/  IMAD R19, R0.reuse, 0x2c2, RZ ;  /* 0x000002c200137824 */ /* 0x040fe400078e02ff */
[C---:B------:R-:W-:Y:S02]  /*5a3f0*/  IMAD R24, R0.reuse, 0xb2, RZ ;  /* 0x000000b200187824 */ /* 0x040fe400078e02ff */
[C---:B------:R-:W-:Y:S02]  /*5a400*/  IMAD R25, R0.reuse, 0x166, RZ ;  /* 0x0000016600197824 */ /* 0x040fe400078e02ff */
[C---:B------:R-:W-:Y:S02]  /*5a410*/  IMAD R27, R0.reuse, 0x5a, RZ ;  /* 0x0000005a001b7824 */ /* 0x040fe400078e02ff */
[C---:B------:R-:W-:Y:S02]  /*5a420*/  IMAD R26, R0.reuse, 0xb4, RZ ;  /* 0x000000b4001a7824 */ /* 0x040fe400078e02ff */
[----:B------:R-:W-:Y:S01]  /*5a430*/  IMAD R29, R0, 0x168, RZ ;  /* 0x00000168001d7824 */ /* 0x000fe200078e02ff */
[----:B---3--:R-:W-:-:S05]  /*5a440*/  LEA.HI.X.SX32 R11, R20, R9, 0x1, P6 ;  /* 0x00000009140b7211 */ /* 0x008fca00030f0eff */
[----:B------:R0:W-:Y:S02]  /*5a450*/  STL.64 [R1+0xf60], R10 ;  /* 0x000f600a01007387 */ /* 0x0001e40000100a00 */
[-C--:B0-----:R-:W-:Y:S02]  /*5a460*/  IADD3 R10, P6, R12, R8.reuse, RZ ;  /* 0x000000080c0a7210 */ /* 0x081fe40007fde0ff */
[C---:B----4-:R-:W-:Y:S02]  /*5a470*/  IADD3 R6, P5, R2.reuse, R8, RZ ;  /* 0x0000000802067210 */ /* 0x050fe40007fbe0ff */
[-C--:B------:R-:W-:Y:S02]  /*5a480*/  LEA.HI.X.SX32 R11, R2, R9.reuse, 0x1, P6 ;  /* 0x00000009020b7211 */ /* 0x080fe400030f0eff */
[----:B------:R-:W-:-:S05]  /*5a490*/  LEA.HI.X.SX32 R7, R13, R9, 0x1, P5 ;  /* 0x000000090d077211 */ /* 0x000fca00028f0eff */
[----:B------:R0:W-:Y:S01]  /*5a4a0*/  STL.64 [R1+0xf28], R6 ;  /* 0x000f280601007387 */ /* 0x0001e20000100a00 */
[----:B------:R1:W-:Y:S02]  /*5a4b0*/  STL.64 [R1+0xeb8], R10 ;  /* 0x000eb80a01007387 */ /* 0x0003e40000100a00 */
[----:B------:R-:W-:Y:S01]  /*5a4c0*/  IMAD R13, R0, 0x2c0, RZ ;  /* 0x000002c0000d7824 */ /* 0x000fe200078e02ff */
[-C--:B0-----:R-:W-:Y:S02]  /*5a4d0*/  IADD3 R6, P5, R3, R8.reuse, RZ ;  /* 0x0000000803067210 */ /* 0x081fe40007fbe0ff */
[-C--:B-1----:R-:W-:Y:S02]  /*5a4e0*/  IADD3 R10, P6, R21, R8.reuse, RZ ;  /* 0x00000008150a7210 */ /* 0x082fe40007fde0ff */
[-C--:B------:R-:W-:Y:S02]  /*5a4f0*/  LEA.HI.X.SX32 R7, R12, R9.reuse, 0x1, P5 ;  /* 0x000000090c077211 */ /* 0x080fe400028f0eff */
[----:B------:R-:W-:Y:S01]  /*5a500*/  LEA.HI.X.SX32 R11, R3, R9, 0x1, P6 ;  /* 0x00000009030b7211 */ /* 0x000fe200030f0eff */
[----:B------:R-:W-:-:S02]  /*5a510*/  IADD3 R12, P6, R19, R8, RZ ;  /* 0x00000008130c7210 */ /* 0x000fc40007fde0ff */
[----:B------:R0:W-:Y:S02]  /*5a520*/  STL.64 [R1+0xdd0], R6 ;  /* 0x000dd00601007387 */ /* 0x0001e40000100a00 */
[----:B------:R1:W-:Y:S01]  /*5a530*/  STL.64 [R1+0xbf8], R10 ;  /* 0x000bf80a01007387 */ /* 0x0003e20000100a00 */
[----:B0-----:R-:W-:Y:S01]  /*5a540*/  IADD3 R6, P5, R13, R8, RZ ;  /* 0x000000080d067210 */ /* 0x001fe20007fbe0ff */
[----:B-1----:R-:W-:-:S03]  /*5a550*/  IMAD R10, R0, 0x161, RZ ;  /* 0x00000161000a7824 */ /* 0x002fc600078e02ff */
[-C--:B------:R-:W-:Y:S02]  /*5a560*/  LEA.HI.X.SX32 R7, R21, R9.reuse, 0x1, P5 ;  /* 0x0000000915077211 */ /* 0x080fe400028f0eff */
[----:B------:R-:W-:Y:S01]  /*5a570*/  LEA.HI.X.SX32 R13, R10, R9, 0x1, P6 ;  /* 0x000000090a0d7211 */ /* 0x000fe200030f0eff */
[----:B------:R-:W-:Y:S02]  /*5a580*/  IMAD R11, R0, 0x2c4, RZ ;  /* 0x000002c4000b7824 */ /* 0x000fe400078e02ff */
[----:B------:R0:W-:Y:S02]  /*5a590*/  STL.64 [R1+0x12d0], R6 ;  /* 0x0012d00601007387 */ /* 0x0001e40000100a00 */
[----:B------:R1:W-:Y:S01]  /*5a5a0*/  STL.64 [R1+0x12c8], R12 ;  /* 0x0012c80c01007387 */ /* 0x0003e20000100a00 */
[----:B------:R-:W-:-:S04]  /*5a5b0*/  IADD3 R10, P6, R11, R8, RZ ;  /* 0x000000080b0a7210 */ /* 0x000fc80007fde0ff */
[C---:B--2---:R-:W-:Y:S02]  /*5a5c0*/  LEA.HI.X.SX32 R11, R22.reuse, R9, 0x1, P6 ;  /* 0x00000009160b7211 */ /* 0x044fe400030f0eff */
[----:B0-----:R-:W-:Y:S01]  /*5a5d0*/  IADD3 R6, P5, R22, R8, RZ ;  /* 0x0000000816067210 */ /* 0x001fe20007fbe0ff */
[C---:B-1----:R-:W-:Y:S02]  /*5a5e0*/  IMAD R12, R0.reuse, 0xb1, RZ ;  /* 0x000000b1000c7824 */ /* 0x042fe400078e02ff */
[----:B------:R-:W-:-:S03]  /*5a5f0*/  IMAD R13, R0, 0x2c6, RZ ;  /* 0x000002c6000d7824 */ /* 0x000fc600078e02ff */
[----:B------:R-:W-:-:S05]  /*5a600*/  LEA.HI.X.SX32 R7, R12, R9, 0x1, P5 ;  /* 0x000000090c077211 */ /* 0x000fca00028f0eff */
[----:B------:R0:W-:Y:S01]  /*5a610*/  STL.64 [R1+0xbf0], R6 ;  /* 0x000bf00601007387 */ /* 0x0001e20000100a00 */
[----:B------:R1:W-:Y:S02]  /*5a620*/  STL.64 [R1+0x12e0], R10 ;  /* 0x0012e00a01007387 */ /* 0x0003e40000100a00 */
[C---:B------:R-:W-:Y:S02]  /*5a630*/  IMAD R2, R0.reuse, 0x6, RZ ;  /* 0x0000000600027824 */ /* 0x040fe400078e02ff */
[----:B------:R-:W-:Y:S01]  /*5a640*/  IMAD R3, R0, 0xc, RZ ;  /* 0x0000000c00037824 */ /* 0x000fe200078e02ff */
[-C--:B------:R-:W-:Y:S02]  /*5a650*/  IADD3 R12, P6, R24, R8.reuse, RZ ;  /* 0x00000008180c7210 */ /* 0x080fe40007fde0ff */
[----:B0-----:R-:W-:Y:S01]  /*5a660*/  IADD3 R6, P5, R13, R8, RZ ;  /* 0x000000080d067210 */ /* 0x001fe20007fbe0ff */
[C---:B-1----:R-:W-:Y:S02]  /*5a670*/  IMAD R11, R0.reuse, 0x163, RZ ;  /* 0x00000163000b7824 */ /* 0x042fe400078e02ff */
[----:B------:R-:W-:-:S03]  /*5a680*/  IMAD R10, R0, 0x59, RZ ;  /* 0x00000059000a7824 */ /* 0x000fc600078e02ff */
[-C--:B------:R-:W-:Y:S01]  /*5a690*/  LEA.HI.X.SX32 R7, R11, R9.reuse, 0x1, P5 ;  /* 0x000000090b077211 */ /* 0x080fe200028f0eff */
[----:B------:R-:W-:Y:S01]  /*5a6a0*/  IMAD R11, R0, 0x2c8, RZ ;  /* 0x000002c8000b7824 */ /* 0x000fe200078e02ff */
[----:B------:R-:W-:Y:S03]  /*5a6b0*/  STL.64 [R1+0x1900], R2 ;  /* 0x0019000201007387 */ /* 0x000fe60000100a00 */
[----:B------:R0:W-:Y:S01]  /*5a6c0*/  STL.64 [R1+0x12f8], R6 ;  /* 0x0012f80601007387 */ /* 0x0001e20000100a00 */
[----:B------:R-:W-:Y:S02]  /*5a6d0*/  LEA.HI.X.SX32 R13, R10, R9, 0x1, P6 ;  /* 0x000000090a0d7211 */ /* 0x000fe400030f0eff */
[----:B------:R-:W-:-:S03]  /*5a6e0*/  IADD3 R10, P6, R11, R8, RZ ;  /* 0x000000080b0a7210 */ /* 0x000fc60007fde0ff */
[----:B------:R1:W-:Y:S01]  /*5a6f0*/  STL.64 [R1+0xdc8], R12 ;  /* 0x000dc80c01007387 */ /* 0x0003e20000100a00 */
[C---:B------:R-:W-:Y:S02]  /*5a700*/  LEA.HI.X.SX32 R11, R23.reuse, R9, 0x1, P6 ;  /* 0x00000009170b7211 */ /* 0x040fe400030f0eff */
[----:B0-----:R-:W-:-:S04]  /*5a710*/  IADD3 R6, P5, R23, R8, RZ ;  /* 0x0000000817067210 */ /* 0x001fc80007fbe0ff */
[----:B------:R-:W-:Y:S01]  /*5a720*/  LEA.HI.X.SX32 R7, R24, R9, 0x1, P5 ;  /* 0x0000000918077211 */ /* 0x000fe200028f0eff */
[----:B-1----:R-:W-:-:S04]  /*5a730*/  IMAD R13, R0, 0x2ca, RZ ;  /* 0x000002ca000d7824 */ /* 0x002fc800078e02ff */
[----:B------:R0:W-:Y:S01]  /*5a740*/  STL.64 [R1+0xbe8], R6 ;  /* 0x000be80601007387 */ /* 0x0001e20000100a00 */
[----:B------:R1:W-:Y:S01]  /*5a750*/  STL.64 [R1+0x12f0], R10 ;  /* 0x0012f00a01007387 */ /* 0x0003e20000100a00 */
[-C--:B------:R-:W-:Y:S02]  /*5a760*/  IADD3 R12, P6, R25, R8.reuse, RZ ;  /* 0x00000008190c7210 */ /* 0x080fe40007fde0ff */
[----:B0-----:R-:W-:Y:S01]  /*5a770*/  IADD3 R6, P5, R13, R8, RZ ;  /* 0x000000080d067210 */ /* 0x001fe20007fbe0ff */
[C---:B-1----:R-:W-:Y:S02]  /*5a780*/  IMAD R11, R0.reuse, 0x165, RZ ;  /* 0x00000165000b7824 */ /* 0x042fe400078e02ff */
[----:B------:R-:W-:-:S03]  /*5a790*/  IMAD R10, R0, 0xb3, RZ ;  /* 0x000000b3000a7824 */ /* 0x000fc600078e02ff */
[-C--:B------:R-:W-:Y:S02]  /*5a7a0*/  LEA.HI.X.SX32 R7, R11, R9.reuse, 0x1, P5 ;  /* 0x000000090b077211 */ /* 0x080fe400028f0eff */
[----:B------:R-:W-:Y:S01]  /*5a7b0*/  LEA.HI.X.SX32 R13, R10, R9, 0x1, P6 ;  /* 0x000000090a0d7211 */ /* 0x000fe200030f0eff */
[C---:B------:R-:W-:Y:S02]  /*5a7c0*/  IMAD R11, R0.reuse, 0x2ce, RZ ;  /* 0x000002ce000b7824 */ /* 0x040fe400078e02ff */
[----:B------:R0:W-:Y:S02]  /*5a7d0*/  STL.64 [R1+0x12e8], R6 ;  /* 0x0012e80601007387 */ /* 0x0001e40000100a00 */
[----:B------:R1:W-:Y:S01]  /*5a7e0*/  STL.64 [R1+0xbe0], R12 ;  /* 0x000be00c01007387 */ /* 0x0003e20000100a00 */
[----:B------:R-:W-:Y:S01]  /*5a7f0*/  IADD3 R10, P6, R11, R8, RZ ;  /* 0x000000080b0a7210 */ /* 0x000fe20007fde0ff */
[C---:B0-----:R-:W-:Y:S02]  /*5a800*/  IMAD R7, R0.reuse, 0x2cc, RZ ;  /* 0x000002cc00077824 */ /* 0x041fe400078e02ff */
[----:B-1----:R-:W-:-:S03]  /*5a810*/  IMAD R12, R0, 0x167, RZ ;  /* 0x00000167000c7824 */ /* 0x002fc600078e02ff */
[----:B------:R-:W-:Y:S02]  /*5a820*/  IADD3 R6, P5, R7, R8, RZ ;  /* 0x0000000807067210 */ /* 0x000fe40007fbe0ff */
[-C--:B------:R-:W-:Y:S02]  /*5a830*/  LEA.HI.X.SX32 R11, R12, R9.reuse, 0x1, P6 ;  /* 0x000000090c0b7211 */ /* 0x080fe400030f0eff */
[----:B------:R-:W-:Y:S01]  /*5a840*/  LEA.HI.X.SX32 R7, R25, R9, 0x1, P5 ;  /* 0x0000000919077211 */ /* 0x000fe200028f0eff */
[----:B------:R-:W-:-:S04]  /*5a850*/  IMAD R13, R0, 0x2d, RZ ;  /* 0x0000002d000d7824 */ /* 0x000fc800078e02ff */
[----:B------:R0:W-:Y:S01]  /*5a860*/  STL.64 [R1+0x1300], R6 ;  /* 0x0013000601007387 */ /* 0x0001e20000100a00 */
[----:B------:R1:W-:Y:S01]  /*5a870*/  STL.64 [R1+0x1318], R10 ;  /* 0x0013180a01007387 */ /* 0x0003e20000100a00 */
[-C--:B0-----:R-:W-:Y:S02]  /*5a880*/  IADD3 R6, P5, R27, R8.reuse, RZ ;  /* 0x000000081b067210 */ /* 0x081fe40007fbe0ff */
[----:B-1----:R-:W-:Y:S02]  /*5a890*/  IADD3 R10, P6, R26, R8, RZ ;  /* 0x000000081a0a7210 */ /* 0x002fe40007fde0ff */
[-C--:B------:R-:W-:Y:S02]  /*5a8a0*/  LEA.HI.X.SX32 R7, R13, R9.reuse, 0x1, P5 ;  /* 0x000000090d077211 */ /* 0x080fe400028f0eff */
[----:B------:R-:W-:-:S03]  /*5a8b0*/  LEA.HI.X.SX32 R11, R27, R9, 0x1, P6 ;  /* 0x000000091b0b7211 */ /* 0x000fc600030f0eff */
[----:B------:R-:W-:Y:S02]  /*5a8c0*/  STL.64 [R1+0xeb0], R6 ;  /* 0x000eb00601007387 */ /* 0x000fe40000100a00 */
[----:B------:R0:W-:Y:S02]  /*5a8d0*/  STL.64 [R1+0xdc0], R10 ;  /* 0x000dc00a01007387 */ /* 0x0001e40000100a00 */
[----:B0-----:R-:W2:Y:S01]  /*5a8e0*/  LDL.LU.64 R10, [R1+0x1918] ;  /* 0x00191800010a7983 */ /* 0x001ea20000300a00 */
[C---:B------:R-:W-:Y:S01]  /*5a8f0*/  IMAD R13, R0.reuse, 0x2d0, RZ ;  /* 0x000002d0000d7824 */ /* 0x040fe200078e02ff */
[-C--:B------:R-:W-:Y:S01]  /*5a900*/  IADD3 R6, P5, R29, R8.reuse, RZ ;  /* 0x000000081d067210 */ /* 0x080fe20007fbe0ff */
[C---:B------:R-:W-:Y:S02]  /*5a910*/  IMAD R24, R0.reuse, 0xc0, RZ ;  /* 0x000000c000187824 */ /* 0x040fe400078e02ff */
[----:B------:R-:W-:Y:S01]  /*5a920*/  IMAD R25, R0, 0x180, RZ ;  /* 0x0000018000197824 */ /* 0x000fe200078e02ff */
[----:B------:R-:W-:-:S02]  /*5a930*/  IADD3 R12, P6, R13, R8, RZ ;  /* 0x000000080d0c7210 */ /* 0x000fc40007fde0ff */
[-C--:B------:R-:W-:Y:S02]  /*5a940*/  LEA.HI.X.SX32 R7, R26, R9.reuse, 0x1, P5 ;  /* 0x000000091a077211 */ /* 0x080fe400028f0eff */
[----:B------:R-:W-:Y:S01]  /*5a950*/  LEA.HI.X.SX32 R13, R29, R9, 0x1, P6 ;  /* 0x000000091d0d7211 */ /* 0x000fe200030f0eff */
[----:B------:R-:W-:Y:S02]  /*5a960*/  STL.64 [R1+0x18f0], R24 ;  /* 0x0018f01801007387 */ /* 0x000fe40000100a00 */
[----:B------:R0:W-:Y:S02]  /*5a970*/  STL.64 [R1+0xbd8], R6 ;  /* 0x000bd80601007387 */ /* 0x0001e40000100a00 */
[----:B0-----:R-:W3:Y:S01]  /*5a980*/  LDL.LU.64 R6, [R1+0x1910] ;  /* 0x0019100001067983 */ /* 0x001ee20000300a00 */
[----:B------:R0:W-:Y:S03]  /*5a990*/  STL.64 [R1+0x1310], R12 ;  /* 0x0013100c01007387 */ /* 0x0001e60000100a00 */
[----:B0-----:R-:W4:Y:S01]  /*5a9a0*/  LDL.LU.64 R12, [R1+0x1908] ;  /* 0x00190800010c7983 */ /* 0x001f220000300a00 */
[----:B------:R-:W-:-:S02]  /*5a9b0*/  IMAD R28, R0, 0x16a, RZ ;  /* 0x0000016a001c7824 */ /* 0x000fc400078e02ff */
[----:B------:R-:W-:-:S03]  /*5a9c0*/  IMAD R26, R0, 0x169, RZ ;  /* 0x00000169001a7824 */ /* 0x000fc600078e02ff */
[-C--:B------:R-:W-:Y:S01]  /*5a9d0*/  IADD3 R24, P6, R28, R8.reuse, RZ ;  /* 0x000000081c187210 */ /* 0x080fe20007fde0ff */
[C---:B------:R-:W-:Y:S02]  /*5a9e0*/  IMAD R27, R0.reuse, 0x2d4, RZ ;  /* 0x000002d4001b7824 */ /* 0x040fe400078e02ff */
[C---:B------:R-:W-:Y:S02]  /*5a9f0*/  IMAD R5, R0.reuse, 0x2f, RZ ;  /* 0x0000002f00057824 */ /* 0x040fe400078e02ff */
[----:B------:R-:W-:Y:S01]  /*5aa00*/  IMAD R4, R0, 0x2f8, RZ ;  /* 0x000002f800047824 */ /* 0x000fe200078e02ff */
[----:B--2---:R-:W-:Y:S01]  /*5aa10*/  IADD3 R2, P5, R10, R8, RZ ;  /* 0x000000080a027210 */ /* 0x004fe20007fbe0ff */
[----:B------:R-:W-:-:S04]  /*5aa20*/  IMAD R10, R0, 0x300, RZ ;  /* 0x00000300000a7824 */ /* 0x000fc800078e02ff */
[----:B------:R-:W-:Y:S01]  /*5aa30*/  STL [R1+0x1308], R2 ;  /* 0x0013080201007387 */ /* 0x000fe20000100800 */
[----:B------:R0:W-:Y:S02]  /*5aa40*/  STL.64 [R1+0x18f8], R10 ;  /* 0x0018f80a01007387 */ /* 0x0001e40000100a00 */
[----:B0-----:R-:W-:Y:S01]  /*5aa50*/  MOV R10, R2 ;  /* 0x00000002000a7202 */ /* 0x001fe20000000f00 */
[----:B------:R-:W-:Y:S01]  /*5aa60*/  IMAD R2, R0, 0xb5, RZ ;  /* 0x000000b500027824 */ /* 0x000fe200078e02ff */
[----:B------:R-:W-:Y:S01]  /*5aa70*/  MOV R11, R3 ;  /* 0x00000003000b7202 */ /* 0x000fe20000000f00 */
[-C--:B------:R-:W-:Y:S02]  /*5aa80*/  LEA.HI.X.SX32 R11, R26, R9.reuse, 0x1, P5 ;  /* 0x000000091a0b7211 */ /* 0x080fe400028f0eff */
[----:B------:R-:W-:Y:S01]  /*5aa90*/  IMAD R3, R0, 0x2d6, RZ ;  /* 0x000002d600037824 */ /* 0x000fe200078e02ff */
[----:B------:R-:W-:Y:S02]  /*5aaa0*/  LEA.HI.X.SX32 R25, R2, R9, 0x1, P6 ;  /* 0x0000000902197211 */ /* 0x000fe400030f0eff */
[----:B------:R-:W-:Y:S01]  /*5aab0*/  IADD3 R10, P5, R27, R8, RZ ;  /* 0x000000081b0a7210 */ /* 0x000fe20007fbe0ff */
[----:B------:R0:W-:Y:S02]  /*5aac0*/  STL [R1+0x130c], R11 ;  /* 0x00130c0b01007387 */ /* 0x0001e40000100800 */
[----:B------:R1:W-:Y:S02]  /*5aad0*/  STL.64 [R1+0xbd0], R24 ;  /* 0x000bd01801007387 */ /* 0x0003e40000100a00 */
[----:B------:R-:W-:-:S02]  /*5aae0*/  IMAD R2, R0, 0x16b, RZ ;  /* 0x0000016b00027824 */ /* 0x000fc400078e02ff */
[----:B------:R-:W-:Y:S01]  /*5aaf0*/  IMAD R27, R0, 0xb6, RZ ;  /* 0x000000b6001b7824 */ /* 0x000fe200078e02ff */
[----:B0-----:R-:W-:Y:S02]  /*5ab00*/  LEA.HI.X.SX32 R11, R28, R9, 0x1, P5 ;  /* 0x000000091c0b7211 */ /* 0x001fe400028f0eff */
[----:B-1----:R-:W-:Y:S01]  /*5ab10*/  IADD3 R24, P6, R3, R8, RZ ;  /* 0x0000000803187210 */ /* 0x002fe20007fde0ff */
        /* <DEDUP_REMOVED lines=12> */
[----:B------:R1:W-:Y:S01]  /*5abe0*/  STL.64 [R1+0xbc8], R24 ;  /* 0x000bc81801007387 */ /* 0x0003e20000100a00 */
[-C--:B0-----:R-:W-:Y:S02]  /*5abf0*/  IADD3 R10, P5, R26, R8.reuse, RZ ;  /* 0x000000081a0a7210 */ /* 0x081fe40007fbe0ff */
[----:B-1----:R-:W-:Y:S01]  /*5ac00*/  IADD3 R24, P6, R2, R8, RZ ;  /* 0x0000000802187210 */ /* 0x002fe20007fde0ff */
[----:B------:R-:W-:Y:S01]  /*5ac10*/  IMAD R2, R0, 0x16d, RZ ;  /* 0x0000016d00027824 */ /* 0x000fe200078e02ff */
[----:B------:R-:W-:-:S04]  /*5ac20*/  LEA.HI.X.SX32 R11, R3, R9, 0x1, P5 ;  /* 0x00000009030b7211 */ /* 0x000fc800028f0eff */
[----:B------:R-:W-:Y:S01]  /*5ac30*/  LEA.HI.X.SX32 R25, R2, R9, 0x1, P6 ;  /* 0x0000000902197211 */ /* 0x000fe200030f0eff */
[----:B------:R4:W-:Y:S04]  /*5ac40*/  STL.64 [R1+0x1330], R10 ;  /* 0x0013300a01007387 */ /* 0x0009e80000100a00 */
[----:B------:R0:W-:Y:S02]  /*5ac50*/  STL.64 [R1+0x1328], R24 ;  /* 0x0013281801007387 */ /* 0x0001e40000100a00 */
[C---:B------:R-:W-:Y:S02]  /*5ac60*/  IMAD R3, R0.reuse, 0x2dc, RZ ;  /* 0x000002dc00037824 */ /* 0x040fe400078e02ff */
[C---:B------:R-:W-:Y:S01]  /*5ac70*/  IMAD R27, R0.reuse, 0x2de, RZ ;  /* 0x000002de001b7824 */ /* 0x040fe200078e02ff */
[-C--:B----4-:R-:W-:Y:S01]  /*5ac80*/  IADD3 R10, P5, R13, R8.reuse, RZ ;  /* 0x000000080d0a7210 */ /* 0x090fe20007fbe0ff */
[----:B0-----:R-:W-:Y:S01]  /*5ac90*/  IMAD R25, R0, 0xb7, RZ ;  /* 0x000000b700197824 */ /* 0x001fe200078e02ff */
[----:B------:R-:W-:-:S04]  /*5aca0*/  IADD3 R2, P6, R3, R8, RZ ;  /* 0x0000000803027210 */ /* 0x000fc80007fde0ff */
[-C--:B------:R-:W-:Y:S02]  /*5acb0*/  LEA.HI.X.SX32 R11, R25, R9.reuse, 0x1, P5 ;  /* 0x00000009190b7211 */ /* 0x080fe400028f0eff */
[----:B------:R-:W-:-:S03]  /*5acc0*/  LEA.HI.X.SX32 R3, R13, R9, 0x1, P6 ;  /* 0x000000090d037211 */ /* 0x000fc600030f0eff */
[----:B------:R0:W-:Y:S01]  /*5acd0*/  STL.64 [R1+0xbc0], R10 ;  /* 0x000bc00a01007387 */ /* 0x0001e20000100a00 */
[C---:B------:R-:W-:Y:S02]  /*5ace0*/  IMAD R25, R0.reuse, 0x2e, RZ ;  /* 0x0000002e00197824 */ /* 0x040fe400078e02ff */
[----:B------:R1:W-:Y:S01]  /*5acf0*/  STL.64 [R1+0x1340], R2 ;  /* 0x0013400201007387 */ /* 0x0003e20000100a00 */
[-C--:B0-----:R-:W-:Y:S01]  /*5ad00*/  IADD3 R10, P5, R27, R8.reuse, RZ ;  /* 0x000000081b0a7210 */ /* 0x081fe20007fbe0ff */
[C---:B------:R-:W-:Y:S02]  /*5ad10*/  IMAD R27, R0.reuse, 0x16f, RZ ;  /* 0x0000016f001b7824 */ /* 0x040fe400078e02ff */
[C---:B-1----:R-:W-:Y:S02]  /*5ad20*/  IMAD R2, R0.reuse, 0x5c, RZ ;  /* 0x0000005c00027824 */ /* 0x042fe400078e02ff */
[----:B------:R-:W-:Y:S01]  /*5ad30*/  IMAD R3, R0, 0x17, RZ ;  /* 0x0000001700037824 */ /* 0x000fe200078e02ff */
[----:B------:R-:W-:-:S02]  /*5ad40*/  IADD3 R28, P6, R25, R8, RZ ;  /* 0x00000008191c7210 */ /* 0x000fc40007fde0ff */
        /* <DEDUP_REMOVED lines=10> */
[-C--:B------:R-:W-:Y:S01]  /*5adf0*/  LEA.HI.X.SX32 R29, R2, R9.reuse, 0x1, P6 ;  /* 0x00000009021d7211 */ /* 0x080fe200030f0eff */
[-C--:B------:R-:W-:Y:S02]  /*5ae00*/  IADD3 R2, P6, R3, R8.reuse, RZ ;  /* 0x0000000803027210 */ /* 0x080fe40007fde0ff */
[----:B------:R0:W-:Y:S02]  /*5ae10*/  STL.64 [R1+0xea8], R10 ;  /* 0x000ea80a01007387 */ /* 0x0001e40000100a00 */
[C---:B------:R-:W-:Y:S01]  /*5ae20*/  LEA.HI.X.SX32 R3, R27.reuse, R9, 0x1, P6 ;  /* 0x000000091b037211 */ /* 0x040fe200030f0eff */
[----:B------:R-:W-:Y:S02]  /*5ae30*/  IMAD R25, R0, 0x2e2, RZ ;  /* 0x000002e200197824 */ /* 0x000fe400078e02ff */
[----:B------:R1:W-:Y:S01]  /*5ae40*/  STL.64 [R1+0xdb0], R28 ;  /* 0x000db01c01007387 */ /* 0x0003e20000100a00 */
[----:B0-----:R-:W-:-:S04]  /*5ae50*/  IADD3 R10, P5, R27, R8, RZ ;  /* 0x000000081b0a7210 */ /* 0x001fc80007fbe0ff */
[----:B------:R-:W-:Y:S01]  /*5ae60*/  LEA.HI.X.SX32 R11, R24, R9, 0x1, P5 ;  /* 0x00000009180b7211 */ /* 0x000fe200028f0eff */
[C---:B-1----:R-:W-:Y:S02]  /*5ae70*/  IMAD R28, R0.reuse, 0x172, RZ ;  /* 0x00000172001c7824 */ /* 0x042fe400078e02ff */
[----:B------:R-:W-:Y:S02]  /*5ae80*/  IMAD R29, R0, 0x171, RZ ;  /* 0x00000171001d7824 */ /* 0x000fe400078e02ff */
[----:B------:R0:W-:Y:S01]  /*5ae90*/  STL.64 [R1+0xbb8], R10 ;  /* 0x000bb80a01007387 */ /* 0x0001e20000100a00 */
[----:B------:R1:W-:Y:S01]  /*5aea0*/  STL.64 [R1+0x1350], R2 ;  /* 0x0013500201007387 */ /* 0x0003e20000100a00 */
[-C--:B------:R-:W-:Y:S01]  /*5aeb0*/  IADD3 R24, P6, R28, R8.reuse, RZ ;  /* 0x000000081c187210 */ /* 0x080fe20007fde0ff */
[C---:B------:R-:W-:Y:S01]  /*5aec0*/  IMAD R27, R0.reuse, 0x2e4, RZ ;  /* 0x000002e4001b7824 */ /* 0x040fe200078e02ff */
[----:B0-----:R-:W-:Y:S01]  /*5aed0*/  IADD3 R10, P5, R25, R8, RZ ;  /* 0x00000008190a7210 */ /* 0x001fe20007fbe0ff */
[----:B-1----:R-:W-:-:S03]  /*5aee0*/  IMAD R2, R0, 0xb9, RZ ;  /* 0x000000b900027824 */ /* 0x002fc600078e02ff */
[-C--:B------:R-:W-:Y:S02]  /*5aef0*/  LEA.HI.X.SX32 R11, R29, R9.reuse, 0x1, P5 ;  /* 0x000000091d0b7211 */ /* 0x080fe400028f0eff */
[----:B------:R-:W-:Y:S01]  /*5af00*/  LEA.HI.X.SX32 R25, R2, R9, 0x1, P6 ;  /* 0x0000000902197211 */ /* 0x000fe200030f0eff */
[C---:B------:R-:W-:Y:S02]  /*5af10*/  IMAD R3, R0.reuse, 0x2e6, RZ ;  /* 0x000002e600037824 */ /* 0x040fe400078e02ff */
[----:B------:R0:W-:Y:S02]  /*5af20*/  STL.64 [R1+0x1348], R10 ;  /* 0x0013480a01007387 */ /* 0x0001e40000100a00 */
[----:B------:R1:W-:Y:S01]  /*5af30*/  STL.64 [R1+0xbb0], R24 ;  /* 0x000bb01801007387 */ /* 0x0003e20000100a00 */
[-C--:B------:R-:W-:Y:S01]  /*5af40*/  IADD3 R2, P6, R3, R8.reuse, RZ ;  /* 0x0000000803027210 */ /* 0x080fe20007fde0ff */
[C---:B------:R-:W-:Y:S01]  /*5af50*/  IMAD R29, R0.reuse, 0x174, RZ ;  /* 0x00000174001d7824 */ /* 0x040fe200078e02ff */
[----:B0-----:R-:W-:Y:S01]  /*5af60*/  IADD3 R10, P5, R27, R8, RZ ;  /* 0x000000081b0a7210 */ /* 0x001fe20007fbe0ff */
[----:B-1----:R-:W-:-:S02]  /*5af70*/  IMAD R24, R0, 0x173, RZ ;  /* 0x0000017300187824 */ /* 0x002fc400078e02ff */
[----:B------:R-:W-:Y:S01]  /*5af80*/  IMAD R25, R0, 0xba, RZ ;  /* 0x000000ba00197824 */ /* 0x000fe200078e02ff */
[-C--:B------:R-:W-:Y:S02]  /*5af90*/  LEA.HI.X.SX32 R11, R28, R9.reuse, 0x1, P5 ;  /* 0x000000091c0b7211 */ /* 0x080fe400028f0eff */
[----:B------:R-:W-:-:S03]  /*5afa0*/  LEA.HI.X.SX32 R3, R24, R9, 0x1, P6 ;  /* 0x0000000918037211 */ /* 0x000fc600030f0eff */
[----:B------:R0:W-:Y:S02]  /*5afb0*/  STL.64 [R1+0x1368], R10 ;  /* 0x0013680a01007387 */ /* 0x0001e40000100a00 */
[----:B------:R1:W-:Y:S02]  /*5afc0*/  STL.64 [R1+0x1360], R2 ;  /* 0x0013600201007387 */ /* 0x0003e40000100a00 */
[C---:B------:R-:W-:Y:S02]  /*5afd0*/  IMAD R24, R0.reuse, 0x2e8, RZ ;  /* 0x000002e800187824 */ /* 0x040fe400078e02ff */
[----:B0-----:R-:W-:Y:S01]  /*5afe0*/  IMAD R11, R0, 0x5d, RZ ;  /* 0x0000005d000b7824 */ /* 0x001fe200078e02ff */
[-C--:B------:R-:W-:Y:S02]  /*5aff0*/  IADD3 R10, P5, R25, R8.reuse, RZ ;  /* 0x00000008190a7210 */ /* 0x080fe40007fbe0ff */
[----:B-1----:R-:W-:Y:S02]  /*5b000*/  IADD3 R2, P6, R29, R8, RZ ;  /* 0x000000081d027210 */ /* 0x002fe40007fde0ff */
[----:B------:R-:W-:-:S02]  /*5b010*/  LEA.HI.X.SX32 R11, R11, R9, 0x1, P5 ;  /* 0x000000090b0b7211 */ /* 0x000fc400028f0eff */
[----:B------:R-:W-:-:S03]  /*5b020*/  LEA.HI.X.SX32 R3, R25, R9, 0x1, P6 ;  /* 0x0000000919037211 */ /* 0x000fc600030f0eff */
[----:B------:R0:W-:Y:S02]  /*5b030*/  STL.64 [R1+0xda8], R10 ;  /* 0x000da80a01007387 */ /* 0x0001e40000100a00 */
[----:B------:R1:W-:Y:S01]  /*5b040*/  STL.64 [R1+0xba8], R2 ;  /* 0x000ba80201007387 */ /* 0x0003e20000100a00 */
[-C--:B0-----:R-:W-:Y:S01]  /*5b050*/  IADD3 R10, P5, R24, R8.reuse, RZ ;  /* 0x00000008180a7210 */ /* 0x081fe20007fbe0ff */
[----:B-1----:R-:W-:Y:S01]  /*5b060*/  IMAD R3, R0, 0x175, RZ ;  /* 0x0000017500037824 */ /* 0x002fe200078e02ff */
[-C--:B------:R-:W-:Y:S01]  /*5b070*/  IADD3 R24, P6, R12, R8.reuse, RZ ;  /* 0x000000080c187210 */ /* 0x080fe20007fde0ff */
[C---:B------:R-:W-:Y:S01]  /*5b080*/  IMAD R12, R0.reuse, 0x308, RZ ;  /* 0x00000308000c7824 */ /* 0x040fe200078e02ff */
[-C--:B------:R-:W-:Y:S01]  /*5b090*/  LEA.HI.X.SX32 R11, R29, R9.reuse, 0x1, P5 ;  /* 0x000000091d0b7211 */ /* 0x080fe200028f0eff */
[C---:B------:R-:W-:Y:S01]  /*5b0a0*/  IMAD R2, R0.reuse, 0x176, RZ ;  /* 0x0000017600027824 */ /* 0x040fe200078e02ff */
[----:B------:R-:W-:Y:S01]  /*5b0b0*/  LEA.HI.X.SX32 R25, R3, R9, 0x1, P6 ;  /* 0x0000000903197211 */ /* 0x000fe200030f0eff */
[C---:B------:R-:W-:Y:S01]  /*5b0c0*/  IMAD R3, R0.reuse, 0xbb, RZ ;  /* 0x000000bb00037824 */ /* 0x040fe200078e02ff */
[----:B------:R-:W-:Y:S01]  /*5b0d0*/  STL [R1+0x18e8], R12 ;  /* 0x0018e80c01007387 */ /* 0x000fe20000100800 */
[----:B------:R0:W-:Y:S02]  /*5b0e0*/  STL.64 [R1+0x1378], R10 ;  /* 0x0013780a01007387 */ /* 0x0001e40000100a00 */
[----:B------:R3:W-:Y:S02]  /*5b0f0*/  STL.64 [R1+0x1370], R24 ;  /* 0x0013701801007387 */ /* 0x0007e40000100a00 */
[----:B------:R-:W-:Y:S01]  /*5b100*/  IMAD R29, R0, 0x2ee, RZ ;  /* 0x000002ee001d7824 */ /* 0x000fe200078e02ff */
[----:B0-----:R-:W-:-:S02]  /*5b110*/  IADD3 R10, P5, R2, R8, RZ ;  /* 0x00000008020a7210 */ /* 0x001fc40007fbe0ff */
[----:B---3--:R-:W-:Y:S02]  /*5b120*/  IADD3 R24, P6, R7, R8, RZ ;  /* 0x0000000807187210 */ /* 0x008fe40007fde0ff */
[-C--:B------:R-:W-:Y:S02]  /*5b130*/  LEA.HI.X.SX32 R11, R3, R9.reuse, 0x1, P5 ;  /* 0x00000009030b7211 */ /* 0x080fe400028f0eff */
[----:B------:R-:W-:Y:S01]  /*5b140*/  LEA.HI.X.SX32 R25, R2, R9, 0x1, P6 ;  /* 0x0000000902197211 */ /* 0x000fe200030f0eff */
[C---:B------:R-:W-:Y:S02]  /*5b150*/  IMAD R3, R0.reuse, 0x5e, RZ ;  /* 0x0000005e00037824 */ /* 0x040fe400078e02ff */
[----:B------:R-:W-:Y:S02]  /*5b160*/  STL.64 [R1+0xba0], R10 ;  /* 0x000ba00a01007387 */ /* 0x000fe40000100a00 */
[----:B------:R0:W-:Y:S02]  /*5b170*/  STL.64 [R1+0x1380], R24 ;  /* 0x0013801801007387 */ /* 0x0001e40000100a00 */
[----:B------:R-:W-:-:S02]  /*5b180*/  IMAD R2, R0, 0xbc, RZ ;  /* 0x000000bc00027824 */ /* 0x000fc400078e02ff */
[C---:B------:R-:W-:Y:S01]  /*5b190*/  IMAD R12, R0.reuse, 0x178, RZ ;  /* 0x00000178000c7824 */ /* 0x040fe200078e02ff */
[-C--:B0-----:R-:W-:Y:S01]  /*5b1a0*/  IADD3 R24, P6, R3, R8.reuse, RZ ;  /* 0x0000000803187210 */ /* 0x081fe20007fde0ff */
[----:B------:R-:W-:Y:S01]  /*5b1b0*/  IMAD R3, R0, 0x177, RZ ;  /* 0x0000017700037824 */ /* 0x000fe200078e02ff */
[----:B------:R-:W-:Y:S02]  /*5b1c0*/  IADD3 R10, P5, R29, R8, RZ ;  /* 0x000000081d0a7210 */ /* 0x000fe40007fbe0ff */
[-C--:B------:R-:W-:Y:S02]  /*5b1d0*/  LEA.HI.X.SX32 R25, R5, R9.reuse, 0x1, P6 ;  /* 0x0000000905197211 */ /* 0x080fe400030f0eff */
[----:B------:R-:W-:-:S05]  /*5b1e0*/  LEA.HI.X.SX32 R11, R3, R9, 0x1, P5 ;  /* 0x00000009030b7211 */ /* 0x000fca00028f0eff */
[----:B------:R0:W-:Y:S01]  /*5b1f0*/  STL.64 [R1+0x1390], R10 ;  /* 0x0013900a01007387 */ /* 0x0001e20000100a00 */
[----:B------:R1:W-:Y:S02]  /*5b200*/  STL.64 [R1+0xea0], R24 ;  /* 0x000ea01801007387 */ /* 0x0003e40000100a00 */
[C---:B------:R-:W-:Y:S02]  /*5b210*/  IMAD R29, R0.reuse, 0x2f0, RZ ;  /* 0x000002f0001d7824 */ /* 0x040fe400078e02ff */
[C---:B------:R-:W-:Y:S02]  /*5b220*/  IMAD R3, R0.reuse, 0x2f2, RZ ;  /* 0x000002f200037824 */ /* 0x040fe400078e02ff */
[----:B0-----:R-:W-:Y:S01]  /*5b230*/  IMAD R11, R0, 0x5e, RZ ;  /* 0x0000005e000b7824 */ /* 0x001fe200078e02ff */
[-C--:B------:R-:W-:Y:S02]  /*5b240*/  IADD3 R10, P5, R2, R8.reuse, RZ ;  /* 0x00000008020a7210 */ /* 0x080fe40007fbe0ff */
[----:B-1----:R-:W-:-:S02]  /*5b250*/  IADD3 R24, P6, R12, R8, RZ ;  /* 0x000000080c187210 */ /* 0x002fc40007fde0ff */
[-C--:B------:R-:W-:Y:S02]  /*5b260*/  LEA.HI.X.SX32 R11, R11, R9.reuse, 0x1, P5 ;  /* 0x000000090b0b7211 */ /* 0x080fe400028f0eff */
[-C--:B------:R-:W-:Y:S01]  /*5b270*/  LEA.HI.X.SX32 R25, R2, R9.reuse, 0x1, P6 ;  /* 0x0000000902197211 */ /* 0x080fe200030f0eff */
[-C--:B------:R-:W-:Y:S02]  /*5b280*/  IADD3 R2, P6, R3, R8.reuse, RZ ;  /* 0x0000000803027210 */ /* 0x080fe40007fde0ff */
[----:B------:R0:W-:Y:S02]  /*5b290*/  STL.64 [R1+0xda0], R10 ;  /* 0x000da00a01007387 */ /* 0x0001e40000100a00 */
[----:B------:R1:W-:Y:S01]  /*5b2a0*/  STL.64 [R1+0xb98], R24 ;  /* 0x000b981801007387 */ /* 0x0003e20000100a00 */
[----:B0-----:R-:W-:Y:S01]  /*5b2b0*/  IADD3 R10, P5, R29, R8, RZ ;  /* 0x000000081d0a7210 */ /* 0x001fe20007fbe0ff */
[C---:B-1----:R-:W-:Y:S02]  /*5b2c0*/  IMAD R24, R0.reuse, 0x179, RZ ;  /* 0x0000017900187824 */ /* 0x042fe400078e02ff */
[----:B------:R-:W-:Y:S01]  /*5b2d0*/  IMAD R25, R0, 0x17a, RZ ;  /* 0x0000017a00197824 */ /* 0x000fe200078e02ff */
[----:B------:R-:W-:-:S02]  /*5b2e0*/  LEA.HI.X.SX32 R11, R12, R9, 0x1, P5 ;  /* 0x000000090c0b7211 */ /* 0x000fc400028f0eff */
[----:B------:R-:W-:Y:S01]  /*5b2f0*/  LEA.HI.X.SX32 R3, R24, R9, 0x1, P6 ;  /* 0x0000000918037211 */ /* 0x000fe200030f0eff */
[C---:B------:R-:W-:Y:S02]  /*5b300*/  IMAD R12, R0.reuse, 0xbd, RZ ;  /* 0x000000bd000c7824 */ /* 0x040fe400078e02ff */
[----:B------:R0:W-:Y:S02]  /*5b310*/  STL.64 [R1+0x13a0], R10 ;  /* 0x0013a00a01007387 */ /* 0x0001e40000100a00 */
[----:B------:R1:W-:Y:S02]  /*5b320*/  STL.64 [R1+0x1398], R2 ;  /* 0x0013980201007387 */ /* 0x0003e40000100a00 */
[C---:B------:R-:W-:Y:S02]  /*5b330*/  IMAD R7, R0.reuse, 0x185, RZ ;  /* 0x0000018500077824 */ /* 0x040fe400078e02ff */
[----:B------:R-:W-:Y:S01]  /*5b340*/  IMAD R24, R0, 0x2f6, RZ ;  /* 0x000002f600187824 */ /* 0x000fe200078e02ff */
[----:B0-----:R-:W-:-:S02]  /*5b350*/  IADD3 R10, P5, R25, R8, RZ ;  /* 0x00000008190a7210 */ /* 0x001fc40007fbe0ff */
[----:B-1----:R-:W-:Y:S01]  /*5b360*/  IADD3 R2, P6, R6, R8, RZ ;  /* 0x0000000806027210 */ /* 0x002fe20007fde0ff */
[----:B------:R-:W-:Y:S01]  /*5b370*/  IMAD R6, R0, 0x30c, RZ ;  /* 0x0000030c00067824 */ /* 0x000fe200078e02ff */
[----:B------:R-:W-:Y:S01]  /*5b380*/  LEA.HI.X.SX32 R11, R12, R9, 0x1, P5 ;  /* 0x000000090c0b7211 */ /* 0x000fe200028f0eff */
[----:B------:R-:W-:-:S03]  /*5b390*/  IMAD R12, R0, 0x17b, RZ ;  /* 0x0000017b000c7824 */ /* 0x000fc600078e02ff */
[----:B------:R-:W-:Y:S01]  /*5b3a0*/  STL.64 [R1+0x18e0], R6 ;  /* 0x0018e00601007387 */ /* 0x000fe20000100a00 */
[----:B------:R0:W-:Y:S01]  /*5b3b0*/  STL.64 [R1+0xb90], R10 ;  /* 0x000b900a01007387 */ /* 0x0001e20000100a00 */
[-C--:B------:R-:W-:Y:S01]  /*5b3c0*/  LEA.HI.X.SX32 R3, R25, R9.reuse, 0x1, P6 ;  /* 0x0000000919037211 */ /* 0x080fe200030f0eff */
[----:B------:R-:W-:Y:S01]  /*5b3d0*/  IMAD R25, R0, 0x5f, RZ ;  /* 0x0000005f00197824 */ /* 0x000fe200078e02ff */
[-C--:B0-----:R-:W-:Y:S01]  /*5b3e0*/  IADD3 R10, P5, R24, R8.reuse, RZ ;  /* 0x00000008180a7210 */ /* 0x081fe20007fbe0ff */
[C---:B------:R-:W-:Y:S02]  /*5b3f0*/  IMAD R6, R0.reuse, 0xbe, RZ ;  /* 0x000000be00067824 */ /* 0x040fe400078e02ff */
[----:B------:R-:W-:Y:S01]  /*5b400*/  IMAD R24, R0, 0x17c, RZ ;  /* 0x0000017c00187824 */ /* 0x000fe200078e02ff */
[----:B------:R-:W-:Y:S01]  /*5b410*/  LEA.HI.X.SX32 R11, R12, R9, 0x1, P5 ;  /* 0x000000090c0b7211 */ /* 0x000fe200028f0eff */
[----:B------:R0:W-:Y:S04]  /*5b420*/  STL.64 [R1+0x13a8], R2 ;  /* 0x0013a80201007387 */ /* 0x0001e80000100a00 */
[----:B------:R1:W-:Y:S01]  /*5b430*/  STL.64 [R1+0x13b0], R10 ;  /* 0x0013b00a01007387 */ /* 0x0003e20000100a00 */
        /* <DEDUP_REMOVED lines=12> */
[----:B------:R-:W-:Y:S01]  /*5b500*/  LEA.HI.X.SX32 R11, R25, R9, 0x1, P5 ;  /* 0x00000009190b7211 */ /* 0x000fe200028f0eff */
[----:B------:R0:W-:Y:S04]  /*5b510*/  STL.64 [R1+0x13b8], R2 ;  /* 0x0013b80201007387 */ /* 0x0001e80000100a00 */
[----:B------:R1:W-:Y:S01]  /*5b520*/  STL.64 [R1+0x13c0], R10 ;  /* 0x0013c00a01007387 */ /* 0x0003e20000100a00 */
[----:B0-----:R-:W-:Y:S01]  /*5b530*/  IADD3 R2, P6, R12, R8, RZ ;  /* 0x000000080c027210 */ /* 0x001fe20007fde0ff */
[----:B-1----:R-:W-:-:S05]  /*5b540*/  IMAD R10, R0, 0xbf, RZ ;  /* 0x000000bf000a7824 */ /* 0x002fca00078e02ff */
[----:B------:R-:W-:-:S05]  /*5b550*/  LEA.HI.X.SX32 R3, R10, R9, 0x1, P6 ;  /* 0x000000090a037211 */ /* 0x000fca00030f0eff */
[----:B------:R0:W-:Y:S04]  /*5b560*/  STL.64 [R1+0xfa0], R2 ;  /* 0x000fa00201007387 */ /* 0x0001e80000100a00 */
[----:B0-----:R-:W2:Y:S01]  /*5b570*/  LDL.LU.64 R2, [R1+0x1900] ;  /* 0x0019000001027983 */ /* 0x001ea20000300a00 */
[C---:B------:R-:W-:Y:S02]  /*5b580*/  IMAD R25, R0.reuse, 0x2fc, RZ ;  /* 0x000002fc00197824 */ /* 0x040fe400078e02ff */
[----:B------:R-:W-:-:S03]  /*5b590*/  IMAD R11, R0, 0x2fe, RZ ;  /* 0x000002fe000b7824 */ /* 0x000fc600078e02ff */
[----:B------:R-:W-:Y:S01]  /*5b5a0*/  IADD3 R24, P5, R25, R8, RZ ;  /* 0x0000000819187210 */ /* 0x000fe20007fbe0ff */
[----:B------:R-:W-:-:S03]  /*5b5b0*/  IMAD R20, R0, 0x17f, RZ ;  /* 0x0000017f00147824 */ /* 0x000fc600078e02ff */
[-C--:B------:R-:W-:Y:S02]  /*5b5c0*/  LEA.HI.X.SX32 R25, R12, R9.reuse, 0x1, P5 ;  /* 0x000000090c197211 */ /* 0x080fe400028f0eff */
[----:B------:R-:W-:Y:S01]  /*5b5d0*/  IADD3 R10, P6, R11, R8, RZ ;  /* 0x000000080b0a7210 */ /* 0x000fe20007fde0ff */
[----:B------:R-:W-:Y:S02]  /*5b5e0*/  IMAD R19, R0, 0x3, RZ ;  /* 0x0000000300137824 */ /* 0x000fe400078e02ff */
[----:B------:R2:W-:Y:S01]  /*5b5f0*/  STL.64 [R1+0x13c8], R24 ;  /* 0x0013c81801007387 */ /* 0x0005e20000100a00 */
[----:B------:R-:W-:Y:S01]  /*5b600*/  LEA.HI.X.SX32 R11, R20, R9, 0x1, P6 ;  /* 0x00000009140b7211 */ /* 0x000fe200030f0eff */
[----:B------:R-:W-:-:S04]  /*5b610*/  IMAD R22, R0, 0x18, RZ ;  /* 0x0000001800167824 */ /* 0x000fc800078e02ff */
[----:B------:R0:W-:Y:S01]  /*5b620*/  STL.64 [R1+0x13d0], R10 ;  /* 0x0013d00a01007387 */ /* 0x0001e20000100a00 */
[----:B--2---:R-:W-:-:S04]  /*5b630*/  IADD3 R24, P5, R2, R8, RZ ;  /* 0x0000000802187210 */ /* 0x004fc80007fbe0ff */
[----:B------:R-:W-:Y:S02]  /*5b640*/  LEA.HI.X.SX32 R25, R19, R9, 0x1, P5 ;  /* 0x0000000913197211 */ /* 0x000fe400028f0eff */
[----:B0-----:R-:W-:-:S03]  /*5b650*/  IADD3 R10, P6, R3, R8, RZ ;  /* 0x00000008030a7210 */ /* 0x001fc60007fde0ff */
[----:B------:R0:W-:Y:S01]  /*5b660*/  STL.64 [R1+0xf88], R24 ;  /* 0x000f881801007387 */ /* 0x0001e20000100a00 */
[----:B------:R-:W-:Y:S02]  /*5b670*/  LEA.HI.X.SX32 R11, R2, R9, 0x1, P6 ;  /* 0x00000009020b7211 */ /* 0x000fe400030f0eff */
[----:B0-----:R-:W-:-:S03]  /*5b680*/  IADD3 R24, P5, R22, R8, RZ ;  /* 0x0000000816187210 */ /* 0x001fc60007fbe0ff */
[----:B------:R0:W-:Y:S01]  /*5b690*/  STL.64 [R1+0xf78], R10 ;  /* 0x000f780a01007387 */ /* 0x0001e20000100a00 */
[----:B------:R-:W-:-:S03]  /*5b6a0*/  LEA.HI.X.SX32 R25, R3, R9, 0x1, P5 ;  /* 0x0000000903197211 */ /* 0x000fc600028f0eff */
[----:B0-----:R-:W2:Y:S02]  /*5b6b0*/  LDL.LU.64 R10, [R1+0x18f8] ;  /* 0x0018f800010a7983 */ /* 0x001ea40000300a00 */
[----:B------:R0:W-:Y:S02]  /*5b6c0*/  STL.64 [R1+0xf58], R24 ;  /* 0x000f581801007387 */ /* 0x0001e40000100a00 */
[----:B0-----:R-:W3:Y:S01]  /*5b6d0*/  LDL.LU.64 R24, [R1+0x18f0] ;  /* 0x0018f00001187983 */ /* 0x001ee20000300a00 */
[C---:B------:R-:W-:Y:S02]  /*5b6e0*/  IMAD R21, R0.reuse, 0x30, RZ ;  /* 0x0000003000157824 */ /* 0x040fe400078e02ff */
[----:B------:R-:W-:-:S03]  /*5b6f0*/  IMAD R23, R0, 0x60, RZ ;  /* 0x0000006000177824 */ /* 0x000fc600078e02ff */
[----:B------:R-:W-:Y:S02]  /*5b700*/  IADD3 R6, P6, R21, R8, RZ ;  /* 0x0000000815067210 */ /* 0x000fe40007fde0ff */
[----:B------:R-:W-:-:S03]  /*5b710*/  MOV R3, R7 ;  /* 0x0000000700037202 */ /* 0x000fc60000000f00 */
[----:B------:R0:W-:Y:S01]  /*5b720*/  STL [R1+0xf18], R6 ;  /* 0x000f180601007387 */ /* 0x0001e20000100800 */
[----:B------:R-:W-:Y:S01]  /*5b730*/  IMAD.MOV.U32 R2, RZ, RZ, R6 ;  /* 0x000000ffff027224 */ /* 0x000fe200078e0006 */
[----:B------:R-:W-:Y:S02]  /*5b740*/  LEA.HI.X.SX32 R3, R22, R9, 0x1, P6 ;  /* 0x0000000916037211 */ /* 0x000fe400030f0eff */
[----:B0-----:R-:W-:-:S04]  /*5b750*/  IADD3 R6, P5, R23, R8, RZ ;  /* 0x0000000817067210 */ /* 0x001fc80007fbe0ff */
[----:B------:R-:W-:Y:S01]  /*5b760*/  LEA.HI.X.SX32 R7, R21, R9, 0x1, P5 ;  /* 0x0000000915077211 */ /* 0x000fe200028f0eff */
[----:B------:R-:W-:Y:S04]  /*5b770*/  STL [R1+0xf1c], R3 ;  /* 0x000f1c0301007387 */ /* 0x000fe80000100800 */
[----:B------:R0:W-:Y:S01]  /*5b780*/  STL.64 [R1+0xe98], R6 ;  /* 0x000e980601007387 */ /* 0x0001e20000100a00 */
[C---:B------:R-:W-:Y:S02]  /*5b790*/  IMAD R12, R0.reuse, 0x302, RZ ;  /* 0x00000302000c7824 */ /* 0x040fe400078e02ff */
[C---:B------:R-:W-:Y:S02]  /*5b7a0*/  IMAD R26, R0.reuse, 0x182, RZ ;  /* 0x00000182001a7824 */ /* 0x040fe400078e02ff */
[----:B------:R-:W-:-:S02]  /*5b7b0*/  IMAD R13, R0, 0x304, RZ ;  /* 0x00000304000d7824 */ /* 0x000fc400078e02ff */
[C---:B------:R-:W-:Y:S02]  /*5b7c0*/  IMAD R27, R0.reuse, 0xc2, RZ ;  /* 0x000000c2001b7824 */ /* 0x040fe400078e02ff */
[C---:B------:R-:W-:Y:S02]  /*5b7d0*/  IMAD R21, R0.reuse, 0x61, RZ ;  /* 0x0000006100157824 */ /* 0x040fe400078e02ff */
[----:B------:R-:W-:Y:S01]  /*5b7e0*/  IMAD R28, R0, 0x184, RZ ;  /* 0x00000184001c7824 */ /* 0x000fe200078e02ff */
[CC--:B---3--:R-:W-:Y:S02]  /*5b7f0*/  IADD3 R2, P6, R24.reuse, R8.reuse, RZ ;  /* 0x0000000818027210 */ /* 0x0c8fe40007fde0ff */
[----:B0-----:R-:W-:Y:S02]  /*5b800*/  IADD3 R6, P5, R25, R8, RZ ;  /* 0x0000000819067210 */ /* 0x001fe40007fbe0ff */
[-C--:B------:R-:W-:Y:S02]  /*5b810*/  LEA.HI.X.SX32 R3, R23, R9.reuse, 0x1, P6 ;  /* 0x0000000917037211 */ /* 0x080fe400030f0eff */
[----:B------:R-:W-:-:S03]  /*5b820*/  LEA.HI.X.SX32 R7, R24, R9, 0x1, P5 ;  /* 0x0000000918077211 */ /* 0x000fc600028f0eff */
[----:B------:R2:W-:Y:S02]  /*5b830*/  STL.64 [R1+0xd90], R2 ;  /* 0x000d900201007387 */ /* 0x0005e40000100a00 */
[----:B------:R0:W-:Y:S01]  /*5b840*/  STL.64 [R1+0xf98], R6 ;  /* 0x000f980601007387 */ /* 0x0001e20000100a00 */
[-C--:B--2---:R-:W-:Y:S02]  /*5b850*/  IADD3 R2, P6, R10, R8.reuse, RZ ;  /* 0x000000080a027210 */ /* 0x084fe40007fde0ff */
[----:B0-----:R-:W-:Y:S01]  /*5b860*/  IADD3 R6, P5, R12, R8, RZ ;  /* 0x000000080c067210 */ /* 0x001fe20007fbe0ff */
[----:B------:R-:W-:Y:S01]  /*5b870*/  IMAD R12, R0, 0x181, RZ ;  /* 0x00000181000c7824 */ /* 0x000fe200078e02ff */
[----:B------:R-:W-:-:S04]  /*5b880*/  LEA.HI.X.SX32 R3, R25, R9, 0x1, P6 ;  /* 0x0000000919037211 */ /* 0x000fc800030f0eff */
[----:B------:R-:W-:Y:S01]  /*5b890*/  LEA.HI.X.SX32 R7, R12, R9, 0x1, P5 ;  /* 0x000000090c077211 */ /* 0x000fe200028f0eff */
[----:B------:R-:W-:Y:S04]  /*5b8a0*/  STL.64 [R1+0x13d8], R2 ;  /* 0x0013d80201007387 */ /* 0x000fe80000100a00 */
[----:B------:R0:W-:Y:S01]  /*5b8b0*/  STL.64 [R1+0x13e0], R6 ;  /* 0x0013e00601007387 */ /* 0x0001e20000100a00 */
[-C--:B------:R-:W-:Y:S02]  /*5b8c0*/  IADD3 R24, P6, R26, R8.reuse, RZ ;  /* 0x000000081a187210 */ /* 0x080fe40007fde0ff */
[----:B------:R-:W-:-:S04]  /*5b8d0*/  IADD3 R12, P5, R13, R8, RZ ;  /* 0x000000080d0c7210 */ /* 0x000fc80007fbe0ff */
[----:B------:R-:W-:Y:S01]  /*5b8e0*/  LEA.HI.X.SX32 R13, R26, R9, 0x1, P5 ;  /* 0x000000091a0d7211 */ /* 0x000fe200028f0eff */
[C---:B0-----:R-:W-:Y:S02]  /*5b8f0*/  IMAD R6, R0.reuse, 0xc1, RZ ;  /* 0x000000c100067824 */ /* 0x041fe400078e02ff */
[----:B------:R-:W-:-:S03]  /*5b900*/  IMAD R7, R0, 0x306, RZ ;  /* 0x0000030600077824 */ /* 0x000fc600078e02ff */
[----:B------:R-:W-:Y:S01]  /*5b910*/  LEA.HI.X.SX32 R25, R6, R9, 0x1, P6 ;  /* 0x0000000906197211 */ /* 0x000fe200030f0eff */
[----:B------:R-:W-:Y:S01]  /*5b920*/  IMAD R3, R0, 0x183, RZ ;  /* 0x0000018300037824 */ /* 0x000fe200078e02ff */
[----:B------:R-:W-:-:S03]  /*5b930*/  IADD3 R6, P6, R7, R8, RZ ;  /* 0x0000000807067210 */ /* 0x000fc60007fde0ff */
[----:B------:R-:W-:Y:S01]  /*5b940*/  STL.64 [R1+0xf90], R24 ;  /* 0x000f901801007387 */ /* 0x000fe20000100a00 */
[----:B------:R0:W-:Y:S01]  /*5b950*/  STL.64 [R1+0x13f0], R12 ;  /* 0x0013f00c01007387 */ /* 0x0001e20000100a00 */
[----:B------:R-:W-:Y:S02]  /*5b960*/  LEA.HI.X.SX32 R7, R3, R9, 0x1, P6 ;  /* 0x0000000903077211 */ /* 0x000fe400030f0eff */
[----:B0-----:R-:W-:-:S04]  /*5b970*/  IADD3 R12, P5, R27, R8, RZ ;  /* 0x000000081b0c7210 */ /* 0x001fc80007fbe0ff */
[----:B------:R-:W-:Y:S01]  /*5b980*/  LEA.HI.X.SX32 R13, R21, R9, 0x1, P5 ;  /* 0x00000009150d7211 */ /* 0x000fe200028f0eff */
[----:B------:R0:W-:Y:S04]  /*5b990*/  STL.64 [R1+0x13e8], R6 ;  /* 0x0013e80601007387 */ /* 0x0001e80000100a00 */
[----:B------:R1:W-:Y:S01]  /*5b9a0*/  STL.64 [R1+0xd88], R12 ;  /* 0x000d880c01007387 */ /* 0x0003e20000100a00 */
[----:B0-----:R-:W-:-:S03]  /*5b9b0*/  IADD3 R6, P6, R28, R8, RZ ;  /* 0x000000081c067210 */ /* 0x001fc60007fde0ff */
[----:B-1----:R-:W2:Y:S01]  /*5b9c0*/  LDL.LU R12, [R1+0x18e8] ;  /* 0x0018e800010c7983 */ /* 0x002ea20000300800 */
[----:B------:R-:W-:-:S05]  /*5b9d0*/  LEA.HI.X.SX32 R7, R27, R9, 0x1, P6 ;  /* 0x000000091b077211 */ /* 0x000fca00030f0eff */
[----:B------:R0:W-:Y:S04]  /*5b9e0*/  STL.64 [R1+0xfa8], R6 ;  /* 0x000fa80601007387 */ /* 0x0001e80000100a00 */
[----:B0-----:R-:W3:Y:S01]  /*5b9f0*/  LDL.LU.64 R6, [R1+0x18e0] ;  /* 0x0018e00001067983 */ /* 0x001ee20000300a00 */
[C---:B------:R-:W-:Y:S02]  /*5ba00*/  IMAD R21, R0.reuse, 0x30a, RZ ;  /* 0x0000030a00157824 */ /* 0x040fe400078e02ff */
[C---:B------:R-:W-:Y:S02]  /*5ba10*/  IMAD R29, R0.reuse, 0x186, RZ ;  /* 0x00000186001d7824 */ /* 0x040fe400078e02ff */
[C---:B------:R-:W-:Y:S01]  /*5ba20*/  IMAD R5, R0.reuse, 0xc3, RZ ;  /* 0x000000c300057824 */ /* 0x040fe200078e02ff */
[----:B------:R-:W-:Y:S01]  /*5ba30*/  IADD3 R26, P6, R21, R8, RZ ;  /* 0x00000008151a7210 */ /* 0x000fe20007fde0ff */
[----:B------:R-:W-:-:S02]  /*5ba40*/  IMAD R4, R0, 0x30e, RZ ;  /* 0x0000030e00047824 */ /* 0x000fc400078e02ff */
[C---:B------:R-:W-:Y:S02]  /*5ba50*/  IMAD R25, R0.reuse, 0x31, RZ ;  /* 0x0000003100197824 */ /* 0x040fe400078e02ff */
[C---:B------:R-:W-:Y:S02]  /*5ba60*/  IMAD R20, R0.reuse, 0xc4, RZ ;  /* 0x000000c400147824 */ /* 0x040fe400078e02ff */
[C---:B------:R-:W-:Y:S02]  /*5ba70*/  IMAD R19, R0.reuse, 0x188, RZ ;  /* 0x0000018800137824 */ /* 0x040fe400078e02ff */
[C---:B------:R-:W-:Y:S02]  /*5ba80*/  IMAD R22, R0.reuse, 0x310, RZ ;  /* 0x0000031000167824 */ /* 0x040fe400078e02ff */
[C---:B------:R-:W-:Y:S02]  /*5ba90*/  IMAD R2, R0.reuse, 0x312, RZ ;  /* 0x0000031200027824 */ /* 0x040fe400078e02ff */
[----:B------:R-:W-:-:S02]  /*5baa0*/  IMAD R10, R0, 0x189, RZ ;  /* 0x00000189000a7824 */ /* 0x000fc400078e02ff */
[C---:B------:R-:W-:Y:S02]  /*5bab0*/  IMAD R3, R0.reuse, 0x18a, RZ ;  /* 0x0000018a00037824 */ /* 0x040fe400078e02ff */
[C---:B------:R-:W-:Y:S02]  /*5bac0*/  IMAD R24, R0.reuse, 0xc5, RZ ;  /* 0x000000c500187824 */ /* 0x040fe400078e02ff */
[C---:B------:R-:W-:Y:S02]  /*5bad0*/  IMAD R21, R0.reuse, 0x314, RZ ;  /* 0x0000031400157824 */ /* 0x040fe400078e02ff */
[----:B------:R-:W-:Y:S01]  /*5bae0*/  IMAD R23, R0, 0x316, RZ ;  /* 0x0000031600177824 */ /* 0x000fe200078e02ff */
[----:B--2---:R-:W-:-:S04]  /*5baf0*/  IADD3 R12, P5, R12, R8, RZ ;  /* 0x000000080c0c7210 */ /* 0x004fc80007fbe0ff */
[----:B------:R-:W-:-:S05]  /*5bb00*/  LEA.HI.X.SX32 R13, R28, R9, 0x1, P5 ;  /* 0x000000091c0d7211 */ /* 0x000fca00028f0eff */
[----:B------:R0:W-:Y:S01]  /*5bb10*/  STL.64 [R1+0x13f8], R12 ;  /* 0x0013f80c01007387 */ /* 0x0001e20000100a00 */
[----:B------:R-:W-:Y:S01]  /*5bb20*/  IMAD R28, R0, 0x187, RZ ;  /* 0x00000187001c7824 */ /* 0x000fe200078e02ff */
[----:B---3--:R-:W-:Y:S01]  /*5bb30*/  LEA.HI.X.SX32 R27, R7, R9, 0x1, P6 ;  /* 0x00000009071b7211 */ /* 0x008fe200030f0eff */
[-C--:B------:R-:W-:Y:S01]  /*5bb40*/  IADD3 R6, P6, R6, R8.reuse, RZ ;  /* 0x0000000806067210 */ /* 0x080fe20007fde0ff */
[----:B0-----:R-:W-:-:S03]  /*5bb50*/  IADD3 R12, P5, R29, R8, RZ ;  /* 0x000000081d0c7210 */ /* 0x001fc60007fbe0ff */
[----:B------:R0:W-:Y:S01]  /*5bb60*/  STL.64 [R1+0x1410], R26 ;  /* 0x0014101a01007387 */ /* 0x0001e20000100a00 */
[-C--:B------:R-:W-:Y:S02]  /*5bb70*/  LEA.HI.X.SX32 R13, R5, R9.reuse, 0x1, P5 ;  /* 0x00000009050d7211 */ /* 0x080fe400028f0eff */
[-C--:B------:R-:W-:Y:S01]  /*5bb80*/  LEA.HI.X.SX32 R7, R29, R9.reuse, 0x1, P6 ;  /* 0x000000091d077211 */ /* 0x080fe200030f0eff */
[-C--:B------:R-:W-:Y:S02]  /*5bb90*/  IADD3 R4, P5, R4, R8.reuse, RZ ;  /* 0x0000000804047210 */ /* 0x080fe40007fbe0ff */
[----:B------:R1:W-:Y:S02]  /*5bba0*/  STL.64 [R1+0xfc8], R12 ;  /* 0x000fc80c01007387 */ /* 0x0003e40000100a00 */
[----:B------:R-:W-:Y:S01]  /*5bbb0*/  LEA.HI.X.SX32 R5, R28, R9, 0x1, P5 ;  /* 0x000000091c057211 */ /* 0x000fe200028f0eff */
[----:B0-----:R-:W-:Y:S01]  /*5bbc0*/  IMAD R27, R0, 0x62, RZ ;  /* 0x00000062001b7824 */ /* 0x001fe200078e02ff */
[----:B-1----:R-:W2:Y:S01]  /*5bbd0*/  LDL.LU.64 R12, [R1+0x18d8] ;  /* 0x0018d800010c7983 */ /* 0x002ea20000300a00 */
[----:B------:R0:W-:Y:S02]  /*5bbe0*/  STL.64 [R1+0x1408], R6 ;  /* 0x0014080601007387 */ /* 0x0001e40000100a00 */
[----:B------:R1:W-:Y:S01]  /*5bbf0*/  STL.64 [R1+0x1400], R4 ;  /* 0x0014000401007387 */ /* 0x0003e20000100a00 */
[----:B0-----:R-:W-:-:S02]  /*5bc00*/  IADD3 R6, P6, R27, R8, RZ ;  /* 0x000000081b067210 */ /* 0x001fc40007fde0ff */
[----:B-1----:R-:W-:Y:S02]  /*5bc10*/  IADD3 R4, P5, R20, R8, RZ ;  /* 0x0000000814047210 */ /* 0x002fe40007fbe0ff */
[-C--:B------:R-:W-:Y:S02]  /*5bc20*/  LEA.HI.X.SX32 R7, R25, R9.reuse, 0x1, P6 ;  /* 0x0000000919077211 */ /* 0x080fe400030f0eff */
[----:B------:R-:W-:-:S03]  /*5bc30*/  LEA.HI.X.SX32 R5, R27, R9, 0x1, P5 ;  /* 0x000000091b057211 */ /* 0x000fc600028f0eff */
[----:B------:R0:W-:Y:S02]  /*5bc40*/  STL.64 [R1+0xe90], R6 ;  /* 0x000e900601007387 */ /* 0x0001e40000100a00 */
[----:B------:R1:W-:Y:S01]  /*5bc50*/  STL.64 [R1+0xd80], R4 ;  /* 0x000d800401007387 */ /* 0x0003e20000100a00 */
[CC--:B0-----:R-:W-:Y:S02]  /*5bc60*/  IADD3 R6, P6, R19.reuse, R8.reuse, RZ ;  /* 0x0000000813067210 */ /* 0x0c1fe40007fde0ff */
[----:B-1----:R-:W-:Y:S02]  /*5bc70*/  IADD3 R4, P5, R22, R8, RZ ;  /* 0x0000000816047210 */ /* 0x002fe40007fbe0ff */
[-C--:B------:R-:W-:Y:S02]  /*5bc80*/  LEA.HI.X.SX32 R7, R20, R9.reuse, 0x1, P6 ;  /* 0x0000000914077211 */ /* 0x080fe400030f0eff */
[----:B------:R-:W-:-:S03]  /*5bc90*/  LEA.HI.X.SX32 R5, R19, R9, 0x1, P5 ;  /* 0x0000000913057211 */ /* 0x000fc600028f0eff */
[----:B------:R0:W-:Y:S02]  /*5bca0*/  STL.64 [R1+0xfc0], R6 ;  /* 0x000fc00601007387 */ /* 0x0001e40000100a00 */
[----:B------:R1:W-:Y:S01]  /*5bcb0*/  STL.64 [R1+0x1418], R4 ;  /* 0x0014180401007387 */ /* 0x0003e20000100a00 */
[-C--:B0-----:R-:W-:Y:S02]  /*5bcc0*/  IADD3 R6, P6, R2, R8.reuse, RZ ;  /* 0x0000000802067210 */ /* 0x081fe40007fde0ff */
[----:B-1----:R-:W-:Y:S02]  /*5bcd0*/  IADD3 R4, P5, R3, R8, RZ ;  /* 0x0000000803047210 */ /* 0x002fe40007fbe0ff */
[-C--:B------:R-:W-:Y:S02]  /*5bce0*/  LEA.HI.X.SX32 R7, R10, R9.reuse, 0x1, P6 ;  /* 0x000000090a077211 */ /* 0x080fe400030f0eff */
[----:B------:R-:W-:-:S03]  /*5bcf0*/  LEA.HI.X.SX32 R5, R24, R9, 0x1, P5 ;  /* 0x0000000918057211 */ /* 0x000fc600028f0eff */
[----:B------:R0:W-:Y:S01]  /*5bd00*/  STL.64 [R1+0x1428], R6 ;  /* 0x0014280601007387 */ /* 0x0001e20000100a00 */
[----:B------:R-:W-:Y:S02]  /*5bd10*/  IMAD R26, R0, 0x18b, RZ ;  /* 0x0000018b001a7824 */ /* 0x000fe400078e02ff */
[----:B------:R1:W-:Y:S01]  /*5bd20*/  STL.64 [R1+0xfb8], R4 ;  /* 0x000fb80401007387 */ /* 0x0003e20000100a00 */
[-C--:B0-----:R-:W-:Y:S02]  /*5bd30*/  IADD3 R6, P6, R21, R8.reuse, RZ ;  /* 0x0000000815067210 */ /* 0x081fe40007fde0ff */
[----:B-1----:R-:W-:Y:S02]  /*5bd40*/  IADD3 R4, P5, R23, R8, RZ ;  /* 0x0000000817047210 */ /* 0x002fe40007fbe0ff */
[-C--:B------:R-:W-:Y:S02]  /*5bd50*/  LEA.HI.X.SX32 R7, R3, R9.reuse, 0x1, P6 ;  /* 0x0000000903077211 */ /* 0x080fe400030f0eff */
[----:B------:R-:W-:-:S03]  /*5bd60*/  LEA.HI.X.SX32 R5, R26, R9, 0x1, P5 ;  /* 0x000000091a057211 */ /* 0x000fc600028f0eff */
[----:B------:R0:W-:Y:S01]  /*5bd70*/  STL.64 [R1+0x1420], R6 ;  /* 0x0014200601007387 */ /* 0x0001e20000100a00 */
[----:B------:R-:W3:Y:S02]  /*5bd80*/  LDL.64 R26, [R1+0x438] ;  /* 0x00043800011a7983 */ /* 0x000ee40000100a00 */
[C---:B------:R-:W-:Y:S02]  /*5bd90*/  IMAD R2, R0.reuse, 0xc6, RZ ;  /* 0x000000c600027824 */ /* 0x040fe400078e02ff */
[C---:B------:R-:W-:Y:S02]  /*5bda0*/  IMAD R21, R0.reuse, 0x18c, RZ ;  /* 0x0000018c00157824 */ /* 0x040fe400078e02ff */
[----:B------:R-:W-:Y:S01]  /*5bdb0*/  IMAD R25, R0, 0x63, RZ ;  /* 0x0000006300197824 */ /* 0x000fe200078e02ff */
[----:B------:R-:W1:Y:S01]  /*5bdc0*/  MUFU.RCP R11, R11 ;  /* 0x0000000b000b7308 */ /* 0x000e620000001000 */
[----:B------:R3:W-:Y:S01]  /*5bdd0*/  STL.64 [R1+0x1430], R4 ;  /* 0x0014300401007387 */ /* 0x0007e20000100a00 */
[----:B0-----:R-:W-:Y:S01]  /*5bde0*/  IADD3 R6, P6, R2, R8, RZ ;  /* 0x0000000802067210 */ /* 0x001fe20007fde0ff */
[----:B------:R-:W-:-:S02]  /*5bdf0*/  IMAD R3, R0, 0x318, RZ ;  /* 0x0000031800037824 */ /* 0x000fc400078e02ff */
[----:B-1----:R-:W-:-:S03]  /*5be00*/  FMUL R0, R11, R15 ;  /* 0x0000000f0b007220 */ /* 0x002fc60000400000 */
[----:B--2---:R-:W0:Y:S01]  /*5be10*/  MUFU.RCP R13, R13 ;  /* 0x0000000d000d7308 */ /* 0x004e220000001000 */
[----:B---3--:R-:W-:Y:S02]  /*5be20*/  IADD3 R4, P5, R21, R26, RZ ;  /* 0x0000001a15047210 */ /* 0x008fe40007fbe0ff */
[-C--:B------:R-:W-:Y:S02]  /*5be30*/  LEA.HI.X.SX32 R7, R25, R27.reuse, 0x1, P6 ;  /* 0x0000001b19077211 */ /* 0x080fe400030f0eff */
[----:B------:R-:W-:-:S03]  /*5be40*/  LEA.HI.X.SX32 R5, R2, R27, 0x1, P5 ;  /* 0x0000001b02057211 */ /* 0x000fc600028f0eff */
[----:B------:R-:W-:Y:S02]  /*5be50*/  STL.64 [R1+0xb80], R6 ;  /* 0x000b800601007387 */ /* 0x000fe40000100a00 */
[----:B------:R1:W-:Y:S02]  /*5be60*/  STL.64 [R1+0xfb0], R4 ;  /* 0x000fb00401007387 */ /* 0x0003e40000100a00 */
[----:B-1----:R-:W-:-:S05]  /*5be70*/  IADD3 R4, P5, R3, R26, RZ ;  /* 0x0000001a03047210 */ /* 0x002fca0007fbe0ff */
[----:B------:R1:W-:Y:S01]  /*5be80*/  STL [R1+0x18d0], R4 ;  /* 0x0018d00401007387 */ /* 0x0003e20000100800 */
[----:B------:R2:W-:Y:S02]  /*5be90*/  STL [R1+0x18cc], R26 ;  /* 0x0018cc1a01007387 */ /* 0x0005e40000100800 */
[----:B------:R3:W-:Y:S02]  /*5bea0*/  STL [R1+0x18c8], R27 ;  /* 0x0018c81b01007387 */ /* 0x0007e40000100800 */
[----:B0-----:R0:W-:Y:S01]  /*5beb0*/  STL [R1+0x18d4], R13 ;  /* 0x0018d40d01007387 */ /* 0x0011e20000100800 */
[----:B-1----:R-:W4:Y:S01]  /*5bec0*/  LDL.LU R4, [R1+0x78] ;  /* 0x0000780001047983 */ /* 0x002f220000300800 */
[----:B------:R1:W-:Y:S02]  /*5bed0*/  STL [R1+0x1720], R0 ;  /* 0x0017200001007387 */ /* 0x0003e40000100800 */
[----:B--2---:R-:W2:Y:S02]  /*5bee0*/  LDL.LU R26, [R1+0x6c] ;  /* 0x00006c00011a7983 */ /* 0x004ea40000300800 */
[----:B---3--:R-:W3:Y:S01]  /*5bef0*/  LDL.LU R27, [R1+0x68] ;  /* 0x00006800011b7983 */ /* 0x008ee20000300800 */
[----:B0-----:R-:W-:-:S02]  /*5bf00*/  MOV R13, R14 ;  /* 0x0000000e000d7202 */ /* 0x001fc40000000f00 */
[----:B------:R-:W3:Y:S01]  /*5bf10*/  LDL.LU R14, [R1+0x5c] ;  /* 0x00005c00010e7983 */ /* 0x000ee20000300800 */
[----:B------:R-:W-:Y:S02]  /*5bf20*/  FSETP.NEU.AND P6, PT, R12, RZ, PT ;  /* 0x000000ff0c00720b */ /* 0x000fe40003fcd000 */
[----:B------:R-:W3:Y:S02]  /*5bf30*/  LDL.LU R12, [R1+0x58] ;  /* 0x00005800010c7983 */ /* 0x000ee40000300800 */
[----:B------:R-:W3:Y:S01]  /*5bf40*/  LDL.LU R21, [R1+0x4c] ;  /* 0x00004c0001157983 */ /* 0x000ee20000300800 */
[----:B------:R-:W3:Y:S01]  /*5bf50*/  LDL.LU R15, [R1+0x48] ;  /* 0x00004800010f7983 */ /* 0x000ee20000300800 */
[----:B------:R-:W3:Y:S02]  /*5bf60*/  LDL.LU R5, [R1+0x3c] ;  /* 0x00003c0001057983 */ /* 0x000ee40000300800 */
[C---:B-1----:R-:W-:Y:S02]  /*5bf70*/  FMUL R0, R11.reuse, R18 ;  /* 0x000000120b007220 */ /* 0x042fe40000400000 */
[----:B------:R-:W3:Y:S03]  /*5bf80*/  LDL.LU R3, [R1+0x38] ;  /* 0x0000380001037983 */ /* 0x000ee60000300800 */
[----:B------:R0:W-:Y:S01]  /*5bf90*/  STL [R1+0x171c], R0 ;  /* 0x00171c0001007387 */ /* 0x0001e20000100800 */
[----:B------:R-:W3:Y:S03]  /*5bfa0*/  LDL.LU R2, [R1+0x2c] ;  /* 0x00002c0001027983 */ /* 0x000ee60000300800 */
[----:B0-----:R-:W3:Y:S01]  /*5bfb0*/  LDL.LU R0, [R1+0x28] ;  /* 0x0000280001007983 */ /* 0x001ee20000300800 */
[----:B------:R-:W3:Y:S02]  /*5bfc0*/  LDL.LU R25, [R1+0x1c] ;  /* 0x00001c0001197983 */ /* 0x000ee40000300800 */
[----:B------:R-:W3:Y:S02]  /*5bfd0*/  LDL.LU R23, [R1+0xa0] ;  /* 0x0000a00001177983 */ /* 0x000ee40000300800 */
[----:B------:R-:W3:Y:S01]  /*5bfe0*/  LDL.LU R24, [R1+0xa8] ;  /* 0x0000a80001187983 */ /* 0x000ee20000300800 */
[----:B------:R-:W3:Y:S01]  /*5bff0*/  LDL.LU R19, [R1+0xb0] ;  /* 0x0000b00001137983 */ /* 0x000ee20000300800 */
[----:B------:R-:W-:-:S02]  /*5c000*/  FMUL R6, R11, R17 ;  /* 0x000000110b067220 */ /* 0x000fc40000400000 */
[----:B------:R-:W3:Y:S02]  /*5c010*/  LDL.LU R22, [R1+0xb8] ;  /* 0x0000b80001167983 */ /* 0x000ee40000300800 */
[----:B------:R-:W3:Y:S01]  /*5c020*/  LDL.LU R29, [R1+0xc0] ;  /* 0x0000c000011d7983 */ /* 0x000ee20000300800 */
[----:B------:R0:W-:Y:S01]  /*5c030*/  STL [R1+0x1718], R6 ;  /* 0x0017180601007387 */ /* 0x0001e20000100800 */
[----:B------:R-:W3:Y:S02]  /*5c040*/  LDL.LU R28, [R1+0xc8] ;  /* 0x0000c800011c7983 */ /* 0x000ee40000300800 */
[----:B------:R-:W3:Y:S02]  /*5c050*/  LDL.LU R8, [R1+0xd0] ;  /* 0x0000d00001087983 */ /* 0x000ee40000300800 */
[----:B------:R-:W3:Y:S02]  /*5c060*/  LDL.LU R7, [R1+0xd8] ;  /* 0x0000d80001077983 */ /* 0x000ee40000300800 */
[----:B------:R-:W-:-:S02]  /*5c070*/  FMUL R16, R11, R16 ;  /* 0x000000100b107220 */ /* 0x000fc40000400000 */
[C---:B------:R-:W-:Y:S01]  /*5c080*/  FMUL R13, R11.reuse, R13 ;  /* 0x0000000d0b0d7220 */ /* 0x040fe20000400000 */
[----:B0-----:R-:W3:Y:S01]  /*5c090*/  LDL.LU R6, [R1+0xe0] ;  /* 0x0000e00001067983 */ /* 0x001ee20000300800 */
[----:B------:R-:W3:Y:S02]  /*5c0a0*/  LDL.LU R10, [R1+0xe8] ;  /* 0x0000e800010a7983 */ /* 0x000ee40000300800 */
[----:B------:R-:W3:Y:S02]  /*5c0b0*/  LDL.LU R18, [R1+0xf0] ;  /* 0x0000f00001127983 */ /* 0x000ee40000300800 */
[----:B------:R-:W3:Y:S01]  /*5c0c0*/  LDL.LU R9, [R1+0xf8] ;  /* 0x0000f80001097983 */ /* 0x000ee20000300800 */
[----:B------:R-:W3:Y:S01]  /*5c0d0*/  LDL.LU R20, [R1+0x100] ;  /* 0x0001000001147983 */ /* 0x000ee20000300800 */
[----:B------:R0:W-:Y:S02]  /*5c0e0*/  STL [R1+0x1714], R16 ;  /* 0x0017141001007387 */ /* 0x0001e40000100800 */
[----:B------:R-:W3:Y:S01]  /*5c0f0*/  LDL.LU R17, [R1+0x108] ;  /* 0x0001080001117983 */ /* 0x000ee20000300800 */
[----:B0-----:R-:W3:Y:S01]  /*5c100*/  LDL.LU R16, [R1+0x110] ;  /* 0x0001100001107983 */ /* 0x001ee20000300800 */
[----:B------:R0:W-:Y:S03]  /*5c110*/  STL [R1+0x1710], R13 ;  /* 0x0017100d01007387 */ /* 0x0001e60000100800 */
[----:B0-----:R-:W3:Y:S01]  /*5c120*/  LDL.LU R13, [R1+0x18d4] ;  /* 0x0018d400010d7983 */ /* 0x001ee20000300800 */
[----:B----4-:R-:W-:-:S02]  /*5c130*/  FMUL R4, R11, R4 ;  /* 0x000000040b047220 */ /* 0x010fc40000400000 */
[C---:B--2---:R-:W-:Y:S02]  /*5c140*/  FMUL R26, R11.reuse, R26 ;  /* 0x0000001a0b1a7220 */ /* 0x044fe40000400000 */
[C---:B---3--:R-:W-:Y:S01]  /*5c150*/  FMUL R27, R11.reuse, R27 ;  /* 0x0000001b0b1b7220 */ /* 0x048fe20000400000 */
[----:B------:R0:W-:Y:S01]  /*5c160*/  STL [R1+0x170c], R4 ;  /* 0x00170c0401007387 */ /* 0x0001e20000100800 */
[----:B------:R-:W-:-:S03]  /*5c170*/  FMUL R14, R11, R14 ;  /* 0x0000000e0b0e7220 */ /* 0x000fc60000400000 */
[----:B0-----:R-:W2:Y:S01]  /*5c180*/  LDL.LU R4, [R1+0x18d0] ;  /* 0x0018d00001047983 */ /* 0x001ea20000300800 */
[----:B------:R0:W-:Y:S03]  /*5c190*/  STL [R1+0x1708], R26 ;  /* 0x0017081a01007387 */ /* 0x0001e60000100800 */
[----:B0-----:R-:W3:Y:S01]  /*5c1a0*/  LDL.LU R26, [R1+0x18cc] ;  /* 0x0018cc00011a7983 */ /* 0x001ee20000300800 */
[----:B------:R0:W-:Y:S02]  /*5c1b0*/  STL [R1+0x1704], R27 ;  /* 0x0017041b01007387 */ /* 0x0001e40000100800 */
[C---:B------:R-:W-:Y:S01]  /*5c1c0*/  FMUL R12, R11.reuse, R12 ;  /* 0x0000000c0b0c7220 */ /* 0x040fe20000400000 */
[----:B0-----:R-:W4:Y:S01]  /*5c1d0*/  LDL.LU R27, [R1+0x18c8] ;  /* 0x0018c800011b7983 */ /* 0x001f220000300800 */
[----:B------:R0:W-:Y:S02]  /*5c1e0*/  STL [R1+0x1660], R14 ;  /* 0x0016600e01007387 */ /* 0x0001e40000100800 */
[C---:B------:R-:W-:Y:S01]  /*5c1f0*/  FMUL R21, R11.reuse, R21 ;  /* 0x000000150b157220 */ /* 0x040fe20000400000 */
[----:B0-----:R-:W2:Y:S01]  /*5c200*/  LDL.LU R14, [R1+0x18c4] ;  /* 0x0018c400010e7983 */ /* 0x001ea20000300800 */
[----:B------:R-:W-:-:S02]  /*5c210*/  FMUL R15, R11, R15 ;  /* 0x0000000f0b0f7220 */ /* 0x000fc40000400000 */
[----:B------:R-:W-:Y:S02]  /*5c220*/  STL [R1+0x165c], R12 ;  /* 0x00165c0c01007387 */ /* 0x000fe40000100800 */
[----:B------:R-:W-:Y:S01]  /*5c230*/  STL [R1+0x1658], R21 ;  /* 0x0016581501007387 */ /* 0x000fe20000100800 */
[----:B------:R0:W-:Y:S04]  /*5c240*/  STL [R1+0x1654], R15 ;  /* 0x0016540f01007387 */ /* 0x0001e80000100800 */
[----:B0-----:R-:W3:Y:S01]  /*5c250*/  LDL.LU R15, [R1+0x9c] ;  /* 0x00009c00010f7983 */ /* 0x001ee20000300800 */
[C---:B------:R-:W-:Y:S02]  /*5c260*/  FMUL R5, R11.reuse, R5 ;  /* 0x000000050b057220 */ /* 0x040fe40000400000 */
[----:B------:R-:W-:-:S03]  /*5c270*/  FMUL R0, R11, R0 ;  /* 0x000000000b007220 */ /* 0x000fc60000400000 */
[----:B------:R0:W-:Y:S02]  /*5c280*/  STL [R1+0x1650], R5 ;  /* 0x0016500501007387 */ /* 0x0001e40000100800 */
[C---:B0-----:R-:W-:Y:S02]  /*5c290*/  FMUL R5, R11.reuse, R3 ;  /* 0x000000030b057220 */ /* 0x041fe40000400000 */
[C---:B------:R-:W-:Y:S02]  /*5c2a0*/  FMUL R3, R11.reuse, R2 ;  /* 0x000000020b037220 */ /* 0x040fe40000400000 */
[C---:B------:R-:W-:Y:S01]  /*5c2b0*/  FMUL R2, R11.reuse, R25 ;  /* 0x000000190b027220 */ /* 0x040fe20000400000 */
[----:B------:R-:W-:Y:S02]  /*5c2c0*/  STL [R1+0x164c], R5 ;  /* 0x00164c0501007387 */ /* 0x000fe40000100800 */
[----:B------:R0:W-:Y:S02]  /*5c2d0*/  STL [R1+0x1648], R3 ;  /* 0x0016480301007387 */ /* 0x0001e40000100800 */
[----:B------:R1:W-:Y:S02]  /*5c2e0*/  STL [R1+0x1644], R0 ;  /* 0x0016440001007387 */ /* 0x0003e40000100800 */
[----:B------:R1:W-:Y:S02]  /*5c2f0*/  STL [R1+0x14fc], R2 ;  /* 0x0014fc0201007387 */ /* 0x0003e40000100800 */
[----:B0-----:R-:W-:-:S02]  /*5c300*/  FMUL R3, R11, R23 ;  /* 0x000000170b037220 */ /* 0x001fc40000400000 */
[C---:B-1----:R-:W-:Y:S02]  /*5c310*/  FMUL R0, R11.reuse, R24 ;  /* 0x000000180b007220 */ /* 0x042fe40000400000 */
[C---:B------:R-:W-:Y:S01]  /*5c320*/  FMUL R2, R11.reuse, R19 ;  /* 0x000000130b027220 */ /* 0x040fe20000400000 */
[----:B------:R-:W-:Y:S01]  /*5c330*/  STL [R1+0x14f4], R3 ;  /* 0x0014f40301007387 */ /* 0x000fe20000100800 */
[----:B------:R-:W3:Y:S02]  /*5c340*/  LDL.LU R19, [R1+0x98] ;  /* 0x0000980001137983 */ /* 0x000ee40000300800 */
[----:B------:R0:W-:Y:S02]  /*5c350*/  STL [R1+0x14ec], R0 ;  /* 0x0014ec0001007387 */ /* 0x0001e40000100800 */
[----:B------:R1:W-:Y:S02]  /*5c360*/  STL [R1+0x14e4], R2 ;  /* 0x0014e40201007387 */ /* 0x0003e40000100800 */
[----:B0-----:R-:W-:-:S02]  /*5c370*/  FMUL R0, R11, R22 ;  /* 0x000000160b007220 */ /* 0x001fc40000400000 */
[C---:B-1----:R-:W-:Y:S02]  /*5c380*/  FMUL R2, R11.reuse, R29 ;  /* 0x0000001d0b027220 */ /* 0x042fe40000400000 */
[C---:B------:R-:W-:Y:S01]  /*5c390*/  FMUL R3, R11.reuse, R28 ;  /* 0x0000001c0b037220 */ /* 0x040fe20000400000 */
[----:B------:R0:W-:Y:S02]  /*5c3a0*/  STL [R1+0x14d8], R0 ;  /* 0x0014d80001007387 */ /* 0x0001e40000100800 */
[----:B------:R1:W-:Y:S02]  /*5c3b0*/  STL [R1+0x14d4], R2 ;  /* 0x0014d40201007387 */ /* 0x0003e40000100800 */
[----:B------:R1:W-:Y:S02]  /*5c3c0*/  STL [R1+0x14cc], R3 ;  /* 0x0014cc0301007387 */ /* 0x0003e40000100800 */
[C---:B0-----:R-:W-:Y:S02]  /*5c3d0*/  FMUL R0, R11.reuse, R8 ;  /* 0x000000080b007220 */ /* 0x041fe40000400000 */
[----:B-1----:R-:W-:-:S02]  /*5c3e0*/  FMUL R2, R11, R7 ;  /* 0x000000070b027220 */ /* 0x002fc40000400000 */
[C---:B------:R-:W-:Y:S01]  /*5c3f0*/  FMUL R3, R11.reuse, R6 ;  /* 0x000000060b037220 */ /* 0x040fe20000400000 */
[----:B------:R0:W-:Y:S02]  /*5c400*/  STL [R1+0x14c4], R0 ;  /* 0x0014c40001007387 */ /* 0x0001e40000100800 */
[----:B------:R1:W-:Y:S02]  /*5c410*/  STL [R1+0x58c], R2 ;  /* 0x00058c0201007387 */ /* 0x0003e40000100800 */
[----:B------:R1:W-:Y:S02]  /*5c420*/  STL [R1+0x588], R3 ;  /* 0x0005880301007387 */ /* 0x0003e40000100800 */
[----:B------:R-:W-:Y:S02]  /*5c430*/  IMAD.MOV.U32 R21, RZ, RZ, c[0x0][0x1c8] ;  /* 0x00007200ff157624 */ /* 0x000fe400078e00ff */
[C---:B0-----:R-:W-:Y:S02]  /*5c440*/  FMUL R0, R11.reuse, R10 ;  /* 0x0000000a0b007220 */ /* 0x041fe40000400000 */
[----:B-1----:R-:W-:-:S02]  /*5c450*/  FMUL R2, R11, R18 ;  /* 0x000000120b027220 */ /* 0x002fc40000400000 */
[----:B------:R-:W3:Y:S01]  /*5c460*/  LDL.LU R18, [R1+0x94] ;  /* 0x0000940001127983 */ /* 0x000ee20000300800 */
[----:B------:R0:W-:Y:S02]  /*5c470*/  STL [R1+0x584], R0 ;  /* 0x0005840001007387 */ /* 0x0001e40000100800 */
[----:B------:R-:W-:Y:S01]  /*5c480*/  IMAD R21, R21, 0x18c, RZ ;  /* 0x0000018c15157824 */ /* 0x000fe200078e02ff */
[----:B------:R-:W-:Y:S01]  /*5c490*/  MOV R12, c[0x0][0x1c8] ;  /* 0x00007200000c7a02 */ /* 0x000fe20000000f00 */
[----:B------:R1:W-:Y:S01]  /*5c4a0*/  STL [R1+0x580], R2 ;  /* 0x0005800201007387 */ /* 0x0003e20000100800 */
[C---:B------:R-:W-:Y:S02]  /*5c4b0*/  FMUL R3, R11.reuse, R20 ;  /* 0x000000140b037220 */ /* 0x040fe40000400000 */
[C---:B0-----:R-:W-:Y:S02]  /*5c4c0*/  FMUL R0, R11.reuse, R9 ;  /* 0x000000090b007220 */ /* 0x041fe40000400000 */
[----:B-1----:R-:W-:-:S03]  /*5c4d0*/  FMUL R2, R11, R17 ;  /* 0x000000110b027220 */ /* 0x002fc60000400000 */
[----:B------:R0:W-:Y:S01]  /*5c4e0*/  STL [R1+0x57c], R0 ;  /* 0x00057c0001007387 */ /* 0x0001e20000100800 */
[----:B------:R-:W-:Y:S02]  /*5c4f0*/  IMAD R12, R12, 0x31a, RZ ;  /* 0x0000031a0c0c7824 */ /* 0x000fe400078e02ff */
[----:B------:R-:W-:Y:S02]  /*5c500*/  STL [R1+0x578], R3 ;  /* 0x0005780301007387 */ /* 0x000fe40000100800 */
[----:B------:R-:W-:Y:S01]  /*5c510*/  STL [R1+0x574], R2 ;  /* 0x0005740201007387 */ /* 0x000fe20000100800 */
[----:B------:R-:W3:Y:S01]  /*5c520*/  LDL.LU R17, [R1+0x90] ;  /* 0x0000900001117983 */ /* 0x000ee20000300800 */
[----:B0-----:R-:W-:-:S05]  /*5c530*/  FMUL R0, R11, R16 ;  /* 0x000000100b007220 */ /* 0x001fca0000400000 */
[----:B------:R-:W-:Y:S01]  /*5c540*/  STL [R1+0x570], R0 ;  /* 0x0005700001007387 */ /* 0x000fe20000100800 */
[----:B----4-:R-:W-:Y:S01]  /*5c550*/  LEA.HI.X.SX32 R5, R21, R27, 0x1, P5 ;  /* 0x0000001b15057211 */ /* 0x010fe200028f0eff */
[----:B--2---:R-:W0:Y:S04]  /*5c560*/  MUFU.RCP R14, R14 ;  /* 0x0000000e000e7308 */ /* 0x004e280000001000 */
[----:B------:R3:W-:Y:S02]  /*5c570*/  STL.64 [R1+0x1438], R4 ;  /* 0x0014380401007387 */ /* 0x0007e40000100a00 */
[----:B---3--:R-:W-:Y:S01]  /*5c580*/  IADD3 R4, P5, R12, R26, RZ ;  /* 0x0000001a0c047210 */ /* 0x008fe20007fbe0ff */
[----:B------:R-:W-:-:S04]  /*5c590*/  FMUL R0, R13, R15 ;  /* 0x0000000f0d007220 */ /* 0x000fc80000400000 */
[----:B------:R-:W-:Y:S01]  /*5c5a0*/  STL [R1+0x18bc], R4 ;  /* 0x0018bc0401007387 */ /* 0x000fe20000100800 */
[----:B------:R-:W-:Y:S02]  /*5c5b0*/  STL [R1+0x18b8], R26 ;  /* 0x0018b81a01007387 */ /* 0x000fe40000100800 */
[----:B------:R-:W-:Y:S02]  /*5c5c0*/  STL [R1+0x18b4], R27 ;  /* 0x0018b41b01007387 */ /* 0x000fe40000100800 */
[----:B0-----:R0:W-:Y:S02]  /*5c5d0*/  STL [R1+0x18c0], R14 ;  /* 0x0018c00e01007387 */ /* 0x0011e40000100800 */
[----:B0-----:R-:W2:Y:S01]  /*5c5e0*/  LDL.LU R14, [R1+0x74] ;  /* 0x00007400010e7983 */ /* 0x001ea20000300800 */
[----:B------:R-:W3:Y:S02]  /*5c5f0*/  LDL.LU R4, [R1+0x70] ;  /* 0x0000700001047983 */ /* 0x000ee40000300800 */
[----:B------:R0:W-:Y:S02]  /*5c600*/  STL [R1+0x1700], R0 ;  /* 0x0017000001007387 */ /* 0x0001e40000100800 */
        /* <DEDUP_REMOVED lines=8> */
[----:B0-----:R-:W-:-:S05]  /*5c690*/  FMUL R0, R13, R19 ;  /* 0x000000130d007220 */ /* 0x001fca0000400000 */
[----:B------:R0:W-:Y:S01]  /*5c6a0*/  STL [R1+0x16fc], R0 ;  /* 0x0016fc0001007387 */ /* 0x0001e20000100800 */
[----:B------:R-:W4:Y:S03]  /*5c6b0*/  LDL.LU R21, [R1+0x24] ;  /* 0x0000240001157983 */ /* 0x000f260000300800 */
[----:B0-----:R-:W4:Y:S01]  /*5c6c0*/  LDL.LU R0, [R1+0x20] ;  /* 0x0000200001007983 */ /* 0x001f220000300800 */
[----:B------:R-:W4:Y:S02]  /*5c6d0*/  LDL.LU R11, [R1+0xa4] ;  /* 0x0000a400010b7983 */ /* 0x000f240000300800 */
[----:B------:R-:W4:Y:S02]  /*5c6e0*/  LDL.LU R3, [R1+0xac] ;  /* 0x0000ac0001037983 */ /* 0x000f240000300800 */
[----:B------:R-:W4:Y:S01]  /*5c6f0*/  LDL.LU R25, [R1+0xb4] ;  /* 0x0000b40001197983 */ /* 0x000f220000300800 */
[----:B------:R-:W4:Y:S01]  /*5c700*/  LDL.LU R20, [R1+0xbc] ;  /* 0x0000bc0001147983 */ /* 0x000f220000300800 */
[----:B------:R-:W4:Y:S02]  /*5c710*/  LDL.LU R23, [R1+0xc4] ;  /* 0x0000c40001177983 */ /* 0x000f240000300800 */
[----:B------:R-:W4:Y:S02]  /*5c720*/  LDL.LU R24, [R1+0xcc] ;  /* 0x0000cc0001187983 */ /* 0x000f240000300800 */
[----:B------:R-:W-:-:S05]  /*5c730*/  FMUL R6, R13, R18 ;  /* 0x000000120d067220 */ /* 0x000fca0000400000 */
[----:B------:R0:W-:Y:S01]  /*5c740*/  STL [R1+0x16f8], R6 ;  /* 0x0016f80601007387 */ /* 0x0001e20000100800 */
[----:B------:R-:W4:Y:S02]  /*5c750*/  LDL.LU R29, [R1+0xd4] ;  /* 0x0000d400011d7983 */ /* 0x000f240000300800 */
[----:B------:R-:W4:Y:S02]  /*5c760*/  LDL.LU R28, [R1+0xdc] ;  /* 0x0000dc00011c7983 */ /* 0x000f240000300800 */
[----:B------:R-:W4:Y:S01]  /*5c770*/  LDL.LU R8, [R1+0xe4] ;  /* 0x0000e40001087983 */ /* 0x000f220000300800 */
[----:B------:R-:W4:Y:S04]  /*5c780*/  LDL.LU R7, [R1+0xec] ;  /* 0x0000ec0001077983 */ /* 0x000f280000300800 */
[----:B0-----:R-:W4:Y:S01]  /*5c790*/  LDL.LU R6, [R1+0xf4] ;  /* 0x0000f40001067983 */ /* 0x001f220000300800 */
[----:B------:R-:W4:Y:S02]  /*5c7a0*/  LDL.LU R19, [R1+0xfc] ;  /* 0x0000fc0001137983 */ /* 0x000f240000300800 */
[----:B------:R-:W4:Y:S02]  /*5c7b0*/  LDL.LU R10, [R1+0x104] ;  /* 0x00010400010a7983 */ /* 0x000f240000300800 */
[----:B------:R-:W4:Y:S02]  /*5c7c0*/  LDL.LU R9, [R1+0x10c] ;  /* 0x00010c0001097983 */ /* 0x000f240000300800 */
[----:B------:R-:W-:-:S05]  /*5c7d0*/  FMUL R17, R13, R17 ;  /* 0x000000110d117220 */ /* 0x000fca0000400000 */
[----:B------:R0:W-:Y:S01]  /*5c7e0*/  STL [R1+0x16f4], R17 ;  /* 0x0016f41101007387 */ /* 0x0001e20000100800 */
[----:B------:R-:W4:Y:S03]  /*5c7f0*/  LDL.LU R18, [R1+0x114] ;  /* 0x0001140001127983 */ /* 0x000f260000300800 */
[----:B0-----:R-:W4:Y:S01]  /*5c800*/  LDL.LU R17, [R1+0x118] ;  /* 0x0001180001117983 */ /* 0x001f220000300800 */
[C---:B--2---:R-:W-:Y:S02]  /*5c810*/  FMUL R14, R13.reuse, R14 ;  /* 0x0000000e0d0e7220 */ /* 0x044fe40000400000 */
[C---:B---3--:R-:W-:Y:S02]  /*5c820*/  FMUL R4, R13.reuse, R4 ;  /* 0x000000040d047220 */ /* 0x048fe40000400000 */
[C---:B----4-:R-:W-:Y:S02]  /*5c830*/  FMUL R26, R13.reuse, R26 ;  /* 0x0000001a0d1a7220 */ /* 0x050fe40000400000 */
[C---:B------:R-:W-:Y:S01]  /*5c840*/  FMUL R27, R13.reuse, R27 ;  /* 0x0000001b0d1b7220 */ /* 0x040fe20000400000 */
[----:B------:R0:W-:Y:S01]  /*5c850*/  STL [R1+0x16f0], R14 ;  /* 0x0016f00e01007387 */ /* 0x0001e20000100800 */
[----:B------:R-:W-:-:S03]  /*5c860*/  FMUL R15, R13, R15 ;  /* 0x0000000f0d0f7220 */ /* 0x000fc60000400000 */
[----:B0-----:R-:W2:Y:S01]  /*5c870*/  LDL.LU R14, [R1+0x18c0] ;  /* 0x0018c000010e7983 */ /* 0x001ea20000300800 */
[----:B------:R0:W-:Y:S03]  /*5c880*/  STL [R1+0x16ec], R4 ;  /* 0x0016ec0401007387 */ /* 0x0001e60000100800 */
[----:B0-----:R-:W3:Y:S01]  /*5c890*/  LDL.LU R4, [R1+0x18bc] ;  /* 0x0018bc0001047983 */ /* 0x001ee20000300800 */
[----:B------:R0:W-:Y:S03]  /*5c8a0*/  STL [R1+0x16e8], R26 ;  /* 0x0016e81a01007387 */ /* 0x0001e60000100800 */
[----:B0-----:R-:W4:Y:S01]  /*5c8b0*/  LDL.LU R26, [R1+0x18b8] ;  /* 0x0018b800011a7983 */ /* 0x001f220000300800 */
[----:B------:R0:W-:Y:S02]  /*5c8c0*/  STL [R1+0x16e4], R27 ;  /* 0x0016e41b01007387 */ /* 0x0001e40000100800 */
[C---:B------:R-:W-:Y:S01]  /*5c8d0*/  FMUL R2, R13.reuse, R2 ;  /* 0x000000020d027220 */ /* 0x040fe20000400000 */
[----:B0-----:R-:W2:Y:S01]  /*5c8e0*/  LDL.LU R27, [R1+0x18b4] ;  /* 0x0018b400011b7983 */ /* 0x001ea20000300800 */
[----:B------:R0:W-:Y:S02]  /*5c8f0*/  STL [R1+0x1628], R15 ;  /* 0x0016280f01007387 */ /* 0x0001e40000100800 */
[C---:B------:R-:W-:Y:S01]  /*5c900*/  FMUL R22, R13.reuse, R22 ;  /* 0x000000160d167220 */ /* 0x040fe20000400000 */
[----:B0-----:R-:W3:Y:S01]  /*5c910*/  LDL.LU R15, [R1+0x18b0] ;  /* 0x0018b000010f7983 */ /* 0x001ee20000300800 */
[----:B------:R-:W-:-:S02]  /*5c920*/  FMUL R16, R13, R16 ;  /* 0x000000100d107220 */ /* 0x000fc40000400000 */
[----:B------:R-:W-:Y:S02]  /*5c930*/  STL [R1+0x1620], R2 ;  /* 0x0016200201007387 */ /* 0x000fe40000100800 */
[----:B------:R-:W-:Y:S01]  /*5c940*/  STL [R1+0x1618], R22 ;  /* 0x0016181601007387 */ /* 0x000fe20000100800 */
[----:B------:R0:W-:Y:S04]  /*5c950*/  STL [R1+0x1614], R16 ;  /* 0x0016141001007387 */ /* 0x0001e80000100800 */
[----:B0-----:R-:W4:Y:S01]  /*5c960*/  LDL.LU R16, [R1+0x11c] ;  /* 0x00011c0001107983 */ /* 0x001f220000300800 */
[C---:B------:R-:W-:Y:S02]  /*5c970*/  FMUL R5, R13.reuse, R5 ;  /* 0x000000050d057220 */ /* 0x040fe40000400000 */
[----:B------:R-:W-:-:S02]  /*5c980*/  FMUL R12, R13, R12 ;  /* 0x0000000c0d0c7220 */ /* 0x000fc40000400000 */
[C---:B------:R-:W-:Y:S01]  /*5c990*/  FMUL R0, R13.reuse, R0 ;  /* 0x000000000d007220 */ /* 0x040fe20000400000 */
[----:B------:R0:W-:Y:S02]  /*5c9a0*/  STL [R1+0x1610], R5 ;  /* 0x0016100501007387 */ /* 0x0001e40000100800 */
[----:B------:R-:W-:Y:S02]  /*5c9b0*/  STL [R1+0x160c], R12 ;  /* 0x00160c0c01007387 */ /* 0x000fe40000100800 */
[C---:B------:R-:W-:Y:S02]  /*5c9c0*/  FMUL R11, R13.reuse, R11 ;  /* 0x0000000b0d0b7220 */ /* 0x040fe40000400000 */
[----:B0-----:R-:W-:-:S05]  /*5c9d0*/  FMUL R5, R13, R21 ;  /* 0x000000150d057220 */ /* 0x001fca0000400000 */
[----:B------:R0:W-:Y:S01]  /*5c9e0*/  STL [R1+0x1608], R5 ;  /* 0x0016080501007387 */ /* 0x0001e20000100800 */
[----:B------:R1:W-:Y:S02]  /*5c9f0*/  STL [R1+0x1604], R0 ;  /* 0x0016040001007387 */ /* 0x0003e40000100800 */
[----:B------:R-:W-:Y:S02]  /*5ca00*/  STL [R1+0x14a4], R11 ;  /* 0x0014a40b01007387 */ /* 0x000fe40000100800 */
[C---:B0-----:R-:W-:Y:S02]  /*5ca10*/  FMUL R5, R13.reuse, R3 ;  /* 0x000000030d057220 */ /* 0x041fe40000400000 */
[C---:B-1----:R-:W-:Y:S02]  /*5ca20*/  FMUL R0, R13.reuse, R25 ;  /* 0x000000190d007220 */ /* 0x042fe40000400000 */
[C---:B------:R-:W-:Y:S01]  /*5ca30*/  FMUL R3, R13.reuse, R20 ;  /* 0x000000140d037220 */ /* 0x040fe20000400000 */
[----:B------:R-:W-:Y:S01]  /*5ca40*/  STL [R1+0x14a0], R5 ;  /* 0x0014a00501007387 */ /* 0x000fe20000100800 */
[----:B------:R-:W4:Y:S02]  /*5ca50*/  LDL.LU R20, [R1+0x120] ;  /* 0x0001200001147983 */ /* 0x000f240000300800 */
        /* <DEDUP_REMOVED lines=12> */
[----:B------:R1:W-:Y:S01]  /*5cb20*/  STL [R1+0x560], R3 ;  /* 0x0005600301007387 */ /* 0x0003e20000100800 */
[----:B------:R-:W-:Y:S01]  /*5cb30*/  MOV R22, c[0x0][0x1c8] ;  /* 0x0000720000167a02 */ /* 0x000fe20000000f00 */
[----:B------:R1:W-:Y:S02]  /*5cb40*/  STL [R1+0x55c], R5 ;  /* 0x00055c0501007387 */ /* 0x0003e40000100800 */
[C---:B0-----:R-:W-:Y:S02]  /*5cb50*/  FMUL R0, R13.reuse, R6 ;  /* 0x000000060d007220 */ /* 0x041fe40000400000 */
[C---:B-1----:R-:W-:Y:S02]  /*5cb60*/  FMUL R3, R13.reuse, R19 ;  /* 0x000000130d037220 */ /* 0x042fe40000400000 */
[----:B------:R-:W4:Y:S01]  /*5cb70*/  LDL.LU R19, [R1+0x128] ;  /* 0x0001280001137983 */ /* 0x000f220000300800 */
[----:B------:R0:W-:Y:S02]  /*5cb80*/  STL [R1+0x558], R0 ;  /* 0x0005580001007387 */ /* 0x0001e40000100800 */
[----:B------:R-:W-:-:S02]  /*5cb90*/  FMUL R5, R13, R9 ;  /* 0x000000090d057220 */ /* 0x000fc40000400000 */
[----:B------:R-:W-:Y:S01]  /*5cba0*/  IMAD R22, R22, 0x18d, RZ ;  /* 0x0000018d16167824 */ /* 0x000fe200078e02ff */
[----:B------:R-:W-:Y:S01]  /*5cbb0*/  MOV R2, c[0x0][0x1c8] ;  /* 0x0000720000027a02 */ /* 0x000fe20000000f00 */
[----:B------:R1:W-:Y:S01]  /*5cbc0*/  STL [R1+0x554], R3 ;  /* 0x0005540301007387 */ /* 0x0003e20000100800 */
[C---:B0-----:R-:W-:Y:S02]  /*5cbd0*/  FMUL R0, R13.reuse, R10 ;  /* 0x0000000a0d007220 */ /* 0x041fe40000400000 */
[----:B-1----:R-:W-:-:S03]  /*5cbe0*/  FMUL R3, R13, R18 ;  /* 0x000000120d037220 */ /* 0x002fc60000400000 */
[----:B------:R0:W-:Y:S01]  /*5cbf0*/  STL [R1+0x550], R0 ;  /* 0x0005500001007387 */ /* 0x0001e20000100800 */
[----:B------:R2:W-:Y:S02]  /*5cc00*/  STL [R1+0x54c], R5 ;  /* 0x00054c0501007387 */ /* 0x0005e40000100800 */
[----:B------:R-:W-:Y:S01]  /*5cc10*/  IMAD R2, R2, 0x18e, RZ ;  /* 0x0000018e02027824 */ /* 0x000fe200078e02ff */
[----:B------:R-:W-:Y:S01]  /*5cc20*/  STL [R1+0x548], R3 ;  /* 0x0005480301007387 */ /* 0x000fe20000100800 */
[----:B------:R-:W4:Y:S02]  /*5cc30*/  LDL.LU R18, [R1+0x130] ;  /* 0x0001300001127983 */ /* 0x000f240000300800 */
[----:B0-----:R-:W-:-:S05]  /*5cc40*/  FMUL R0, R13, R17 ;  /* 0x000000110d007220 */ /* 0x001fca0000400000 */
[----:B------:R-:W-:Y:S01]  /*5cc50*/  STL [R1+0x544], R0 ;  /* 0x0005440001007387 */ /* 0x000fe20000100800 */
[----:B--2---:R-:W-:Y:S01]  /*5cc60*/  LEA.HI.X.SX32 R5, R22, R27, 0x1, P5 ;  /* 0x0000001b16057211 */ /* 0x004fe200028f0eff */
[----:B---3--:R-:W0:Y:S04]  /*5cc70*/  MUFU.RCP R15, R15 ;  /* 0x0000000f000f7308 */ /* 0x008e280000001000 */
[----:B------:R4:W-:Y:S02]  /*5cc80*/  STL.64 [R1+0x1388], R4 ;  /* 0x0013880401007387 */ /* 0x0009e40000100a00 */
[----:B----4-:R-:W-:Y:S01]  /*5cc90*/  IADD3 R4, P5, R2, R26, RZ ;  /* 0x0000001a02047210 */ /* 0x010fe20007fbe0ff */
        /* <DEDUP_REMOVED lines=31> */
[----:B------:R-:W4:Y:S01]  /*5ce90*/  LDL.LU R8, [R1+0x1e0] ;  /* 0x0001e00001087983 */ /* 0x000f220000300800 */
[----:B------:R-:W4:Y:S02]  /*5cea0*/  LDL.LU R7, [R1+0x1e8] ;  /* 0x0001e80001077983 */ /* 0x000f240000300800 */
[----:B------:R-:W4:Y:S01]  /*5ceb0*/  LDL.LU R20, [R1+0x1f0] ;  /* 0x0001f00001147983 */ /* 0x000f220000300800 */
[----:B0-----:R-:W4:Y:S01]  /*5cec0*/  LDL.LU R6, [R1+0x1f8] ;  /* 0x0001f80001067983 */ /* 0x001f220000300800 */
        /* <DEDUP_REMOVED lines=31> */
[----:B------:R1:W-:Y:S02]  /*5d0c0*/  STL [R1+0x15cc], R2 ;  /* 0x0015cc0201007387 */ /* 0x0003e40000100800 */
[C---:B0-----:R-:W-:Y:S02]  /*5d0d0*/  FMUL R5, R14.reuse, R22 ;  /* 0x000000160e057220 */ /* 0x041fe40000400000 */
[----:B-1----:R-:W-:-:S03]  /*5d0e0*/  FMUL R2, R14, R13 ;  /* 0x0000000d0e027220 */ /* 0x002fc60000400000 */
[----:B------:R0:W-:Y:S01]  /*5d0f0*/  STL [R1+0x15c8], R5 ;  /* 0x0015c80501007387 */ /* 0x0001e20000100800 */
[----:B------:R1:W-:Y:S02]  /*5d100*/  STL [R1+0x15c4], R0 ;  /* 0x0015c40001007387 */ /* 0x0003e40000100800 */
[----:B------:R1:W-:Y:S02]  /*5d110*/  STL [R1+0x794], R2 ;  /* 0x0007940201007387 */ /* 0x0003e40000100800 */
        /* <DEDUP_REMOVED lines=22> */
[----:B------:R-:W4:Y:S01]  /*5d280*/  LDL.LU R20, [R1+0x134] ;  /* 0x0001340001147983 */ /* 0x000f220000300800 */
[----:B------:R0:W-:Y:S02]  /*5d290*/  STL [R1+0x538], R0 ;  /* 0x0005380001007387 */ /* 0x0001e40000100800 */
[C---:B------:R-:W-:Y:S02]  /*5d2a0*/  FMUL R5, R14.reuse, R10 ;  /* 0x0000000a0e057220 */ /* 0x040fe40000400000 */
        /* <DEDUP_REMOVED lines=49> */
[----:B------:R-:W4:Y:S02]  /*5d5c0*/  LDL.LU R9, [R1+0x1fc] ;  /* 0x0001fc0001097983 */ /* 0x000f240000300800 */
[----:B------:R-:W4:Y:S01]  /*5d5d0*/  LDL.LU R7, [R1+0x204] ;  /* 0x0002040001077983 */ /* 0x000f220000300800 */
[----:B0-----:R-:W4:Y:S01]  /*5d5e0*/  LDL.LU R6, [R1+0x20c] ;  /* 0x00020c0001067983 */ /* 0x001f220000300800 */
        /* <DEDUP_REMOVED lines=114> */
[----:B------:R0:W-:Y:S04]  /*5dd10*/  STL [R1+0x1694], R9 ;  /* 0x0016940901007387 */ /* 0x0001e80000100800 */
[----:B0-----:R-:W4:Y:S01]  /*5dd20*/  LDL.LU R9, [R1+0x308] ;  /* 0x0003080001097983 */ /* 0x001f220000300800 */
[----:B------:R-:W4:Y:S02]  /*5dd30*/  LDL.LU R20, [R1+0x310] ;  /* 0x0003100001147983 */ /* 0x000f240000300800 */
[C---:B--2---:R-:W-:Y:S02]  /*5dd40*/  FMUL R17, R16.reuse, R17 ;  /* 0x0000001110117220 */ /* 0x044fe40000400000 */
[C---:B---3--:R-:W-:Y:S02]  /*5dd50*/  FMUL R4, R16.reuse, R4 ;  /* 0x0000000410047220 */ /* 0x048fe40000400000 */
[----:B----4-:R-:W-:-:S02]  /*5dd60*/  FMUL R26, R16, R26 ;  /* 0x0000001a101a7220 */ /* 0x010fc40000400000 */
        /* <DEDUP_REMOVED lines=24> */
[C---:B0-----:R-:W-:Y:S02]  /*5def0*/  FMUL R5, R16.reuse, R2 ;  /* 0x0000000210057220 */ /* 0x041fe40000400000 */
[----:B------:R-:W-:-:S03]  /*5df00*/  FMUL R2, R16, R15 ;  /* 0x0000000f10027220 */ /* 0x000fc60000400000 */
        /* <DEDUP_REMOVED lines=76> */
[----:B------:R-:W4:Y:S03]  /*5e3d0*/  LDL.LU R29, [R1+0x2f4] ;  /* 0x0002f400011d7983 */ /* 0x000f260000300800 */
[----:B0-----:R-:W4:Y:S01]  /*5e3e0*/  LDL.LU R6, [R1+0x2fc] ;  /* 0x0002fc0001067983 */ /* 0x001f220000300800 */
        /* <DEDUP_REMOVED lines=227> */
[----:B------:R-:W-:-:S05]  /*5f220*/  FMUL R8, R19, R8 ;  /* 0x0000000813087220 */ /* 0x000fca0000400000 */
[----:B------:R0:W-:Y:S01]  /*5f230*/  STL [R1+0x15f4], R8 ;  /* 0x0015f40801007387 */ /* 0x0001e20000100800 */
[----:B------:R-:W4:Y:S02]  /*5f240*/  LDL.LU R29, [R1+0x40c] ;  /* 0x00040c00011d7983 */ /* 0x000f240000300800 */
[----:B------:R-:W4:Y:S01]  /*5f250*/  LDL.LU R28, [R1+0x414] ;  /* 0x00041400011c7983 */ /* 0x000f220000300800 */
        /* <DEDUP_REMOVED lines=22> */
[----:B0-----:R-:W3:Y:S01]  /*5f3c0*/  LDL.LU R10, [R1+0x41c] ;  /* 0x00041c00010a7983 */ /* 0x001ee20000300800 */
        /* <DEDUP_REMOVED lines=14> */
[----:B------:R-:W3:Y:S02]  /*5f4b0*/  LDL.LU R7, [R1+0x420] ;  /* 0x0004200001077983 */ /* 0x000ee40000300800 */
[----:B------:R0:W-:Y:S02]  /*5f4c0*/  STL [R1+0x36c], R0 ;  /* 0x00036c0001007387 */ /* 0x0001e40000100800 */
[----:B------:R1:W-:Y:S02]  /*5f4d0*/  STL [R1+0x368], R3 ;  /* 0x0003680301007387 */ /* 0x0003e40000100800 */
[----:B0-----:R-:W-:-:S02]  /*5f4e0*/  FMUL R0, R19, R15 ;  /* 0x0000000f13007220 */ /* 0x001fc40000400000 */
[C---:B------:R-:W-:Y:S02]  /*5f4f0*/  FMUL R5, R19.reuse, R14 ;  /* 0x0000000e13057220 */ /* 0x040fe40000400000 */
[C---:B-1----:R-:W-:Y:S01]  /*5f500*/  FMUL R3, R19.reuse, R22 ;  /* 0x0000001613037220 */ /* 0x042fe20000400000 */
        /* <DEDUP_REMOVED lines=8> */
[----:B------:R-:W-:Y:S02]  /*5f590*/  MOV R2, c[0x0][0x1c8] ;  /* 0x0000720000027a02 */ /* 0x000fe40000000f00 */
[----:B------:R-:W-:Y:S01]  /*5f5a0*/  MOV R12, c[0x0][0x1c8] ;  /* 0x00007200000c7a02 */ /* 0x000fe20000000f00 */
[C---:B0-----:R-:W-:Y:S02]  /*5f5b0*/  FMUL R0, R19.reuse, R6 ;  /* 0x0000000613007220 */ /* 0x041fe40000400000 */
[----:B------:R-:W3:Y:S01]  /*5f5c0*/  LDL.LU R6, [R1+0x424] ;  /* 0x0004240001067983 */ /* 0x000ee20000300800 */
[----:B------:R0:W-:Y:S02]  /*5f5d0*/  STL [R1+0x118], R3 ;  /* 0x0001180301007387 */ /* 0x0001e40000100800 */
[----:B------:R0:W-:Y:S02]  /*5f5e0*/  STL [R1+0x108], R0 ;  /* 0x0001080001007387 */ /* 0x0001e40000100800 */
[----:B-1----:R-:W-:-:S02]  /*5f5f0*/  FMUL R5, R19, R29 ;  /* 0x0000001d13057220 */ /* 0x002fc40000400000 */
[----:B------:R-:W-:Y:S02]  /*5f600*/  IMAD R2, R2, 0x64, RZ ;  /* 0x0000006402027824 */ /* 0x000fe400078e02ff */
[----:B------:R-:W-:Y:S02]  /*5f610*/  IMAD R12, R12, 0x190, RZ ;  /* 0x000001900c0c7824 */ /* 0x000fe400078e02ff */
[C---:B0-----:R-:W-:Y:S02]  /*5f620*/  FMUL R3, R19.reuse, R23 ;  /* 0x0000001713037220 */ /* 0x041fe40000400000 */
[----:B------:R-:W-:-:S03]  /*5f630*/  FMUL R0, R19, R24 ;  /* 0x0000001813007220 */ /* 0x000fc60000400000 */
[----:B------:R0:W-:Y:S02]  /*5f640*/  STL [R1+0x100], R3 ;  /* 0x0001000301007387 */ /* 0x0001e40000100800 */
[----:B------:R1:W-:Y:S02]  /*5f650*/  STL [R1+0xfc], R0 ;  /* 0x0000fc0001007387 */ /* 0x0003e40000100800 */
[----:B------:R2:W-:Y:S02]  /*5f660*/  STL [R1+0xf8], R5 ;  /* 0x0000f80501007387 */ /* 0x0005e40000100800 */
[C---:B0-----:R-:W-:Y:S02]  /*5f670*/  FMUL R3, R19.reuse, R28 ;  /* 0x0000001c13037220 */ /* 0x041fe40000400000 */
[----:B-1----:R-:W-:-:S03]  /*5f680*/  FMUL R0, R19, R8 ;  /* 0x0000000813007220 */ /* 0x002fc60000400000 */
[----:B------:R-:W-:Y:S01]  /*5f690*/  STL [R1+0xf4], R3 ;  /* 0x0000f40301007387 */ /* 0x000fe20000100800 */
[----:B--2---:R-:W-:Y:S01]  /*5f6a0*/  LEA.HI.X.SX32 R5, R2, R27, 0x1, P5 ;  /* 0x0000001b02057211 */ /* 0x004fe200028f0eff */
[----:B----4-:R-:W-:Y:S01]  /*5f6b0*/  IADD3 R12, P5, R12, R26, RZ ;  /* 0x0000001a0c0c7210 */ /* 0x010fe20007fbe0ff */
[----:B---3--:R-:W0:Y:S03]  /*5f6c0*/  MUFU.RCP R9, R9 ;  /* 0x0000000900097308 */ /* 0x008e260000001000 */
[----:B------:R1:W-:Y:S01]  /*5f6d0*/  STL.64 [R1+0xa98], R4 ;  /* 0x000a980401007387 */ /* 0x0003e20000100a00 */
[----:B------:R2:W-:Y:S03]  /*5f6e0*/  STL [R1+0xf0], R0 ;  /* 0x0000f00001007387 */ /* 0x0005e60000100800 */
[----:B-1----:R-:W3:Y:S01]  /*5f6f0*/  LDL.LU R5, [R1+0x428] ;  /* 0x0004280001057983 */ /* 0x002ee20000300800 */
[----:B------:R-:W-:Y:S02]  /*5f700*/  STL [R1+0x1830], R12 ;  /* 0x0018300c01007387 */ /* 0x000fe40000100800 */
[----:B------:R-:W-:Y:S02]  /*5f710*/  STL [R1+0x182c], R26 ;  /* 0x00182c1a01007387 */ /* 0x000fe40000100800 */
[----:B------:R-:W-:Y:S02]  /*5f720*/  STL [R1+0x1828], R27 ;  /* 0x0018281b01007387 */ /* 0x000fe40000100800 */
[C---:B--2---:R-:W-:Y:S01]  /*5f730*/  FMUL R0, R20.reuse, R10 ;  /* 0x0000000a14007220 */ /* 0x044fe20000400000 */
[----:B0-----:R0:W-:Y:S04]  /*5f740*/  STL [R1+0x1834], R9 ;  /* 0x0018340901007387 */ /* 0x0011e80000100800 */
[----:B0-----:R-:W2:Y:S01]  /*5f750*/  LDL.LU R9, [R1+0x430] ;  /* 0x0004300001097983 */ /* 0x001ea20000300800 */
[----:B------:R-:W4:Y:S02]  /*5f760*/  LDL.LU R12, [R1+0x440] ;  /* 0x00044000010c7983 */ /* 0x000f240000300800 */
        /* <DEDUP_REMOVED lines=10> */
[----:B------:R0:W-:Y:S04]  /*5f810*/  STL [R1+0x15bc], R0 ;  /* 0x0015bc0001007387 */ /* 0x0001e80000100800 */
        /* <DEDUP_REMOVED lines=18> */
[----:B---3--:R-:W-:-:S05]  /*5f940*/  FMUL R5, R20, R5 ;  /* 0x0000000514057220 */ /* 0x008fca0000400000 */
[----:B------:R1:W-:Y:S01]  /*5f950*/  STL [R1+0x15b4], R5 ;  /* 0x0015b40501007387 */ /* 0x0003e20000100800 */
[----:B0-----:R-:W3:Y:S02]  /*5f960*/  LDL.LU R6, [R1+0x508] ;  /* 0x0005080001067983 */ /* 0x001ee40000300800 */
[C---:B--2---:R-:W-:Y:S02]  /*5f970*/  FMUL R9, R20.reuse, R9 ;  /* 0x0000000914097220 */ /* 0x044fe40000400000 */
[C---:B----4-:R-:W-:Y:S01]  /*5f980*/  FMUL R12, R20.reuse, R12 ;  /* 0x0000000c140c7220 */ /* 0x050fe20000400000 */
[----:B-1----:R-:W2:Y:S01]  /*5f990*/  LDL.LU R5, [R1+0x510] ;  /* 0x0005100001057983 */ /* 0x002ea20000300800 */
[C---:B------:R-:W-:Y:S02]  /*5f9a0*/  FMUL R26, R20.reuse, R26 ;  /* 0x0000001a141a7220 */ /* 0x040fe40000400000 */
[----:B------:R0:W-:Y:S02]  /*5f9b0*/  STL [R1+0x15b0], R9 ;  /* 0x0015b00901007387 */ /* 0x0001e40000100800 */
[----:B------:R-:W-:-:S02]  /*5f9c0*/  FMUL R27, R20, R27 ;  /* 0x0000001b141b7220 */ /* 0x000fc40000400000 */
[C---:B------:R-:W-:Y:S01]  /*5f9d0*/  FMUL R10, R20.reuse, R10 ;  /* 0x0000000a140a7220 */ /* 0x040fe20000400000 */
[----:B0-----:R-:W4:Y:S01]  /*5f9e0*/  LDL.LU R9, [R1+0x1834] ;  /* 0x0018340001097983 */ /* 0x001f220000300800 */
[----:B------:R0:W-:Y:S03]  /*5f9f0*/  STL [R1+0x15ac], R12 ;  /* 0x0015ac0c01007387 */ /* 0x0001e60000100800 */
[----:B0-----:R-:W4:Y:S01]  /*5fa00*/  LDL.LU R12, [R1+0x1830] ;  /* 0x00183000010c7983 */ /* 0x001f220000300800 */
[----:B------:R0:W-:Y:S03]  /*5fa10*/  STL [R1+0x15a8], R26 ;  /* 0x0015a81a01007387 */ /* 0x0001e60000100800 */
[----:B0-----:R-:W4:Y:S01]  /*5fa20*/  LDL.LU R26, [R1+0x182c] ;  /* 0x00182c00011a7983 */ /* 0x001f220000300800 */
[----:B------:R0:W-:Y:S02]  /*5fa30*/  STL [R1+0x15a4], R27 ;  /* 0x0015a41b01007387 */ /* 0x0001e40000100800 */
[C---:B------:R-:W-:Y:S01]  /*5fa40*/  FMUL R3, R20.reuse, R3 ;  /* 0x0000000314037220 */ /* 0x040fe20000400000 */
[----:B0-----:R-:W4:Y:S01]  /*5fa50*/  LDL.LU R27, [R1+0x1828] ;  /* 0x00182800011b7983 */ /* 0x001f220000300800 */
[----:B------:R0:W-:Y:S02]  /*5fa60*/  STL [R1+0xcb4], R10 ;  /* 0x000cb40a01007387 */ /* 0x0001e40000100800 */
[C---:B------:R-:W-:Y:S01]  /*5fa70*/  FMUL R11, R20.reuse, R11 ;  /* 0x0000000b140b7220 */ /* 0x040fe20000400000 */
[----:B0-----:R-:W4:Y:S01]  /*5fa80*/  LDL.LU R10, [R1+0x1824] ;  /* 0x00182400010a7983 */ /* 0x001f220000300800 */
[----:B------:R-:W-:-:S02]  /*5fa90*/  FMUL R4, R20, R4 ;  /* 0x0000000414047220 */ /* 0x000fc40000400000 */
[----:B------:R-:W-:Y:S02]  /*5faa0*/  STL [R1+0xaa8], R3 ;  /* 0x000aa80301007387 */ /* 0x000fe40000100800 */
[----:B------:R-:W-:Y:S01]  /*5fab0*/  STL [R1+0xa6c], R11 ;  /* 0x000a6c0b01007387 */ /* 0x000fe20000100800 */
[----:B------:R0:W-:Y:S04]  /*5fac0*/  STL [R1+0x470], R4 ;  /* 0x0004700401007387 */ /* 0x0001e80000100800 */
[----:B0-----:R-:W4:Y:S01]  /*5fad0*/  LDL.LU R4, [R1+0x42c] ;  /* 0x00042c0001047983 */ /* 0x001f220000300800 */
[----:B------:R-:W-:-:S05]  /*5fae0*/  FMUL R13, R20, R13 ;  /* 0x0000000d140d7220 */ /* 0x000fca0000400000 */
[----:B------:R0:W-:Y:S02]  /*5faf0*/  STL [R1+0x468], R13 ;  /* 0x0004680d01007387 */ /* 0x0001e40000100800 */
[C---:B0-----:R-:W-:Y:S02]  /*5fb00*/  FMUL R13, R20.reuse, R2 ;  /* 0x00000002140d7220 */ /* 0x041fe40000400000 */
[C---:B------:R-:W-:Y:S02]  /*5fb10*/  FMUL R2, R20.reuse, R0 ;  /* 0x0000000014027220 */ /* 0x040fe40000400000 */
[C---:B------:R-:W-:Y:S01]  /*5fb20*/  FMUL R0, R20.reuse, R19 ;  /* 0x0000001314007220 */ /* 0x040fe20000400000 */
[----:B------:R0:W-:Y:S02]  /*5fb30*/  STL [R1+0x460], R13 ;  /* 0x0004600d01007387 */ /* 0x0001e40000100800 */
[----:B------:R1:W-:Y:S02]  /*5fb40*/  STL [R1+0x458], R2 ;  /* 0x0004580201007387 */ /* 0x0003e40000100800 */
[----:B------:R1:W-:Y:S02]  /*5fb50*/  STL [R1+0x450], R0 ;  /* 0x0004500001007387 */ /* 0x0003e40000100800 */
[----:B0-----:R-:W-:-:S02]  /*5fb60*/  FMUL R13, R20, R18 ;  /* 0x00000012140d7220 */ /* 0x001fc40000400000 */
[C---:B-1----:R-:W-:Y:S02]  /*5fb70*/  FMUL R2, R20.reuse, R17 ;  /* 0x0000001114027220 */ /* 0x042fe40000400000 */
[C---:B------:R-:W-:Y:S01]  /*5fb80*/  FMUL R0, R20.reuse, R8 ;  /* 0x0000000814007220 */ /* 0x040fe20000400000 */
[----:B------:R0:W-:Y:S01]  /*5fb90*/  STL [R1+0x32c], R13 ;  /* 0x00032c0d01007387 */ /* 0x0001e20000100800 */
[----:B------:R-:W4:Y:S02]  /*5fba0*/  LDL.LU R8, [R1+0x434] ;  /* 0x0004340001087983 */ /* 0x000f240000300800 */
[----:B------:R-:W-:Y:S02]  /*5fbb0*/  STL [R1+0x328], R2 ;  /* 0x0003280201007387 */ /* 0x000fe40000100800 */
[----:B------:R1:W-:Y:S02]  /*5fbc0*/  STL [R1+0x324], R0 ;  /* 0x0003240001007387 */ /* 0x0003e40000100800 */
[----:B0-----:R-:W-:-:S02]  /*5fbd0*/  FMUL R13, R20, R16 ;  /* 0x00000010140d7220 */ /* 0x001fc40000400000 */
[C---:B-1----:R-:W-:Y:S02]  /*5fbe0*/  FMUL R0, R20.reuse, R15 ;  /* 0x0000000f14007220 */ /* 0x042fe40000400000 */
[C---:B------:R-:W-:Y:S01]  /*5fbf0*/  FMUL R2, R20.reuse, R14 ;  /* 0x0000000e14027220 */ /* 0x040fe20000400000 */
[----:B------:R0:W-:Y:S02]  /*5fc00*/  STL [R1+0x320], R13 ;  /* 0x0003200d01007387 */ /* 0x0001e40000100800 */
[----:B------:R1:W-:Y:S02]  /*5fc10*/  STL [R1+0x31c], R0 ;  /* 0x00031c0001007387 */ /* 0x0003e40000100800 */
[----:B------:R1:W-:Y:S01]  /*5fc20*/  STL [R1+0x318], R2 ;  /* 0x0003180201007387 */ /* 0x0003e20000100800 */
[C---:B0-----:R-:W-:Y:S02]  /*5fc30*/  FMUL R13, R20.reuse, R22 ;  /* 0x00000016140d7220 */ /* 0x041fe40000400000 */
[----:B-1----:R-:W-:-:S02]  /*5fc40*/  FMUL R0, R20, R21 ;  /* 0x0000001514007220 */ /* 0x002fc40000400000 */
[C---:B------:R-:W-:Y:S01]  /*5fc50*/  FMUL R2, R20.reuse, R25 ;  /* 0x0000001914027220 */ /* 0x040fe20000400000 */
[----:B------:R0:W-:Y:S02]  /*5fc60*/  STL [R1+0x314], R13 ;  /* 0x0003140d01007387 */ /* 0x0001e40000100800 */
[----:B------:R1:W-:Y:S02]  /*5fc70*/  STL [R1+0x310], R0 ;  /* 0x0003100001007387 */ /* 0x0003e40000100800 */
[----:B------:R1:W-:Y:S01]  /*5fc80*/  STL [R1+0xcc], R2 ;  /* 0x0000cc0201007387 */ /* 0x0003e20000100800 */
[C---:B0-----:R-:W-:Y:S02]  /*5fc90*/  FMUL R13, R20.reuse, R23 ;  /* 0x00000017140d7220 */ /* 0x041fe40000400000 */
[C---:B-1----:R-:W-:Y:S01]  /*5fca0*/  FMUL R0, R20.reuse, R24 ;  /* 0x0000001814007220 */ /* 0x042fe20000400000 */
[----:B------:R-:W-:Y:S01]  /*5fcb0*/  MOV R3, c[0x0][0x1c8] ;  /* 0x0000720000037a02 */ /* 0x000fe20000000f00 */
[----:B------:R-:W-:Y:S01]  /*5fcc0*/  FMUL R2, R20, R7 ;  /* 0x0000000714027220 */ /* 0x000fe20000400000 */
[----:B------:R0:W-:Y:S01]  /*5fcd0*/  STL [R1+0xc8], R13 ;  /* 0x0000c80d01007387 */ /* 0x0001e20000100800 */
[----:B------:R-:W-:-:S02]  /*5fce0*/  IMAD.MOV.U32 R11, RZ, RZ, c[0x0][0x1c8] ;  /* 0x00007200ff0b7624 */ /* 0x000fc400078e00ff */
[----:B------:R-:W4:Y:S02]  /*5fcf0*/  LDL.LU R7, [R1+0x444] ;  /* 0x0004440001077983 */ /* 0x000f240000300800 */
[----:B------:R1:W-:Y:S01]  /*5fd00*/  STL [R1+0xc4], R0 ;  /* 0x0000c40001007387 */ /* 0x0003e20000100800 */
[----:B------:R3:W-:Y:S01]  /*5fd10*/  STL [R1+0xc0], R2 ;  /* 0x0000c00201007387 */ /* 0x0007e20000100800 */
[----:B------:R-:W-:Y:S02]  /*5fd20*/  IMAD R11, R11, 0xc8, RZ ;  /* 0x000000c80b0b7824 */ /* 0x000fe400078e02ff */
[----:B------:R-:W-:Y:S02]  /*5fd30*/  IMAD R3, R3, 0x320, RZ ;  /* 0x0000032003037824 */ /* 0x000fe400078e02ff */
[C---:B0-----:R-:W-:Y:S02]  /*5fd40*/  FMUL R13, R20.reuse, R28 ;  /* 0x0000001c140d7220 */ /* 0x041fe40000400000 */
[----:B-1----:R-:W-:-:S05]  /*5fd50*/  FMUL R0, R20, R29 ;  /* 0x0000001d14007220 */ /* 0x002fca0000400000 */
[----:B------:R2:W-:Y:S01]  /*5fd60*/  STL [R1+0x74], R0 ;  /* 0x0000740001007387 */ /* 0x0005e20000100800 */
[----:B------:R4:W-:Y:S02]  /*5fd70*/  STL [R1+0x70], R13 ;  /* 0x0000700d01007387 */ /* 0x0009e40000100800 */
[----:B---3--:R-:W-:-:S05]  /*5fd80*/  FMUL R2, R20, R6 ;  /* 0x0000000614027220 */ /* 0x008fca0000400000 */
[----:B------:R0:W-:Y:S01]  /*5fd90*/  STL [R1+0x64], R2 ;  /* 0x0000640201007387 */ /* 0x0001e20000100800 */
[----:B------:R-:W3:Y:S02]  /*5fda0*/  LDL.LU R6, [R1+0x44c] ;  /* 0x00044c0001067983 */ /* 0x000ee40000300800 */
[----:B--2---:R-:W-:-:S05]  /*5fdb0*/  FMUL R0, R20, R5 ;  /* 0x0000000514007220 */ /* 0x004fca0000400000 */
[----:B------:R1:W-:Y:S01]  /*5fdc0*/  STL [R1+0x58], R0 ;  /* 0x0000580001007387 */ /* 0x0003e20000100800 */
[----:B----4-:R-:W-:Y:S01]  /*5fdd0*/  LEA.HI.X.SX32 R13, R11, R27, 0x1, P5 ;  /* 0x0000001b0b0d7211 */ /* 0x010fe200028f0eff */
[----:B0-----:R-:W-:Y:S01]  /*5fde0*/  IADD3 R2, P5, R3, R26, RZ ;  /* 0x0000001a03027210 */ /* 0x001fe20007fbe0ff */
[----:B------:R-:W0:Y:S04]  /*5fdf0*/  MUFU.RCP R10, R10 ;  /* 0x0000000a000a7308 */ /* 0x000e280000001000 */
[----:B------:R-:W-:Y:S01]  /*5fe00*/  STL [R1+0x181c], R2 ;  /* 0x00181c0201007387 */ /* 0x000fe20000100800 */
[----:B------:R-:W-:Y:S02]  /*5fe10*/  STL.64 [R1+0xa90], R12 ;  /* 0x000a900c01007387 */ /* 0x000fe40000100a00 */
[----:B------:R-:W-:Y:S02]  /*5fe20*/  STL [R1+0x1818], R26 ;  /* 0x0018181a01007387 */ /* 0x000fe40000100800 */
[----:B------:R-:W-:Y:S02]  /*5fe30*/  STL [R1+0x1814], R27 ;  /* 0x0018141b01007387 */ /* 0x000fe40000100800 */
[C---:B-1----:R-:W-:Y:S01]  /*5fe40*/  FMUL R0, R9.reuse, R4 ;  /* 0x0000000409007220 */ /* 0x042fe20000400000 */
        /* <DEDUP_REMOVED lines=32> */
[----:B------:R-:W4:Y:S02]  /*60050*/  LDL.LU R28, [R1+0x51c] ;  /* 0x00051c00011c7983 */ /* 0x000f240000300800 */
[----:B---3--:R-:W-:-:S05]  /*60060*/  FMUL R6, R9, R6 ;  /* 0x0000000609067220 */ /* 0x008fca0000400000 */
[----:B------:R0:W-:Y:S04]  /*60070*/  STL [R1+0x1574], R6 ;  /* 0x0015740601007387 */ /* 0x0001e80000100800 */
[----:B0-----:R-:W3:Y:S01]  /*60080*/  LDL.LU R6, [R1+0x5a0] ;  /* 0x0005a00001067983 */ /* 0x001ee20000300800 */
[C---:B--2---:R-:W-:Y:S02]  /*60090*/  FMUL R10, R9.reuse, R10 ;  /* 0x0000000a090a7220 */ /* 0x044fe40000400000 */
[C---:B----4-:R-:W-:Y:S02]  /*600a0*/  FMUL R2, R9.reuse, R2 ;  /* 0x0000000209027220 */ /* 0x050fe40000400000 */
[C---:B------:R-:W-:Y:S02]  /*600b0*/  FMUL R26, R9.reuse, R26 ;  /* 0x0000001a091a7220 */ /* 0x040fe40000400000 */
[C---:B------:R-:W-:Y:S01]  /*600c0*/  FMUL R27, R9.reuse, R27 ;  /* 0x0000001b091b7220 */ /* 0x040fe20000400000 */
[----:B------:R0:W-:Y:S01]  /*600d0*/  STL [R1+0x1570], R10 ;  /* 0x0015700a01007387 */ /* 0x0001e20000100800 */
[----:B------:R-:W-:-:S03]  /*600e0*/  FMUL R4, R9, R4 ;  /* 0x0000000409047220 */ /* 0x000fc60000400000 */
[----:B0-----:R-:W2:Y:S01]  /*600f0*/  LDL.LU R10, [R1+0x1820] ;  /* 0x00182000010a7983 */ /* 0x001ea20000300800 */
[----:B------:R0:W-:Y:S03]  /*60100*/  STL [R1+0x156c], R2 ;  /* 0x00156c0201007387 */ /* 0x0001e60000100800 */
[----:B0-----:R-:W4:Y:S01]  /*60110*/  LDL.LU R2, [R1+0x181c] ;  /* 0x00181c0001027983 */ /* 0x001f220000300800 */
[----:B------:R0:W-:Y:S03]  /*60120*/  STL [R1+0x1568], R26 ;  /* 0x0015681a01007387 */ /* 0x0001e60000100800 */
[----:B0-----:R-:W2:Y:S01]  /*60130*/  LDL.LU R26, [R1+0x1818] ;  /* 0x00181800011a7983 */ /* 0x001ea20000300800 */
[----:B------:R0:W-:Y:S03]  /*60140*/  STL [R1+0x1564], R27 ;  /* 0x0015641b01007387 */ /* 0x0001e60000100800 */
[----:B0-----:R-:W2:Y:S01]  /*60150*/  LDL.LU R27, [R1+0x1814] ;  /* 0x00181400011b7983 */ /* 0x001ea20000300800 */
[----:B------:R0:W-:Y:S03]  /*60160*/  STL [R1+0x420], R4 ;  /* 0x0004200401007387 */ /* 0x0001e60000100800 */
[----:B0-----:R-:W4:Y:S01]  /*60170*/  LDL.LU R4, [R1+0x1810] ;  /* 0x0018100001047983 */ /* 0x001f220000300800 */
[----:B------:R-:W-:-:S02]  /*60180*/  FMUL R13, R9, R13 ;  /* 0x0000000d090d7220 */ /* 0x000fc40000400000 */
[C---:B------:R-:W-:Y:S02]  /*60190*/  FMUL R5, R9.reuse, R5 ;  /* 0x0000000509057220 */ /* 0x040fe40000400000 */
[C---:B------:R-:W-:Y:S02]  /*601a0*/  FMUL R12, R9.reuse, R12 ;  /* 0x0000000c090c7220 */ /* 0x040fe40000400000 */
[C---:B------:R-:W-:Y:S01]  /*601b0*/  FMUL R3, R9.reuse, R3 ;  /* 0x0000000309037220 */ /* 0x040fe20000400000 */
[----:B------:R-:W-:Y:S01]  /*601c0*/  STL [R1+0x41c], R13 ;  /* 0x00041c0d01007387 */ /* 0x000fe20000100800 */
[----:B------:R0:W-:Y:S03]  /*601d0*/  STL [R1+0x418], R5 ;  /* 0x0004180501007387 */ /* 0x0001e60000100800 */
[----:B0-----:R-:W4:Y:S01]  /*601e0*/  LDL.LU R5, [R1+0x5a4] ;  /* 0x0005a40001057983 */ /* 0x001f220000300800 */
[----:B------:R-:W-:Y:S02]  /*601f0*/  STL [R1+0x414], R12 ;  /* 0x0004140c01007387 */ /* 0x000fe40000100800 */
[----:B------:R0:W-:Y:S02]  /*60200*/  STL [R1+0x410], R3 ;  /* 0x0004100301007387 */ /* 0x0001e40000100800 */
[----:B0-----:R-:W-:-:S02]  /*60210*/  FMUL R3, R9, R11 ;  /* 0x0000000b09037220 */ /* 0x001fc40000400000 */
[----:B------:R-:W-:-:S03]  /*60220*/  FMUL R11, R9, R0 ;  /* 0x00000000090b7220 */ /* 0x000fc60000400000 */
[----:B------:R0:W-:Y:S01]  /*60230*/  STL [R1+0x40c], R3 ;  /* 0x00040c0301007387 */ /* 0x0001e20000100800 */
[C---:B------:R-:W-:Y:S02]  /*60240*/  FMUL R0, R9.reuse, R19 ;  /* 0x0000001309007220 */ /* 0x040fe40000400000 */
        /* <DEDUP_REMOVED lines=9> */
[----:B------:R-:W4:Y:S01]  /*602e0*/  LDL.LU R8, [R1+0x5a8] ;  /* 0x0005a80001087983 */ /* 0x000f220000300800 */
[----:B------:R0:W-:Y:S02]  /*602f0*/  STL [R1+0x2e4], R3 ;  /* 0x0002e40301007387 */ /* 0x0001e40000100800 */
[----:B------:R1:W-:Y:S01]  /*60300*/  STL [R1+0x2e0], R0 ;  /* 0x0002e00001007387 */ /* 0x0003e20000100800 */
[----:B------:R1:W-:Y:S01]  /*60310*/  STL [R1+0x2dc], R11 ;  /* 0x0002dc0b01007387 */ /* 0x0003e20000100800 */
        /* <DEDUP_REMOVED lines=9> */
[----:B------:R0:W-:Y:S01]  /*603b0*/  STL [R1+0x7c], R3 ;  /* 0x00007c0301007387 */ /* 0x0001e20000100800 */
[----:B------:R-:W-:Y:S01]  /*603c0*/  MOV R12, c[0x0][0x1c8] ;  /* 0x00007200000c7a02 */ /* 0x000fe20000000f00 */
[----:B------:R1:W-:Y:S01]  /*603d0*/  STL [R1+0x78], R0 ;  /* 0x0000780001007387 */ /* 0x0003e20000100800 */
[----:B------:R-:W-:Y:S01]  /*603e0*/  MOV R13, c[0x0][0x1c8] ;  /* 0x00007200000d7a02 */ /* 0x000fe20000000f00 */
[----:B------:R1:W-:Y:S01]  /*603f0*/  STL [R1+0x6c], R11 ;  /* 0x00006c0b01007387 */ /* 0x0003e20000100800 */
[C---:B0-----:R-:W-:Y:S02]  /*60400*/  FMUL R3, R9.reuse, R24 ;  /* 0x0000001809037220 */ /* 0x041fe40000400000 */
[----:B-1----:R-:W-:Y:S02]  /*60410*/  FMUL R0, R9, R7 ;  /* 0x0000000709007220 */ /* 0x002fe40000400000 */
[----:B------:R-:W4:Y:S01]  /*60420*/  LDL.LU R7, [R1+0x5ac] ;  /* 0x0005ac0001077983 */ /* 0x000f220000300800 */
[----:B------:R0:W-:Y:S02]  /*60430*/  STL [R1+0x68], R3 ;  /* 0x0000680301007387 */ /* 0x0001e40000100800 */
[----:B------:R-:W-:-:S02]  /*60440*/  IMAD R12, R12, 0x190, RZ ;  /* 0x000001900c0c7824 */ /* 0x000fc400078e02ff */
[----:B------:R-:W-:Y:S01]  /*60450*/  IMAD R13, R13, 0x322, RZ ;  /* 0x000003220d0d7824 */ /* 0x000fe200078e02ff */
[----:B------:R3:W-:Y:S01]  /*60460*/  STL [R1+0x60], R0 ;  /* 0x0000600001007387 */ /* 0x0007e20000100800 */
[C---:B------:R-:W-:Y:S02]  /*60470*/  FMUL R11, R9.reuse, R28 ;  /* 0x0000001c090b7220 */ /* 0x040fe40000400000 */
[----:B0-----:R-:W-:-:S05]  /*60480*/  FMUL R3, R9, R29 ;  /* 0x0000001d09037220 */ /* 0x001fca0000400000 */
[----:B------:R2:W-:Y:S01]  /*60490*/  STL [R1+0x5c], R3 ;  /* 0x00005c0301007387 */ /* 0x0005e20000100800 */
[----:B------:R-:W-:Y:S02]  /*604a0*/  STL [R1+0x54], R11 ;  /* 0x0000540b01007387 */ /* 0x000fe40000100800 */
[----:B---3--:R-:W-:-:S05]  /*604b0*/  FMUL R0, R9, R6 ;  /* 0x0000000609007220 */ /* 0x008fca0000400000 */
[----:B------:R-:W-:Y:S01]  /*604c0*/  STL [R1+0x50], R0 ;  /* 0x0000500001007387 */ /* 0x000fe20000100800 */
[----:B--2---:R-:W-:Y:S01]  /*604d0*/  LEA.HI.X.SX32 R3, R12, R27, 0x1, P5 ;  /* 0x0000001b0c037211 */ /* 0x004fe200028f0eff */
[----:B------:R-:W-:Y:S01]  /*604e0*/  IADD3 R14, P5, R13, R26, RZ ;  /* 0x0000001a0d0e7210 */ /* 0x000fe20007fbe0ff */
[----:B----4-:R-:W0:Y:S04]  /*604f0*/  MUFU.RCP R4, R4 ;  /* 0x0000000400047308 */ /* 0x010e280000001000 */
[----:B------:R-:W-:Y:S01]  /*60500*/  STL [R1+0x1804], R14 ;  /* 0x0018040e01007387 */ /* 0x000fe20000100800 */
[----:B------:R-:W-:Y:S02]  /*60510*/  STL [R1+0x1800], R26 ;  /* 0x0018001a01007387 */ /* 0x000fe40000100800 */
[----:B------:R-:W-:Y:S02]  /*60520*/  STL.64 [R1+0xb68], R2 ;  /* 0x000b680201007387 */ /* 0x000fe40000100a00 */
[----:B------:R-:W-:Y:S01]  /*60530*/  STL [R1+0x17fc], R27 ;  /* 0x0017fc1b01007387 */ /* 0x000fe20000100800 */
[----:B0-----:R0:W-:Y:S04]  /*60540*/  STL [R1+0x1808], R4 ;  /* 0x0018080401007387 */ /* 0x0011e80000100800 */
[----:B0-----:R-:W2:Y:S01]  /*60550*/  LDL.LU R4, [R1+0x5b4] ;  /* 0x0005b40001047983 */ /* 0x001ea20000300800 */
[----:B------:R-:W-:-:S03]  /*60560*/  FMUL R0, R10, R5 ;  /* 0x000000050a007220 */ /* 0x000fc60000400000 */
[----:B--2---:R0:W-:Y:S02]  /*60570*/  STL [R1+0x180c], R4 ;  /* 0x00180c0401007387 */ /* 0x0041e40000100800 */
[----:B------:R1:W-:Y:S02]  /*60580*/  STL [R1+0x1540], R0 ;  /* 0x0015400001007387 */ /* 0x0003e40000100800 */
[----:B0-----:R-:W2:Y:S01]  /*60590*/  LDL.LU R4, [R1+0x5b0] ;  /* 0x0005b00001047983 */ /* 0x001ea20000300800 */
[----:B------:R-:W3:Y:S02]  /*605a0*/  LDL.LU R14, [R1+0x5b8] ;  /* 0x0005b800010e7983 */ /* 0x000ee40000300800 */
[----:B------:R-:W4:Y:S02]  /*605b0*/  LDL.LU R26, [R1+0x5c0] ;  /* 0x0005c000011a7983 */ /* 0x000f240000300800 */
[----:B------:R-:W3:Y:S01]  /*605c0*/  LDL.LU R27, [R1+0x5c8] ;  /* 0x0005c800011b7983 */ /* 0x000ee20000300800 */
[----:B------:R-:W3:Y:S01]  /*605d0*/  LDL.LU R5, [R1+0x5d0] ;  /* 0x0005d00001057983 */ /* 0x000ee20000300800 */
[----:B-1----:R-:W-:-:S02]  /*605e0*/  FMUL R0, R10, R8 ;  /* 0x000000080a007220 */ /* 0x002fc40000400000 */
[----:B------:R-:W3:Y:S02]  /*605f0*/  LDL.LU R2, [R1+0x5d8] ;  /* 0x0005d80001027983 */ /* 0x000ee40000300800 */
[----:B------:R-:W3:Y:S01]  /*60600*/  LDL.LU R6, [R1+0x5e0] ;  /* 0x0005e00001067983 */ /* 0x000ee20000300800 */
[----:B------:R-:W3:Y:S01]  /*60610*/  LDL.LU R11, [R1+0x5e8] ;  /* 0x0005e800010b7983 */ /* 0x000ee20000300800 */
[----:B------:R-:W3:Y:S02]  /*60620*/  LDL.LU R15, [R1+0x5f0] ;  /* 0x0005f000010f7983 */ /* 0x000ee40000300800 */
[----:B------:R0:W-:Y:S02]  /*60630*/  STL [R1+0x153c], R0 ;  /* 0x00153c0001007387 */ /* 0x0001e40000100800 */
[----:B------:R-:W3:Y:S01]  /*60640*/  LDL.LU R13, [R1+0x5f8] ;  /* 0x0005f800010d7983 */ /* 0x000ee20000300800 */
[----:B------:R-:W3:Y:S01]  /*60650*/  LDL.LU R12, [R1+0x600] ;  /* 0x00060000010c7983 */ /* 0x000ee20000300800 */
[----:B------:R-:W-:-:S03]  /*60660*/  FMUL R7, R10, R7 ;  /* 0x000000070a077220 */ /* 0x000fc60000400000 */
[----:B0-----:R-:W4:Y:S01]  /*60670*/  LDL.LU R0, [R1+0x608] ;  /* 0x0006080001007983 */ /* 0x001f220000300800 */
[----:B------:R-:W4:Y:S02]  /*60680*/  LDL.LU R9, [R1+0x610] ;  /* 0x0006100001097983 */ /* 0x000f240000300800 */
[----:B------:R-:W4:Y:S02]  /*60690*/  LDL.LU R3, [R1+0x618] ;  /* 0x0006180001037983 */ /* 0x000f240000300800 */
[----:B------:R-:W4:Y:S01]  /*606a0*/  LDL.LU R20, [R1+0x620] ;  /* 0x0006200001147983 */ /* 0x000f220000300800 */
[----:B------:R-:W4:Y:S01]  /*606b0*/  LDL.LU R28, [R1+0x628] ;  /* 0x00062800011c7983 */ /* 0x000f220000300800 */
[----:B------:R-:W4:Y:S02]  /*606c0*/  LDL.LU R19, [R1+0x630] ;  /* 0x0006300001137983 */ /* 0x000f240000300800 */
[----:B------:R-:W4:Y:S02]  /*606d0*/  LDL.LU R18, [R1+0x638] ;  /* 0x0006380001127983 */ /* 0x000f240000300800 */
[----:B------:R0:W-:Y:S01]  /*606e0*/  STL [R1+0x1538], R7 ;  /* 0x0015380701007387 */ /* 0x0001e20000100800 */
        /* <DEDUP_REMOVED lines=9> */
[----:B0-----:R-:W4:Y:S02]  /*60780*/  LDL.LU R7, [R1+0x690] ;  /* 0x0006900001077983 */ /* 0x001f240000300800 */
[----:B--2---:R-:W-:-:S05]  /*60790*/  FMUL R4, R10, R4 ;  /* 0x000000040a047220 */ /* 0x004fca0000400000 */
[----:B------:R0:W-:Y:S04]  /*607a0*/  STL [R1+0x1534], R4 ;  /* 0x0015340401007387 */ /* 0x0001e80000100800 */
[----:B0-----:R-:W2:Y:S01]  /*607b0*/  LDL.LU R4, [R1+0x180c] ;  /* 0x00180c0001047983 */ /* 0x001ea20000300800 */
[C---:B---3--:R-:W-:Y:S02]  /*607c0*/  FMUL R14, R10.reuse, R14 ;  /* 0x0000000e0a0e7220 */ /* 0x048fe40000400000 */
[C---:B----4-:R-:W-:Y:S02]  /*607d0*/  FMUL R26, R10.reuse, R26 ;  /* 0x0000001a0a1a7220 */ /* 0x050fe40000400000 */
[C---:B------:R-:W-:Y:S02]  /*607e0*/  FMUL R27, R10.reuse, R27 ;  /* 0x0000001b0a1b7220 */ /* 0x040fe40000400000 */
[----:B------:R-:W-:-:S02]  /*607f0*/  FMUL R5, R10, R5 ;  /* 0x000000050a057220 */ /* 0x000fc40000400000 */
[C---:B------:R-:W-:Y:S02]  /*60800*/  FMUL R2, R10.reuse, R2 ;  /* 0x000000020a027220 */ /* 0x040fe40000400000 */
[C---:B------:R-:W-:Y:S02]  /*60810*/  FMUL R6, R10.reuse, R6 ;  /* 0x000000060a067220 */ /* 0x040fe40000400000 */
[C---:B------:R-:W-:Y:S02]  /*60820*/  FMUL R11, R10.reuse, R11 ;  /* 0x0000000b0a0b7220 */ /* 0x040fe40000400000 */
[C---:B------:R-:W-:Y:S02]  /*60830*/  FMUL R15, R10.reuse, R15 ;  /* 0x0000000f0a0f7220 */ /* 0x040fe40000400000 */
[----:B--2---:R-:W-:-:S05]  /*60840*/  FMUL R4, R10, R4 ;  /* 0x000000040a047220 */ /* 0x004fca0000400000 */
        /* <DEDUP_REMOVED lines=9> */
[----:B0-----:R-:W3:Y:S01]  /*608e0*/  LDL.LU R5, [R1+0x17f8] ;  /* 0x0017f80001057983 */ /* 0x001ee20000300800 */
[----:B------:R-:W-:Y:S02]  /*608f0*/  STL [R1+0x3fc], R2 ;  /* 0x0003fc0201007387 */ /* 0x000fe40000100800 */
[----:B------:R0:W-:Y:S02]  /*60900*/  STL [R1+0x3f8], R6 ;  /* 0x0003f80601007387 */ /* 0x0001e40000100800 */
[----:B0-----:R-:W3:Y:S01]  /*60910*/  LDL.LU R6, [R1+0x5bc] ;  /* 0x0005bc0001067983 */ /* 0x001ee20000300800 */
[----:B------:R-:W-:Y:S02]  /*60920*/  STL [R1+0x3f4], R11 ;  /* 0x0003f40b01007387 */ /* 0x000fe40000100800 */
[----:B------:R0:W-:Y:S02]  /*60930*/  STL [R1+0x3f0], R15 ;  /* 0x0003f00f01007387 */ /* 0x0001e40000100800 */
[----:B0-----:R-:W-:-:S02]  /*60940*/  FMUL R15, R10, R13 ;  /* 0x0000000d0a0f7220 */ /* 0x001fc40000400000 */
[C---:B------:R-:W-:Y:S02]  /*60950*/  FMUL R13, R10.reuse, R12 ;  /* 0x0000000c0a0d7220 */ /* 0x040fe40000400000 */
[C---:B------:R-:W-:Y:S02]  /*60960*/  FMUL R12, R10.reuse, R0 ;  /* 0x000000000a0c7220 */ /* 0x040fe40000400000 */
[C---:B------:R-:W-:Y:S02]  /*60970*/  FMUL R0, R10.reuse, R9 ;  /* 0x000000090a007220 */ /* 0x040fe40000400000 */
[C---:B------:R-:W-:Y:S01]  /*60980*/  FMUL R9, R10.reuse, R3 ;  /* 0x000000030a097220 */ /* 0x040fe20000400000 */
[----:B------:R-:W-:Y:S01]  /*60990*/  STL [R1+0x3ec], R15 ;  /* 0x0003ec0f01007387 */ /* 0x000fe20000100800 */
[----:B------:R-:W-:Y:S02]  /*609a0*/  STL [R1+0x3e8], R13 ;  /* 0x0003e80d01007387 */ /* 0x000fe40000100800 */
[----:B------:R-:W-:Y:S02]  /*609b0*/  STL [R1+0x3e4], R12 ;  /* 0x0003e40c01007387 */ /* 0x000fe40000100800 */
[C---:B------:R-:W-:Y:S01]  /*609c0*/  FMUL R3, R10.reuse, R20 ;  /* 0x000000140a037220 */ /* 0x040fe20000400000 */
[----:B------:R0:W-:Y:S01]  /*609d0*/  STL [R1+0x1cc], R0 ;  /* 0x0001cc0001007387 */ /* 0x0001e20000100800 */
[----:B------:R1:W-:Y:S02]  /*609e0*/  STL [R1+0x1c8], R9 ;  /* 0x0001c80901007387 */ /* 0x0003e40000100800 */
[----:B0-----:R-:W-:-:S02]  /*609f0*/  FMUL R0, R10, R28 ;  /* 0x0000001c0a007220 */ /* 0x001fc40000400000 */
[C---:B-1----:R-:W-:Y:S01]  /*60a00*/  FMUL R9, R10.reuse, R19 ;  /* 0x000000130a097220 */ /* 0x042fe20000400000 */
[----:B------:R-:W3:Y:S01]  /*60a10*/  LDL.LU R28, [R1+0x5c4] ;  /* 0x0005c400011c7983 */ /* 0x000ee20000300800 */
[----:B------:R0:W-:Y:S02]  /*60a20*/  STL [R1+0x1c4], R3 ;  /* 0x0001c40301007387 */ /* 0x0001e40000100800 */
[----:B------:R1:W-:Y:S01]  /*60a30*/  STL [R1+0x1c0], R0 ;  /* 0x0001c00001007387 */ /* 0x0003e20000100800 */
[----:B------:R1:W-:Y:S01]  /*60a40*/  STL [R1+0x1bc], R9 ;  /* 0x0001bc0901007387 */ /* 0x0003e20000100800 */
[C---:B0-----:R-:W-:Y:S02]  /*60a50*/  FMUL R3, R10.reuse, R18 ;  /* 0x000000120a037220 */ /* 0x041fe40000400000 */
[C---:B-1----:R-:W-:Y:S02]  /*60a60*/  FMUL R0, R10.reuse, R17 ;  /* 0x000000110a007220 */ /* 0x042fe40000400000 */
[----:B------:R-:W-:Y:S01]  /*60a70*/  FMUL R9, R10, R16 ;  /* 0x000000100a097220 */ /* 0x000fe20000400000 */
[----:B------:R0:W-:Y:S02]  /*60a80*/  STL [R1+0x1b8], R3 ;  /* 0x0001b80301007387 */ /* 0x0001e40000100800 */
[----:B------:R1:W-:Y:S02]  /*60a90*/  STL [R1+0x1b4], R0 ;  /* 0x0001b40001007387 */ /* 0x0003e40000100800 */
[----:B------:R1:W-:Y:S01]  /*60aa0*/  STL [R1+0x1b0], R9 ;  /* 0x0001b00901007387 */ /* 0x0003e20000100800 */
[----:B------:R-:W-:Y:S01]  /*60ab0*/  MOV R2, c[0x0][0x1c8] ;  /* 0x0000720000027a02 */ /* 0x000fe20000000f00 */
[----:B------:R-:W-:-:S02]  /*60ac0*/  IMAD.MOV.U32 R11, RZ, RZ, c[0x0][0x1c8] ;  /* 0x00007200ff0b7624 */ /* 0x000fc400078e00ff */
[C---:B0-----:R-:W-:Y:S02]  /*60ad0*/  FMUL R3, R10.reuse, R22 ;  /* 0x000000160a037220 */ /* 0x041fe40000400000 */
[C---:B-1----:R-:W-:Y:S02]  /*60ae0*/  FMUL R0, R10.reuse, R21 ;  /* 0x000000150a007220 */ /* 0x042fe40000400000 */
[----:B------:R-:W-:Y:S01]  /*60af0*/  FMUL R9, R10, R25 ;  /* 0x000000190a097220 */ /* 0x000fe20000400000 */
[----:B------:R0:W-:Y:S02]  /*60b00*/  STL [R1+0x4c], R3 ;  /* 0x00004c0301007387 */ /* 0x0001e40000100800 */
[----:B------:R1:W-:Y:S02]  /*60b10*/  STL [R1+0x48], R0 ;  /* 0x0000480001007387 */ /* 0x0003e40000100800 */
[----:B------:R-:W-:Y:S02]  /*60b20*/  IMAD R11, R11, 0x191, RZ ;  /* 0x000001910b0b7824 */ /* 0x000fe400078e02ff */
[----:B------:R-:W-:Y:S01]  /*60b30*/  IMAD R2, R2, 0x192, RZ ;  /* 0x0000019202027824 */ /* 0x000fe200078e02ff */
[----:B------:R1:W-:Y:S01]  /*60b40*/  STL [R1+0x44], R9 ;  /* 0x0000440901007387 */ /* 0x0003e20000100800 */
[----:B0-----:R-:W-:-:S02]  /*60b50*/  FMUL R3, R10, R23 ;  /* 0x000000170a037220 */ /* 0x001fc40000400000 */
[C---:B-1----:R-:W-:Y:S02]  /*60b60*/  FMUL R0, R10.reuse, R24 ;  /* 0x000000180a007220 */ /* 0x042fe40000400000 */
[C---:B------:R-:W-:Y:S01]  /*60b70*/  FMUL R9, R10.reuse, R29 ;  /* 0x0000001d0a097220 */ /* 0x040fe20000400000 */
[----:B------:R0:W-:Y:S02]  /*60b80*/  STL [R1+0x40], R3 ;  /* 0x0000400301007387 */ /* 0x0001e40000100800 */
[----:B------:R1:W-:Y:S02]  /*60b90*/  STL [R1+0x2c], R0 ;  /* 0x00002c0001007387 */ /* 0x0003e40000100800 */
[----:B------:R-:W-:Y:S01]  /*60ba0*/  STL [R1+0x28], R9 ;  /* 0x0000280901007387 */ /* 0x000fe20000100800 */
[C---:B0-----:R-:W-:Y:S02]  /*60bb0*/  FMUL R3, R10.reuse, R8 ;  /* 0x000000080a037220 */ /* 0x041fe40000400000 */
[----:B-1----:R-:W-:Y:S01]  /*60bc0*/  FMUL R0, R10, R7 ;  /* 0x000000070a007220 */ /* 0x002fe20000400000 */
[----:B------:R-:W3:Y:S02]  /*60bd0*/  LDL.LU R8, [R1+0x5cc] ;  /* 0x0005cc0001087983 */ /* 0x000ee40000300800 */
[----:B------:R-:W-:Y:S02]  /*60be0*/  STL [R1+0x1c], R3 ;  /* 0x00001c0301007387 */ /* 0x000fe40000100800 */
[----:B------:R-:W-:Y:S01]  /*60bf0*/  STL [R1+0x18], R0 ;  /* 0x0000180001007387 */ /* 0x000fe20000100800 */
[----:B--2---:R-:W-:Y:S01]  /*60c00*/  LEA.HI.X.SX32 R15, R11, R27, 0x1, P5 ;  /* 0x0000001b0b0f7211 */ /* 0x004fe200028f0eff */
[----:B----4-:R-:W-:Y:S01]  /*60c10*/  IADD3 R12, P5, R2, R26, RZ ;  /* 0x0000001a020c7210 */ /* 0x010fe20007fbe0ff */
[----:B---3--:R-:W0:Y:S04]  /*60c20*/  MUFU.RCP R5, R5 ;  /* 0x0000000500057308 */ /* 0x008e280000001000 */
        /* <DEDUP_REMOVED lines=33> */
[----:B------:R0:W-:Y:S02]  /*60e40*/  STL [R1+0x14f0], R8 ;  /* 0x0014f00801007387 */ /* 0x0001e40000100800 */
[----:B------:R-:W4:Y:S01]  /*60e50*/  LDL.LU R22, [R1+0x67c] ;  /* 0x00067c0001167983 */ /* 0x000f220000300800 */
[----:B------:R-:W4:Y:S01]  /*60e60*/  LDL.LU R21, [R1+0x684] ;  /* 0x0006840001157983 */ /* 0x000f220000300800 */
[----:B------:R-:W4:Y:S02]  /*60e70*/  LDL.LU R25, [R1+0x68c] ;  /* 0x00068c0001197983 */ /* 0x000f240000300800 */
[----:B------:R-:W4:Y:S02]  /*60e80*/  LDL.LU R23, [R1+0x694] ;  /* 0x0006940001177983 */ /* 0x000f240000300800 */
[----:B------:R-:W4:Y:S01]  /*60e90*/  LDL.LU R24, [R1+0x698] ;  /* 0x0006980001187983 */ /* 0x000f220000300800 */
[----:B------:R-:W4:Y:S04]  /*60ea0*/  LDL.LU R29, [R1+0x69c] ;  /* 0x00069c00011d7983 */ /* 0x000f280000300800 */
[----:B0-----:R-:W4:Y:S01]  /*60eb0*/  LDL.LU R8, [R1+0x6a0] ;  /* 0x0006a00001087983 */ /* 0x001f220000300800 */
        /* <DEDUP_REMOVED lines=31> */
[C---:B------:R-:W-:Y:S01]  /*610b0*/  FMUL R10, R4.reuse, R20 ;  /* 0x00000014040a7220 */ /* 0x040fe20000400000 */
[----:B------:R-:W-:Y:S01]  /*610c0*/  STL [R1+0x3b4], R13 ;  /* 0x0003b40d01007387 */ /* 0x000fe20000100800 */
[----:B------:R-:W-:Y:S02]  /*610d0*/  STL [R1+0x3a4], R11 ;  /* 0x0003a40b01007387 */ /* 0x000fe40000100800 */
        /* <DEDUP_REMOVED lines=12> */
[----:B------:R-:W3:Y:S01]  /*611a0*/  LDL.LU R28, [R1+0x6a8] ;  /* 0x0006a800011c7983 */ /* 0x000ee20000300800 */
[----:B------:R0:W-:Y:S02]  /*611b0*/  STL [R1+0x160], R2 ;  /* 0x0001600201007387 */ /* 0x0001e40000100800 */
[----:B------:R1:W-:Y:S01]  /*611c0*/  STL [R1+0x158], R0 ;  /* 0x0001580001007387 */ /* 0x0003e20000100800 */
[----:B------:R1:W-:Y:S01]  /*611d0*/  STL [R1+0x150], R10 ;  /* 0x0001500a01007387 */ /* 0x0003e20000100800 */
[C---:B0-----:R-:W-:Y:S02]  /*611e0*/  FMUL R2, R4.reuse, R14 ;  /* 0x0000000e04027220 */ /* 0x041fe40000400000 */
[C---:B-1----:R-:W-:Y:S02]  /*611f0*/  FMUL R0, R4.reuse, R22 ;  /* 0x0000001604007220 */ /* 0x042fe40000400000 */
[C---:B------:R-:W-:Y:S01]  /*61200*/  FMUL R10, R4.reuse, R21 ;  /* 0x00000015040a7220 */ /* 0x040fe20000400000 */
[----:B------:R0:W-:Y:S02]  /*61210*/  STL [R1+0x3c], R2 ;  /* 0x00003c0201007387 */ /* 0x0001e40000100800 */
[----:B------:R1:W-:Y:S02]  /*61220*/  STL [R1+0x38], R0 ;  /* 0x0000380001007387 */ /* 0x0003e40000100800 */
        /* <DEDUP_REMOVED lines=8> */
[----:B-1----:R-:W-:-:S03]  /*612b0*/  FMUL R0, R4, R8 ;  /* 0x0000000804007220 */ /* 0x002fc60000400000 */
[----:B------:R-:W-:Y:S02]  /*612c0*/  STL [R1+0x14], R2 ;  /* 0x0000140201007387 */ /* 0x000fe40000100800 */
[----:B------:R-:W-:Y:S02]  /*612d0*/  STL [R1+0x10], R0 ;  /* 0x0000100001007387 */ /* 0x000fe40000100800 */
[----:B------:R-:W3:Y:S01]  /*612e0*/  LDL.LU R23, [R1+0x6b0] ;  /* 0x0006b00001177983 */ /* 0x000ee20000300800 */
[----:B------:R-:W-:-:S05]  /*612f0*/  MOV R9, c[0x0][0x1c8] ;  /* 0x0000720000097a02 */ /* 0x000fca0000000f00 */
[----:B------:R-:W-:-:S05]  /*61300*/  IMAD R9, R9, 0xc9, RZ ;  /* 0x000000c909097824 */ /* 0x000fca00078e02ff */
[----:B--2---:R-:W-:Y:S01]  /*61310*/  LEA.HI.X.SX32 R13, R9, R27, 0x1, P5 ;  /* 0x0000001b090d7211 */ /* 0x004fe200028f0eff */
[----:B---3--:R0:W-:Y:S04]  /*61320*/  STL [R1+0x17dc], R23 ;  /* 0x0017dc1701007387 */ /* 0x0081e80000100800 */
[----:B------:R-:W-:Y:S01]  /*61330*/  STL.64 [R1+0xa78], R12 ;  /* 0x000a780c01007387 */ /* 0x000fe20000100a00 */
[----:B0-----:R-:W2:Y:S01]  /*61340*/  LDL.LU R23, [R1+0x6ac] ;  /* 0x0006ac0001177983 */ /* 0x001ea20000300800 */
[----:B------:R-:W-:Y:S01]  /*61350*/  MOV R3, c[0x0][0x1c8] ;  /* 0x0000720000037a02 */ /* 0x000fe20000000f00 */
[----:B------:R-:W-:Y:S02]  /*61360*/  FMUL R0, R5, R7 ;  /* 0x0000000705007220 */ /* 0x000fe40000400000 */
[----:B------:R-:W3:Y:S02]  /*61370*/  LDL.LU R27, [R1+0x6b4] ;  /* 0x0006b400011b7983 */ /* 0x000ee40000300800 */
[----:B------:R-:W-:-:S05]  /*61380*/  IMAD R3, R3, 0x324, RZ ;  /* 0x0000032403037824 */ /* 0x000fca00078e02ff */
[----:B----4-:R-:W-:-:S05]  /*61390*/  IADD3 R10, P5, R3, R26, RZ ;  /* 0x0000001a030a7210 */ /* 0x010fca0007fbe0ff */
[----:B------:R0:W-:Y:S04]  /*613a0*/  STL [R1+0x17d8], R10 ;  /* 0x0017d80a01007387 */ /* 0x0001e80000100800 */
[----:B0-----:R-:W4:Y:S01]  /*613b0*/  LDL.LU R10, [R1+0x6b8] ;  /* 0x0006b800010a7983 */ /* 0x001f220000300800 */
[----:B------:R-:W3:Y:S02]  /*613c0*/  LDL.LU R7, [R1+0x8f0] ;  /* 0x0008f00001077983 */ /* 0x000ee40000300800 */
[----:B------:R0:W-:Y:S02]  /*613d0*/  STL [R1+0x1484], R0 ;  /* 0x0014840001007387 */ /* 0x0001e40000100800 */
[----:B------:R-:W3:Y:S01]  /*613e0*/  LDL.LU R4, [R1+0x900] ;  /* 0x0009000001047983 */ /* 0x000ee20000300800 */
[----:B------:R-:W3:Y:S01]  /*613f0*/  LDL.LU R2, [R1+0x90c] ;  /* 0x00090c0001027983 */ /* 0x000ee20000300800 */
[----:B------:R-:W3:Y:S02]  /*61400*/  LDL.LU R11, [R1+0x918] ;  /* 0x00091800010b7983 */ /* 0x000ee40000300800 */
[----:B------:R-:W3:Y:S02]  /*61410*/  LDL.LU R3, [R1+0x928] ;  /* 0x0009280001037983 */ /* 0x000ee40000300800 */
[----:B------:R-:W3:Y:S02]  /*61420*/  LDL.LU R9, [R1+0x930] ;  /* 0x0009300001097983 */ /* 0x000ee40000300800 */
[C---:B------:R-:W-:Y:S01]  /*61430*/  FMUL R14, R5.reuse, R28 ;  /* 0x0000001c050e7220 */ /* 0x040fe20000400000 */
[----:B0-----:R-:W3:Y:S01]  /*61440*/  LDL.LU R0, [R1+0x940] ;  /* 0x0009400001007983 */ /* 0x001ee20000300800 */
[----:B------:R-:W3:Y:S02]  /*61450*/  LDL.LU R13, [R1+0x958] ;  /* 0x00095800010d7983 */ /* 0x000ee40000300800 */
[----:B------:R-:W3:Y:S02]  /*61460*/  LDL.LU R12, [R1+0x960] ;  /* 0x00096000010c7983 */ /* 0x000ee40000300800 */
[----:B------:R-:W3:Y:S01]  /*61470*/  LDL.LU R20, [R1+0x96c] ;  /* 0x00096c0001147983 */ /* 0x000ee20000300800 */
[----:B------:R-:W3:Y:S01]  /*61480*/  LDL.LU R8, [R1+0x97c] ;  /* 0x00097c0001087983 */ /* 0x000ee20000300800 */
[----:B------:R-:W3:Y:S02]  /*61490*/  LDL.LU R19, [R1+0x984] ;  /* 0x0009840001137983 */ /* 0x000ee40000300800 */
[----:B------:R-:W3:Y:S02]  /*614a0*/  LDL.LU R18, [R1+0x990] ;  /* 0x0009900001127983 */ /* 0x000ee40000300800 */
[----:B------:R0:W-:Y:S01]  /*614b0*/  STL [R1+0x1480], R14 ;  /* 0x0014800e01007387 */ /* 0x0001e20000100800 */
[----:B------:R-:W3:Y:S01]  /*614c0*/  LDL.LU R17, [R1+0x998] ;  /* 0x0009980001117983 */ /* 0x000ee20000300800 */
[----:B------:R-:W3:Y:S02]  /*614d0*/  LDL.LU R16, [R1+0x9a0] ;  /* 0x0009a00001107983 */ /* 0x000ee40000300800 */
[----:B------:R-:W3:Y:S01]  /*614e0*/  LDL.LU R15, [R1+0x9a8] ;  /* 0x0009a800010f7983 */ /* 0x000ee20000300800 */
[----:B0-----:R-:W3:Y:S01]  /*614f0*/  LDL.LU R14, [R1+0x9b0] ;  /* 0x0009b000010e7983 */ /* 0x001ee20000300800 */
[----:B------:R-:W3:Y:S02]  /*61500*/  LDL.LU R22, [R1+0x9b8] ;  /* 0x0009b80001167983 */ /* 0x000ee40000300800 */
[----:B------:R-:W3:Y:S02]  /*61510*/  LDL.LU R21, [R1+0x9c0] ;  /* 0x0009c00001157983 */ /* 0x000ee40000300800 */
[----:B------:R-:W3:Y:S01]  /*61520*/  LDL.LU R25, [R1+0x9c8] ;  /* 0x0009c80001197983 */ /* 0x000ee20000300800 */
[----:B------:R-:W3:Y:S01]  /*61530*/  LDL.LU R26, [R1+0x9d4] ;  /* 0x0009d400011a7983 */ /* 0x000ee20000300800 */
[----:B------:R-:W3:Y:S02]  /*61540*/  LDL.LU R24, [R1+0x9dc] ;  /* 0x0009dc0001187983 */ /* 0x000ee40000300800 */
[----:B------:R-:W3:Y:S02]  /*61550*/  LDL.LU R29, [R1+0x9e8] ;  /* 0x0009e800011d7983 */ /* 0x000ee40000300800 */
[----:B------:R-:W3:Y:S02]  /*61560*/  LDL.LU R28, [R1+0x9f0] ;  /* 0x0009f000011c7983 */ /* 0x000ee40000300800 */
[----:B--2---:R-:W-:-:S05]  /*61570*/  FMUL R23, R5, R23 ;  /* 0x0000001705177220 */ /* 0x004fca0000400000 */
[----:B------:R0:W-:Y:S04]  /*61580*/  STL [R1+0x147c], R23 ;  /* 0x00147c1701007387 */ /* 0x0001e80000100800 */
[----:B0-----:R-:W2:Y:S01]  /*61590*/  LDL.LU R23, [R1+0x17dc] ;  /* 0x0017dc0001177983 */ /* 0x001ea20000300800 */
[C---:B----4-:R-:W-:Y:S02]  /*615a0*/  FMUL R10, R5.reuse, R10 ;  /* 0x0000000a050a7220 */ /* 0x050fe40000400000 */
[C---:B---3--:R-:W-:Y:S02]  /*615b0*/  FMUL R7, R5.reuse, R7 ;  /* 0x0000000705077220 */ /* 0x048fe40000400000 */
[C---:B------:R-:W-:Y:S02]  /*615c0*/  FMUL R4, R5.reuse, R4 ;  /* 0x0000000405047220 */ /* 0x040fe40000400000 */
[----:B------:R-:W-:-:S02]  /*615d0*/  FMUL R2, R5, R2 ;  /* 0x0000000205027220 */ /* 0x000fc40000400000 */
[C---:B------:R-:W-:Y:S02]  /*615e0*/  FMUL R11, R5.reuse, R11 ;  /* 0x0000000b050b7220 */ /* 0x040fe40000400000 */
[C---:B------:R-:W-:Y:S02]  /*615f0*/  FMUL R9, R5.reuse, R9 ;  /* 0x0000000905097220 */ /* 0x040fe40000400000 */
[----:B--2---:R-:W-:-:S05]  /*61600*/  FMUL R23, R5, R23 ;  /* 0x0000001705177220 */ /* 0x004fca0000400000 */
[----:B------:R0:W-:Y:S02]  /*61610*/  STL [R1+0x1478], R23 ;  /* 0x0014781701007387 */ /* 0x0001e40000100800 */
[C---:B0-----:R-:W-:Y:S02]  /*61620*/  FMUL R23, R5.reuse, R27 ;  /* 0x0000001b05177220 */ /* 0x041fe40000400000 */
[----:B------:R-:W2:Y:S03]  /*61630*/  LDL.LU R27, [R1+0x9f8] ;  /* 0x0009f800011b7983 */ /* 0x000ea60000300800 */
[----:B------:R0:W-:Y:S02]  /*61640*/  STL [R1+0x1474], R23 ;  /* 0x0014741701007387 */ /* 0x0001e40000100800 */
[----:B0-----:R-:W3:Y:S01]  /*61650*/  LDL.LU R23, [R1+0xa00] ;  /* 0x000a000001177983 */ /* 0x001ee20000300800 */
[----:B------:R0:W-:Y:S03]  /*61660*/  STL [R1+0x1470], R10 ;  /* 0x0014700a01007387 */ /* 0x0001e60000100800 */
[----:B0-----:R-:W4:Y:S01]  /*61670*/  LDL.LU R10, [R1+0x17d8] ;  /* 0x0017d800010a7983 */ /* 0x001f220000300800 */
[----:B------:R0:W-:Y:S03]  /*61680*/  STL [R1+0x1464], R7 ;  /* 0x0014640701007387 */ /* 0x0001e60000100800 */
[----:B0-----:R-:W4:Y:S01]  /*61690*/  LDL.LU R7, [R1+0x17d4] ;  /* 0x0017d40001077983 */ /* 0x001f220000300800 */
[----:B------:R-:W-:Y:S02]  /*616a0*/  STL [R1+0x900], R4 ;  /* 0x0009000401007387 */ /* 0x000fe40000100800 */
[----:B------:R-:W-:Y:S02]  /*616b0*/  STL [R1+0x38c], R2 ;  /* 0x00038c0201007387 */ /* 0x000fe40000100800 */
[----:B------:R0:W-:Y:S02]  /*616c0*/  STL [R1+0x388], R11 ;  /* 0x0003880b01007387 */ /* 0x0001e40000100800 */
[----:B0-----:R-:W-:-:S02]  /*616d0*/  FMUL R11, R5, R3 ;  /* 0x00000003050b7220 */ /* 0x001fc40000400000 */
[C---:B------:R-:W-:Y:S02]  /*616e0*/  FMUL R3, R5.reuse, R0 ;  /* 0x0000000005037220 */ /* 0x040fe40000400000 */
[C---:B------:R-:W-:Y:S01]  /*616f0*/  FMUL R0, R5.reuse, R13 ;  /* 0x0000000d05007220 */ /* 0x040fe20000400000 */
[----:B------:R-:W-:Y:S01]  /*61700*/  STL [R1+0x384], R11 ;  /* 0x0003840b01007387 */ /* 0x000fe20000100800 */
[----:B------:R0:W-:Y:S02]  /*61710*/  STL [R1+0x380], R9 ;  /* 0x0003800901007387 */ /* 0x0001e40000100800 */
[----:B------:R1:W-:Y:S02]  /*61720*/  STL [R1+0x374], R3 ;  /* 0x0003740301007387 */ /* 0x0003e40000100800 */
[----:B------:R1:W-:Y:S02]  /*61730*/  STL [R1+0x370], R0 ;  /* 0x0003700001007387 */ /* 0x0003e40000100800 */
[----:B0-----:R-:W-:-:S02]  /*61740*/  FMUL R9, R5, R12 ;  /* 0x0000000c05097220 */ /* 0x001fc40000400000 */
        /* <DEDUP_REMOVED lines=18> */
[C---:B0-----:R-:W-:Y:S02]  /*61870*/  FMUL R3, R5.reuse, R22 ;  /* 0x0000001605037220 */ /* 0x041fe40000400000 */
[C---:B-1----:R-:W-:Y:S02]  /*61880*/  FMUL R0, R5.reuse, R21 ;  /* 0x0000001505007220 */ /* 0x042fe40000400000 */
[C---:B------:R-:W-:Y:S01]  /*61890*/  FMUL R9, R5.reuse, R25 ;  /* 0x0000001905097220 */ /* 0x040fe20000400000 */
[----:B------:R0:W-:Y:S02]  /*618a0*/  STL [R1+0x104], R3 ;  /* 0x0001040301007387 */ /* 0x0001e40000100800 */
[----:B------:R1:W-:Y:S02]  /*618b0*/  STL [R1+0xc], R0 ;  /* 0x00000c0001007387 */ /* 0x0003e40000100800 */
[----:B------:R-:W-:-:S02]  /*618c0*/  FMUL R29, R5, R29 ;  /* 0x0000001d051d7220 */ /* 0x000fc40000400000 */
[C---:B------:R-:W-:Y:S01]  /*618d0*/  FMUL R28, R5.reuse, R28 ;  /* 0x0000001c051c7220 */ /* 0x040fe20000400000 */
[----:B------:R-:W-:Y:S01]  /*618e0*/  STL [R1+0x8], R9 ;  /* 0x0000080901007387 */ /* 0x000fe20000100800 */
[C---:B0-----:R-:W-:Y:S02]  /*618f0*/  FMUL R3, R5.reuse, R26 ;  /* 0x0000001a05037220 */ /* 0x041fe40000400000 */
[----:B-1----:R-:W-:-:S03]  /*61900*/  FMUL R0, R5, R24 ;  /* 0x0000001805007220 */ /* 0x002fc60000400000 */
[----:B------:R-:W-:Y:S02]  /*61910*/  STL [R1+0x4], R3 ;  /* 0x0000040301007387 */ /* 0x000fe40000100800 */
[----:B------:R-:W-:Y:S02]  /*61920*/  STL [R1], R0 ;  /* 0x0000000001007387 */ /* 0x000fe40000100800 */
[----:B------:R-:W4:Y:S02]  /*61930*/  LDL.LU R24, [R1+0x8fc] ;  /* 0x0008fc0001187983 */ /* 0x000f240000300800 */
[----:B------:R0:W-:Y:S02]  /*61940*/  STL.64 [R1+0x1758], R28 ;  /* 0x0017581c01007387 */ /* 0x0001e40000100a00 */
[----:B0-----:R-:W4:Y:S01]  /*61950*/  LDL.64 R28, [R1+0x438] ;  /* 0x00043800011c7983 */ /* 0x001f220000100a00 */
[C---:B--2---:R-:W-:Y:S02]  /*61960*/  FMUL R27, R5.reuse, R27 ;  /* 0x0000001b051b7220 */ /* 0x044fe40000400000 */
[----:B---3--:R-:W-:-:S02]  /*61970*/  FMUL R26, R5, R23 ;  /* 0x00000017051a7220 */ /* 0x008fc40000400000 */
[----:B------:R-:W2:Y:S03]  /*61980*/  LDL.LU R23, [R1+0x908] ;  /* 0x0009080001177983 */ /* 0x000ea60000300800 */
[----:B------:R-:W-:Y:S02]  /*61990*/  STL.64 [R1+0x1760], R26 ;  /* 0x0017601a01007387 */ /* 0x000fe40000100a00 */
[----:B------:R-:W3:Y:S02]  /*619a0*/  LDL.LU R17, [R1+0x910] ;  /* 0x0009100001117983 */ /* 0x000ee40000300800 */
[----:B------:R-:W2:Y:S02]  /*619b0*/  LDL.LU R16, [R1+0x92c] ;  /* 0x00092c0001107983 */ /* 0x000ea40000300800 */
[----:B------:R-:W-:-:S04]  /*619c0*/  IMAD.MOV.U32 R2, RZ, RZ, c[0x0][0x1c8] ;  /* 0x00007200ff027624 */ /* 0x000fc800078e00ff */
[----:B------:R-:W-:-:S05]  /*619d0*/  IMAD R2, R2, 0x192, RZ ;  /* 0x0000019202027824 */ /* 0x000fca00078e02ff */
[----:B----4-:R-:W-:Y:S01]  /*619e0*/  LEA.HI.X.SX32 R11, R2, R29, 0x1, P5 ;  /* 0x0000001d020b7211 */ /* 0x010fe200028f0eff */
[----:B--2---:R0:W-:Y:S04]  /*619f0*/  STL [R1+0x17d0], R16 ;  /* 0x0017d01001007387 */ /* 0x0041e80000100800 */
[----:B------:R-:W-:Y:S01]  /*61a00*/  STL.64 [R1+0xa88], R10 ;  /* 0x000a880a01007387 */ /* 0x000fe20000100a00 */
[----:B0-----:R-:W2:Y:S01]  /*61a10*/  LDL.LU R16, [R1+0x920] ;  /* 0x0009200001107983 */ /* 0x001ea20000300800 */
[----:B------:R-:W0:Y:S01]  /*61a20*/  MUFU.RCP R6, R6 ;  /* 0x0000000600067308 */ /* 0x000e220000001000 */
[----:B------:R-:W-:Y:S01]  /*61a30*/  MOV R4, c[0x0][0x1c8] ;  /* 0x0000720000047a02 */ /* 0x000fe20000000f00 */
[----:B------:R-:W4:Y:S01]  /*61a40*/  LDL.LU R15, [R1+0x934] ;  /* 0x00093400010f7983 */ /* 0x000f220000300800 */
[----:B------:R-:W4:Y:S03]  /*61a50*/  LDL.LU R14, [R1+0x954] ;  /* 0x00095400010e7983 */ /* 0x000f260000300800 */
[----:B------:R-:W-:-:S02]  /*61a60*/  IMAD R4, R4, 0x326, RZ ;  /* 0x0000032604047824 */ /* 0x000fc400078e02ff */
[----:B0-----:R-:W-:Y:S02]  /*61a70*/  FMUL R2, R6, R8 ;  /* 0x0000000806027220 */ /* 0x001fe40000400000 */
[----:B------:R-:W4:Y:S01]  /*61a80*/  LDL.LU R8, [R1+0x95c] ;  /* 0x00095c0001087983 */ /* 0x000f220000300800 */
[----:B------:R-:W4:Y:S02]  /*61a90*/  LDL.LU R0, [R1+0x968] ;  /* 0x0009680001007983 */ /* 0x000f240000300800 */
[----:B------:R0:W-:Y:S02]  /*61aa0*/  STL [R1+0x8f0], R2 ;  /* 0x0008f00201007387 */ /* 0x0001e40000100800 */
[----:B------:R-:W4:Y:S01]  /*61ab0*/  LDL.LU R5, [R1+0x974] ;  /* 0x0009740001057983 */ /* 0x000f220000300800 */
[----:B------:R-:W-:Y:S01]  /*61ac0*/  IADD3 R18, P5, R4, R28, RZ ;  /* 0x0000001c04127210 */ /* 0x000fe20007fbe0ff */
[----:B------:R-:W4:Y:S01]  /*61ad0*/  LDL.LU R19, [R1+0x980] ;  /* 0x0009800001137983 */ /* 0x000f220000300800 */
        /* <DEDUP_REMOVED lines=8> */
[C---:B------:R-:W-:Y:S01]  /*61b60*/  FMUL R22, R6.reuse, R24 ;  /* 0x0000001806167220 */ /* 0x040fe20000400000 */
[----:B------:R-:W4:Y:S01]  /*61b70*/  LDL.LU R13, [R1+0x9cc] ;  /* 0x0009cc00010d7983 */ /* 0x000f220000300800 */
[----:B------:R-:W4:Y:S02]  /*61b80*/  LDL.LU R21, [R1+0x9d0] ;  /* 0x0009d00001157983 */ /* 0x000f240000300800 */
[----:B------:R-:W4:Y:S02]  /*61b90*/  LDL.LU R12, [R1+0x9d8] ;  /* 0x0009d800010c7983 */ /* 0x000f240000300800 */
[----:B------:R-:W4:Y:S01]  /*61ba0*/  LDL.LU R20, [R1+0x9e0] ;  /* 0x0009e00001147983 */ /* 0x000f220000300800 */
[----:B------:R0:W-:Y:S01]  /*61bb0*/  STL [R1+0x47c], R22 ;  /* 0x00047c1601007387 */ /* 0x0001e20000100800 */
[----:B------:R-:W4:Y:S02]  /*61bc0*/  LDL.LU R25, [R1+0x9e4] ;  /* 0x0009e40001197983 */ /* 0x000f240000300800 */
[----:B---3--:R-:W-:-:S02]  /*61bd0*/  FMUL R17, R6, R17 ;  /* 0x0000001106117220 */ /* 0x008fc40000400000 */
[----:B------:R-:W3:Y:S02]  /*61be0*/  LDL.LU R24, [R1+0x9ec] ;  /* 0x0009ec0001187983 */ /* 0x000ee40000300800 */
[C---:B0-----:R-:W-:Y:S02]  /*61bf0*/  FMUL R22, R6.reuse, R23 ;  /* 0x0000001706167220 */ /* 0x041fe40000400000 */
[----:B------:R-:W3:Y:S03]  /*61c00*/  LDL.LU R23, [R1+0x9f4] ;  /* 0x0009f40001177983 */ /* 0x000ee60000300800 */
[----:B------:R0:W-:Y:S02]  /*61c10*/  STL [R1+0x474], R22 ;  /* 0x0004741601007387 */ /* 0x0001e40000100800 */
[----:B0-----:R-:W3:Y:S01]  /*61c20*/  LDL.LU R22, [R1+0x9fc] ;  /* 0x0009fc0001167983 */ /* 0x001ee20000300800 */
[----:B------:R0:W-:Y:S03]  /*61c30*/  STL [R1+0x46c], R17 ;  /* 0x00046c1101007387 */ /* 0x0001e60000100800 */
[----:B0-----:R-:W3:Y:S01]  /*61c40*/  LDL.LU R17, [R1+0xa04] ;  /* 0x000a040001117983 */ /* 0x001ee20000300800 */
[----:B--2---:R-:W-:-:S05]  /*61c50*/  FMUL R16, R6, R16 ;  /* 0x0000001006107220 */ /* 0x004fca0000400000 */
[----:B------:R0:W-:Y:S04]  /*61c60*/  STL [R1+0x464], R16 ;  /* 0x0004641001007387 */ /* 0x0001e80000100800 */
[----:B0-----:R-:W2:Y:S01]  /*61c70*/  LDL.LU R16, [R1+0x17d0] ;  /* 0x0017d00001107983 */ /* 0x001ea20000300800 */
[C---:B----4-:R-:W-:Y:S02]  /*61c80*/  FMUL R15, R6.reuse, R15 ;  /* 0x0000000f060f7220 */ /* 0x050fe40000400000 */
[C---:B------:R-:W-:Y:S02]  /*61c90*/  FMUL R14, R6.reuse, R14 ;  /* 0x0000000e060e7220 */ /* 0x040fe40000400000 */
[C---:B------:R-:W-:Y:S02]  /*61ca0*/  FMUL R8, R6.reuse, R8 ;  /* 0x0000000806087220 */ /* 0x040fe40000400000 */
[----:B------:R-:W-:-:S02]  /*61cb0*/  FMUL R0, R6, R0 ;  /* 0x0000000006007220 */ /* 0x000fc40000400000 */
[C---:B------:R-:W-:Y:S02]  /*61cc0*/  FMUL R5, R6.reuse, R5 ;  /* 0x0000000506057220 */ /* 0x040fe40000400000 */
[C---:B------:R-:W-:Y:S02]  /*61cd0*/  FMUL R19, R6.reuse, R19 ;  /* 0x0000001306137220 */ /* 0x040fe40000400000 */
[----:B--2---:R-:W-:-:S05]  /*61ce0*/  FMUL R16, R6, R16 ;  /* 0x0000001006107220 */ /* 0x004fca0000400000 */
[----:B------:R0:W-:Y:S04]  /*61cf0*/  STL [R1+0x45c], R16 ;  /* 0x00045c1001007387 */ /* 0x0001e80000100800 */
[----:B0-----:R-:W2:Y:S01]  /*61d00*/  LDL.LU R16, [R1+0xa08] ;  /* 0x000a080001107983 */ /* 0x001ea20000300800 */
[----:B------:R0:W-:Y:S03]  /*61d10*/  STL [R1+0x454], R15 ;  /* 0x0004540f01007387 */ /* 0x0001e60000100800 */
[----:B0-----:R-:W4:Y:S01]  /*61d20*/  LDL R15, [R1+0xa0c] ;  /* 0x000a0c00010f7983 */ /* 0x001f220000100800 */
        /* <DEDUP_REMOVED lines=10> */
[----:B------:R0:W-:Y:S02]  /*61dd0*/  STL [R1+0x33c], R19 ;  /* 0x00033c1301007387 */ /* 0x0001e40000100800 */
[----:B------:R1:W-:Y:S02]  /*61de0*/  STL [R1+0x338], R4 ;  /* 0x0003380401007387 */ /* 0x0003e40000100800 */
[C---:B0-----:R-:W-:Y:S02]  /*61df0*/  FMUL R19, R6.reuse, R26 ;  /* 0x0000001a06137220 */ /* 0x041fe40000400000 */
[C---:B-1----:R-:W-:Y:S02]  /*61e00*/  FMUL R4, R6.reuse, R3 ;  /* 0x0000000306047220 */ /* 0x042fe40000400000 */
[C---:B------:R-:W-:Y:S01]  /*61e10*/  FMUL R3, R6.reuse, R9 ;  /* 0x0000000906037220 */ /* 0x040fe20000400000 */
[----:B------:R-:W-:Y:S01]  /*61e20*/  STL [R1+0x334], R19 ;  /* 0x0003341301007387 */ /* 0x000fe20000100800 */
[----:B------:R0:W-:Y:S02]  /*61e30*/  STL [R1+0x330], R2 ;  /* 0x0003300201007387 */ /* 0x0001e40000100800 */
[----:B------:R1:W-:Y:S02]  /*61e40*/  STL [R1+0xec], R4 ;  /* 0x0000ec0401007387 */ /* 0x0003e40000100800 */
[----:B------:R3:W-:Y:S02]  /*61e50*/  STL [R1+0xe8], R3 ;  /* 0x0000e80301007387 */ /* 0x0007e40000100800 */
[----:B0-----:R-:W-:-:S02]  /*61e60*/  FMUL R2, R6, R11 ;  /* 0x0000000b06027220 */ /* 0x001fc40000400000 */
[----:B-1----:R-:W-:-:S03]  /*61e70*/  FMUL R4, R6, R10 ;  /* 0x0000000a06047220 */ /* 0x002fc60000400000 */
[----:B------:R0:W-:Y:S02]  /*61e80*/  STL [R1+0xe4], R2 ;  /* 0x0000e40201007387 */ /* 0x0001e40000100800 */
[----:B------:R-:W-:Y:S02]  /*61e90*/  STL [R1+0xe0], R4 ;  /* 0x0000e00401007387 */ /* 0x000fe40000100800 */
[C---:B---3--:R-:W-:Y:S02]  /*61ea0*/  FMUL R3, R6.reuse, R13 ;  /* 0x0000000d06037220 */ /* 0x048fe40000400000 */
[C---:B0-----:R-:W-:Y:S02]  /*61eb0*/  FMUL R2, R6.reuse, R21 ;  /* 0x0000001506027220 */ /* 0x041fe40000400000 */
[----:B------:R-:W3:Y:S01]  /*61ec0*/  LDL.LU R21, [R1+0xa14] ;  /* 0x000a140001157983 */ /* 0x000ee20000300800 */
[----:B------:R0:W-:Y:S02]  /*61ed0*/  STL [R1+0xdc], R3 ;  /* 0x0000dc0301007387 */ /* 0x0001e40000100800 */
[----:B------:R1:W-:Y:S02]  /*61ee0*/  STL [R1+0xd8], R2 ;  /* 0x0000d80201007387 */ /* 0x0003e40000100800 */
[----:B------:R-:W-:-:S02]  /*61ef0*/  FMUL R25, R6, R25 ;  /* 0x0000001906197220 */ /* 0x000fc40000400000 */
[C---:B------:R-:W-:Y:S02]  /*61f00*/  FMUL R24, R6.reuse, R24 ;  /* 0x0000001806187220 */ /* 0x040fe40000400000 */
[C---:B------:R-:W-:Y:S02]  /*61f10*/  FMUL R23, R6.reuse, R23 ;  /* 0x0000001706177220 */ /* 0x040fe40000400000 */
[C---:B------:R-:W-:Y:S02]  /*61f20*/  FMUL R22, R6.reuse, R22 ;  /* 0x0000001606167220 */ /* 0x040fe40000400000 */
[C---:B0-----:R-:W-:Y:S02]  /*61f30*/  FMUL R3, R6.reuse, R12 ;  /* 0x0000000c06037220 */ /* 0x041fe40000400000 */
[----:B-1----:R-:W-:Y:S01]  /*61f40*/  FMUL R2, R6, R20 ;  /* 0x0000001406027220 */ /* 0x002fe20000400000 */
[----:B------:R-:W-:Y:S02]  /*61f50*/  MOV R0, c[0x0][0x1c8] ;  /* 0x0000720000007a02 */ /* 0x000fe40000000f00 */
[----:B------:R-:W-:Y:S02]  /*61f60*/  STL [R1+0xd4], R3 ;  /* 0x0000d40301007387 */ /* 0x000fe40000100800 */
[----:B------:R0:W-:Y:S02]  /*61f70*/  STL [R1+0xd0], R2 ;  /* 0x0000d00201007387 */ /* 0x0001e40000100800 */
[----:B------:R-:W-:Y:S02]  /*61f80*/  STL.64 [R1+0x1768], R24 ;  /* 0x0017681801007387 */ /* 0x000fe40000100a00 */
[----:B------:R-:W-:Y:S01]  /*61f90*/  STL.64 [R1+0x1770], R22 ;  /* 0x0017701601007387 */ /* 0x000fe20000100a00 */
[----:B------:R-:W3:Y:S01]  /*61fa0*/  LDL.LU R11, [R1+0xa18] ;  /* 0x000a1800010b7983 */ /* 0x000ee20000300800 */
[----:B------:R-:W-:-:S02]  /*61fb0*/  IMAD R5, R0, 0x193, RZ ;  /* 0x0000019300057824 */ /* 0x000fc400078e02ff */
[----:B0-----:R-:W-:-:S03]  /*61fc0*/  FMUL R2, R6, R17 ;  /* 0x0000001106027220 */ /* 0x001fc60000400000 */
[----:B------:R-:W-:Y:S02]  /*61fd0*/  LEA.HI.X.SX32 R19, R5, R29, 0x1, P5 ;  /* 0x0000001d05137211 */ /* 0x000fe400028f0eff */
[----:B------:R-:W-:Y:S01]  /*61fe0*/  STL [R1+0x1778], R2 ;  /* 0x0017780201007387 */ /* 0x000fe20000100800 */
[----:B--2---:R-:W-:-:S05]  /*61ff0*/  FMUL R3, R6, R16 ;  /* 0x0000001006037220 */ /* 0x004fca0000400000 */
[----:B------:R-:W-:Y:S01]  /*62000*/  STL [R1+0x177c], R3 ;  /* 0x00177c0301007387 */ /* 0x000fe20000100800 */
[----:B----4-:R-:W-:-:S05]  /*62010*/  FMUL R12, R6, R15 ;  /* 0x0000000f060c7220 */ /* 0x010fca0000400000 */
[----:B------:R-:W-:Y:S01]  /*62020*/  STL [R1+0x1780], R12 ;  /* 0x0017800c01007387 */ /* 0x000fe20000100800 */
[----:B------:R-:W-:-:S03]  /*62030*/  FMUL R13, R6, R14 ;  /* 0x0000000e060d7220 */ /* 0x000fc60000400000 */
[----:B------:R-:W2:Y:S01]  /*62040*/  LDL.LU R14, [R1+0xa20] ;  /* 0x000a2000010e7983 */ /* 0x000ea20000300800 */
[----:B------:R-:W4:Y:S02]  /*62050*/  LDL.LU R10, [R1+0xa24] ;  /* 0x000a2400010a7983 */ /* 0x000f240000300800 */
[----:B------:R-:W4:Y:S01]  /*62060*/  LDL.LU R16, [R1+0xa28] ;  /* 0x000a280001107983 */ /* 0x000f220000300800 */
[----:B------:R-:W-:Y:S04]  /*62070*/  STL [R1+0x1784], R13 ;  /* 0x0017840d01007387 */ /* 0x000fe80000100800 */
[----:B------:R0:W-:Y:S04]  /*62080*/  STL.64 [R1+0xa80], R18 ;  /* 0x000a801201007387 */ /* 0x0001e80000100a00 */
[----:B0-----:R-:W4:Y:S01]  /*62090*/  LDL.LU R18, [R1+0xa2c] ;  /* 0x000a2c0001127983 */ /* 0x001f220000300800 */
[----:B------:R-:W4:Y:S02]  /*620a0*/  LDL.LU R20, [R1+0xa30] ;  /* 0x000a300001147983 */ /* 0x000f240000300800 */
[----:B------:R-:W4:Y:S02]  /*620b0*/  LDL.LU R17, [R1+0xa34] ;  /* 0x000a340001117983 */ /* 0x000f240000300800 */
[----:B------:R-:W4:Y:S01]  /*620c0*/  LDL.LU R15, [R1+0xa38] ;  /* 0x000a3800010f7983 */ /* 0x000f220000300800 */
[----:B------:R-:W3:Y:S01]  /*620d0*/  MUFU.RCP R7, R7 ;  /* 0x0000000700077308 */ /* 0x000ee20000001000 */
[----:B------:R-:W-:-:S02]  /*620e0*/  IMAD R25, R0, 0xca, RZ ;  /* 0x000000ca00197824 */ /* 0x000fc400078e02ff */
[----:B------:R-:W-:-:S05]  /*620f0*/  IMAD R27, R0, 0x194, RZ ;  /* 0x00000194001b7824 */ /* 0x000fca00078e02ff */
[----:B------:R0:W1:Y:S01]  /*62100*/  MUFU.RCP R19, R8 ;  /* 0x0000000800137308 */ /* 0x0000620000001000 */
[----:B------:R0:W-:Y:S01]  /*62110*/  STL [R1+0x1788], R25 ;  /* 0x0017881901007387 */ /* 0x0001e20000100800 */
[----:B------:R-:W4:Y:S02]  /*62120*/  LDL.LU R0, [R1+0xa3c] ;  /* 0x000a3c0001007983 */ /* 0x000f240000300800 */
[----:B------:R-:W4:Y:S01]  /*62130*/  LDL.LU R4, [R1+0xa40] ;  /* 0x000a400001047983 */ /* 0x000f220000300800 */
[----:B------:R-:W-:Y:S01]  /*62140*/  IADD3 R2, P5, R25, R28, RZ ;  /* 0x0000001c19027210 */ /* 0x000fe20007fbe0ff */
[----:B---3--:R-:W-:-:S05]  /*62150*/  FMUL R3, R7, R21 ;  /* 0x0000001507037220 */ /* 0x008fca0000400000 */
[----:B------:R3:W-:Y:S01]  /*62160*/  STL [R1+0x448], R3 ;  /* 0x0004480301007387 */ /* 0x0007e20000100800 */
[----:B0-----:R-:W4:Y:S02]  /*62170*/  LDL.LU R8, [R1+0xa48] ;  /* 0x000a480001087983 */ /* 0x001f240000300800 */
[----:B------:R-:W4:Y:S01]  /*62180*/  LDL.LU R25, [R1+0xa50] ;  /* 0x000a500001197983 */ /* 0x000f220000300800 */
[----:B---3--:R-:W3:Y:S01]  /*62190*/  LDL.LU R3, [R1+0xa58] ;  /* 0x000a580001037983 */ /* 0x008ee20000300800 */
        /* <DEDUP_REMOVED lines=10> */
[----:B------:R-:W3:Y:S01]  /*62240*/  LDL.LU R26, [R1+0xaf0] ;  /* 0x000af000011a7983 */ /* 0x000ee20000300800 */
[----:B0-----:R-:W3:Y:S01]  /*62250*/  LDL.LU R9, [R1+0xaf4] ;  /* 0x000af40001097983 */ /* 0x001ee20000300800 */
[----:B------:R-:W3:Y:S02]  /*62260*/  LDL.LU R11, [R1+0xb00] ;  /* 0x000b0000010b7983 */ /* 0x000ee40000300800 */
[----:B--2---:R-:W-:-:S02]  /*62270*/  FMUL R14, R7, R14 ;  /* 0x0000000e070e7220 */ /* 0x004fc40000400000 */
[C---:B----4-:R-:W-:Y:S02]  /*62280*/  FMUL R10, R7.reuse, R10 ;  /* 0x0000000a070a7220 */ /* 0x050fe40000400000 */
[C---:B------:R-:W-:Y:S01]  /*62290*/  FMUL R16, R7.reuse, R16 ;  /* 0x0000001007107220 */ /* 0x040fe20000400000 */
[----:B------:R0:W-:Y:S04]  /*622a0*/  STL [R1+0x440], R14 ;  /* 0x0004400e01007387 */ /* 0x0001e80000100800 */
[----:B0-----:R-:W2:Y:S01]  /*622b0*/  LDL.LU R14, [R1+0xb04] ;  /* 0x000b0400010e7983 */ /* 0x001ea20000300800 */
[C---:B------:R-:W-:Y:S02]  /*622c0*/  FMUL R18, R7.reuse, R18 ;  /* 0x0000001207127220 */ /* 0x040fe40000400000 */
[----:B------:R0:W-:Y:S02]  /*622d0*/  STL [R1+0x434], R10 ;  /* 0x0004340a01007387 */ /* 0x0001e40000100800 */
[----:B------:R-:W-:-:S02]  /*622e0*/  FMUL R20, R7, R20 ;  /* 0x0000001407147220 */ /* 0x000fc40000400000 */
[C---:B------:R-:W-:Y:S02]  /*622f0*/  FMUL R17, R7.reuse, R17 ;  /* 0x0000001107117220 */ /* 0x040fe40000400000 */
[C---:B------:R-:W-:Y:S01]  /*62300*/  FMUL R15, R7.reuse, R15 ;  /* 0x0000000f070f7220 */ /* 0x040fe20000400000 */
[----:B0-----:R-:W4:Y:S01]  /*62310*/  LDL.LU R10, [R1+0xb10] ;  /* 0x000b1000010a7983 */ /* 0x001f220000300800 */
[----:B------:R0:W-:Y:S03]  /*62320*/  STL [R1+0x430], R16 ;  /* 0x0004301001007387 */ /* 0x0001e60000100800 */
        /* <DEDUP_REMOVED lines=9> */
[----:B------:R-:W-:-:S02]  /*623c0*/  FMUL R0, R7, R0 ;  /* 0x0000000007007220 */ /* 0x000fc40000400000 */
[C---:B------:R-:W-:Y:S02]  /*623d0*/  FMUL R4, R7.reuse, R4 ;  /* 0x0000000407047220 */ /* 0x040fe40000400000 */
[C---:B------:R-:W-:Y:S01]  /*623e0*/  FMUL R8, R7.reuse, R8 ;  /* 0x0000000807087220 */ /* 0x040fe20000400000 */
[----:B------:R-:W-:Y:S02]  /*623f0*/  STL [R1+0x308], R0 ;  /* 0x0003080001007387 */ /* 0x000fe40000100800 */
[----:B------:R-:W-:Y:S02]  /*62400*/  STL [R1+0x304], R4 ;  /* 0x0003040401007387 */ /* 0x000fe40000100800 */
[----:B------:R0:W-:Y:S02]  /*62410*/  STL [R1+0x300], R8 ;  /* 0x0003000801007387 */ /* 0x0001e40000100800 */
[C---:B0-----:R-:W-:Y:S02]  /*62420*/  FMUL R8, R7.reuse, R25 ;  /* 0x0000001907087220 */ /* 0x041fe40000400000 */
[----:B---3--:R-:W-:-:S02]  /*62430*/  FMUL R25, R7, R3 ;  /* 0x0000000307197220 */ /* 0x008fc40000400000 */
[C---:B------:R-:W-:Y:S01]  /*62440*/  FMUL R3, R7.reuse, R5 ;  /* 0x0000000507037220 */ /* 0x040fe20000400000 */
[----:B------:R0:W-:Y:S02]  /*62450*/  STL [R1+0x2fc], R8 ;  /* 0x0002fc0801007387 */ /* 0x0001e40000100800 */
[----:B------:R-:W-:Y:S02]  /*62460*/  STL [R1+0x2f8], R25 ;  /* 0x0002f81901007387 */ /* 0x000fe40000100800 */
[C---:B------:R-:W-:Y:S02]  /*62470*/  FMUL R5, R7.reuse, R6 ;  /* 0x0000000607057220 */ /* 0x040fe40000400000 */
[----:B------:R3:W-:Y:S02]  /*62480*/  STL [R1+0x2f4], R3 ;  /* 0x0002f40301007387 */ /* 0x0007e40000100800 */
[C---:B0-----:R-:W-:Y:S02]  /*62490*/  FMUL R8, R7.reuse, R13 ;  /* 0x0000000d07087220 */ /* 0x041fe40000400000 */
[----:B---3--:R-:W-:-:S03]  /*624a0*/  FMUL R3, R7, R21 ;  /* 0x0000001507037220 */ /* 0x008fc60000400000 */
[----:B------:R-:W-:Y:S01]  /*624b0*/  STL [R1+0x2f0], R8 ;  /* 0x0002f00801007387 */ /* 0x000fe20000100800 */
[----:B------:R-:W1:Y:S02]  /*624c0*/  LDL.LU R21, [R1+0xa44] ;  /* 0x000a440001157983 */ /* 0x000e640000300800 */
[----:B------:R0:W-:Y:S02]  /*624d0*/  STL [R1+0xbc], R5 ;  /* 0x0000bc0501007387 */ /* 0x0001e40000100800 */
[----:B------:R-:W-:Y:S01]  /*624e0*/  FMUL R6, R7, R12 ;  /* 0x0000000c07067220 */ /* 0x000fe20000400000 */
[----:B------:R3:W-:Y:S01]  /*624f0*/  STL [R1+0xb8], R3 ;  /* 0x0000b80301007387 */ /* 0x0007e20000100800 */
[----:B------:R-:W-:-:S03]  /*62500*/  MOV R0, c[0x0][0x1c8] ;  /* 0x0000720000007a02 */ /* 0x000fc60000000f00 */
[----:B------:R3:W-:Y:S01]  /*62510*/  STL [R1+0xb4], R6 ;  /* 0x0000b40601007387 */ /* 0x0007e20000100800 */
[C---:B0-----:R-:W-:Y:S02]  /*62520*/  FMUL R5, R7.reuse, R22 ;  /* 0x0000001607057220 */ /* 0x041fe40000400000 */
[C---:B---3--:R-:W-:Y:S02]  /*62530*/  FMUL R3, R7.reuse, R23 ;  /* 0x0000001707037220 */ /* 0x048fe40000400000 */
[C---:B------:R-:W-:Y:S01]  /*62540*/  FMUL R11, R7.reuse, R11 ;  /* 0x0000000b070b7220 */ /* 0x040fe20000400000 */
[----:B------:R0:W-:Y:S01]  /*62550*/  STL [R1+0xb0], R5 ;  /* 0x0000b00501007387 */ /* 0x0001e20000100800 */
[C---:B------:R-:W-:Y:S02]  /*62560*/  FMUL R6, R7.reuse, R24 ;  /* 0x0000001807067220 */ /* 0x040fe40000400000 */
[----:B------:R3:W-:Y:S02]  /*62570*/  STL [R1+0xac], R3 ;  /* 0x0000ac0301007387 */ /* 0x0007e40000100800 */
[----:B------:R-:W-:Y:S01]  /*62580*/  IMAD R4, R0, 0x65, RZ ;  /* 0x0000006500047824 */ /* 0x000fe200078e02ff */
[----:B------:R-:W-:Y:S01]  /*62590*/  STL [R1+0xa8], R6 ;  /* 0x0000a80601007387 */ /* 0x000fe20000100800 */
[----:B0-----:R-:W-:-:S02]  /*625a0*/  FMUL R5, R7, R26 ;  /* 0x0000001a07057220 */ /* 0x001fc40000400000 */
[----:B---3--:R-:W-:-:S03]  /*625b0*/  FMUL R3, R7, R9 ;  /* 0x0000000907037220 */ /* 0x008fc60000400000 */
[----:B------:R-:W-:Y:S01]  /*625c0*/  STL [R1+0xa4], R5 ;  /* 0x0000a40501007387 */ /* 0x000fe20000100800 */
[----:B------:R-:W-:Y:S02]  /*625d0*/  STL [R1+0x178c], R11 ;  /* 0x00178c0b01007387 */ /* 0x000fe40000100800 */
[----:B------:R0:W-:Y:S02]  /*625e0*/  STL [R1+0xa0], R3 ;  /* 0x0000a00301007387 */ /* 0x0001e40000100800 */
[----:B------:R-:W-:Y:S01]  /*625f0*/  IMAD R24, R0, 0x328, RZ ;  /* 0x0000032800187824 */ /* 0x000fe200078e02ff */
[----:B0-----:R-:W-:Y:S01]  /*62600*/  LEA.HI.X.SX32 R3, R4, R29, 0x1, P5 ;  /* 0x0000001d04037211 */ /* 0x001fe200028f0eff */
[----:B------:R-:W-:Y:S02]  /*62610*/  IADD3 R22, P5, R27, R28, RZ ;  /* 0x0000001c1b167210 */ /* 0x000fe40007fbe0ff */
[----:B--2---:R-:W-:-:S05]  /*62620*/  FMUL R14, R7, R14 ;  /* 0x0000000e070e7220 */ /* 0x004fca0000400000 */
[----:B------:R-:W-:Y:S01]  /*62630*/  STL [R1+0x1790], R14 ;  /* 0x0017900e01007387 */ /* 0x000fe20000100800 */
[----:B----4-:R-:W-:-:S05]  /*62640*/  FMUL R10, R7, R10 ;  /* 0x0000000a070a7220 */ /* 0x010fca0000400000 */
[----:B------:R-:W-:Y:S01]  /*62650*/  STL [R1+0x1794], R10 ;  /* 0x0017940a01007387 */ /* 0x000fe20000100800 */
[----:B------:R-:W-:-:S05]  /*62660*/  FMUL R16, R7, R16 ;  /* 0x0000001007107220 */ /* 0x000fca0000400000 */
        /* <DEDUP_REMOVED lines=9> */
[----:B------:R-:W-:Y:S02]  /*62700*/  STL [R1+0x17ac], R24 ;  /* 0x0017ac1801007387 */ /* 0x000fe40000100800 */
[----:B------:R0:W-:Y:S02]  /*62710*/  STL [R1+0x17bc], R22 ;  /* 0x0017bc1601007387 */ /* 0x0001e40000100800 */
[----:B------:R-:W-:Y:S01]  /*62720*/  STL [R1+0x17b8], R27 ;  /* 0x0017b81b01007387 */ /* 0x000fe20000100800 */
[----:B------:R-:W-:Y:S01]  /*62730*/  STL.64 [R1+0xa70], R2 ;  /* 0x000a700201007387 */ /* 0x000fe20000100a00 */
[----:B------:R-:W-:Y:S02]  /*62740*/  STL [R1+0x17b4], R28 ;  /* 0x0017b41c01007387 */ /* 0x000fe40000100800 */
[----:B------:R-:W-:Y:S01]  /*62750*/  STL [R1+0x17b0], R29 ;  /* 0x0017b01d01007387 */ /* 0x000fe20000100800 */
[----:B0-----:R-:W2:Y:S01]  /*62760*/  LDL.LU R22, [R1+0xa64] ;  /* 0x000a640001167983 */ /* 0x001ea20000300800 */
[----:B-1----:R-:W-:-:S03]  /*62770*/  FMUL R0, R19, R21 ;  /* 0x0000001513007220 */ /* 0x002fc60000400000 */
[----:B--2---:R0:W-:Y:S02]  /*62780*/  STL [R1+0x17c0], R22 ;  /* 0x0017c01601007387 */ /* 0x0041e40000100800 */
[----:B------:R-:W-:Y:S02]  /*62790*/  STL [R1+0x3e0], R0 ;  /* 0x0003e00001007387 */ /* 0x000fe40000100800 */
[----:B0-----:R-:W2:Y:S04]  /*627a0*/  LDL.LU R22, [R1+0xa5c] ;  /* 0x000a5c0001167983 */ /* 0x001ea80000300800 */
[----:B--2---:R0:W-:Y:S04]  /*627b0*/  STL [R1+0x17c4], R22 ;  /* 0x0017c41601007387 */ /* 0x0041e80000100800 */
[----:B0-----:R-:W2:Y:S04]  /*627c0*/  LDL.LU R22, [R1+0xa54] ;  /* 0x000a540001167983 */ /* 0x001ea80000300800 */
[----:B--2---:R0:W-:Y:S04]  /*627d0*/  STL [R1+0x17c8], R22 ;  /* 0x0017c81601007387 */ /* 0x0041e80000100800 */
[----:B0-----:R-:W2:Y:S01]  /*627e0*/  LDL.LU R22, [R1+0xa4c] ;  /* 0x000a4c0001167983 */ /* 0x001ea20000300800 */
        /* <DEDUP_REMOVED lines=29> */
[----:B0-----:R-:W2:Y:S02]  /*629c0*/  LDL.LU R22, [R1+0x17c8] ;  /* 0x0017c80001167983 */ /* 0x001ea40000300800 */
[----:B--2---:R-:W-:-:S05]  /*629d0*/  FMUL R22, R19, R22 ;  /* 0x0000001613167220 */ /* 0x004fca0000400000 */
[----:B------:R0:W-:Y:S04]  /*629e0*/  STL [R1+0x3d0], R22 ;  /* 0x0003d01601007387 */ /* 0x0001e80000100800 */
[----:B0-----:R-:W2:Y:S02]  /*629f0*/  LDL.LU R22, [R1+0x17c4] ;  /* 0x0017c40001167983 */ /* 0x001ea40000300800 */
        /* <DEDUP_REMOVED lines=12> */
[----:B------:R-:W-:-:S02]  /*62ac0*/  FMUL R10, R19, R10 ;  /* 0x0000000a130a7220 */ /* 0x000fc40000400000 */
        /* <DEDUP_REMOVED lines=13> */
[----:B0-----:R-:W4:Y:S01]  /*62ba0*/  LDL.LU R24, [R1+0x17ac] ;  /* 0x0017ac0001187983 */ /* 0x001f220000300800 */
[----:B------:R0:W-:Y:S03]  /*62bb0*/  STL [R1+0x184], R8 ;  /* 0x0001840801007387 */ /* 0x0001e60000100800 */
[----:B0-----:R-:W3:Y:S01]  /*62bc0*/  LDL.LU R8, [R1+0x17a8] ;  /* 0x0017a80001087983 */ /* 0x001ee20000300800 */
[----:B------:R0:W-:Y:S03]  /*62bd0*/  STL [R1+0x17c], R20 ;  /* 0x00017c1401007387 */ /* 0x0001e60000100800 */
[----:B0-----:R-:W3:Y:S01]  /*62be0*/  LDL.LU R20, [R1+0x17a4] ;  /* 0x0017a40001147983 */ /* 0x001ee20000300800 */
        /* <DEDUP_REMOVED lines=16> */
[C---:B------:R-:W-:Y:S02]  /*62cf0*/  FMUL R3, R19.reuse, R3 ;  /* 0x0000000313037220 */ /* 0x040fe40000400000 */
[C---:B------:R-:W-:Y:S01]  /*62d00*/  FMUL R2, R19.reuse, R2 ;  /* 0x0000000213027220 */ /* 0x040fe20000400000 */
[----:B------:R0:W-:Y:S01]  /*62d10*/  STL [R1+0x94], R13 ;  /* 0x0000940d01007387 */ /* 0x0001e20000100800 */
[C---:B------:R-:W-:Y:S02]  /*62d20*/  FMUL R0, R19.reuse, R0 ;  /* 0x0000000013007220 */ /* 0x040fe40000400000 */
[C---:B------:R-:W-:Y:S01]  /*62d30*/  FMUL R23, R19.reuse, R23 ;  /* 0x0000001713177220 */ /* 0x040fe20000400000 */
[----:B0-----:R0:W5:Y:S01]  /*62d40*/  LDL.LU R13, [R1+0x1784] ;  /* 0x00178400010d7983 */ /* 0x0011620000300800 */
[----:B------:R1:W-:Y:S02]  /*62d50*/  STL [R1+0x90], R12 ;  /* 0x0000900c01007387 */ /* 0x0003e40000100800 */
[C---:B------:R-:W-:Y:S01]  /*62d60*/  FMUL R15, R19.reuse, R15 ;  /* 0x0000000f130f7220 */ /* 0x040fe20000400000 */
[----:B-1----:R0:W5:Y:S01]  /*62d70*/  LDL.LU R12, [R1+0x1780] ;  /* 0x00178000010c7983 */ /* 0x0021620000300800 */
[----:B------:R1:W-:Y:S02]  /*62d80*/  STL [R1+0x8c], R3 ;  /* 0x00008c0301007387 */ /* 0x0003e40000100800 */
[----:B------:R-:W-:-:S02]  /*62d90*/  FMUL R7, R19, R7 ;  /* 0x0000000713077220 */ /* 0x000fc40000400000 */
[C---:B------:R-:W-:Y:S02]  /*62da0*/  FMUL R6, R19.reuse, R6 ;  /* 0x0000000613067220 */ /* 0x040fe40000400000 */
[C---:B------:R-:W-:Y:S01]  /*62db0*/  FMUL R17, R19.reuse, R17 ;  /* 0x0000001113117220 */ /* 0x040fe20000400000 */
[----:B-1----:R0:W5:Y:S01]  /*62dc0*/  LDL.LU R3, [R1+0x177c] ;  /* 0x00177c0001037983 */ /* 0x0021620000300800 */
[----:B------:R1:W-:Y:S02]  /*62dd0*/  STL [R1+0x88], R2 ;  /* 0x0000880201007387 */ /* 0x0003e40000100800 */
[C---:B------:R-:W-:Y:S02]  /*62de0*/  FMUL R5, R19.reuse, R5 ;  /* 0x0000000513057220 */ /* 0x040fe40000400000 */
[C---:B------:R-:W-:Y:S02]  /*62df0*/  FMUL R4, R19.reuse, R4 ;  /* 0x0000000413047220 */ /* 0x040fe40000400000 */
[----:B------:R-:W-:-:S02]  /*62e00*/  FMUL R21, R19, R21 ;  /* 0x0000001513157220 */ /* 0x000fc40000400000 */
[----:B------:R-:W-:Y:S01]  /*62e10*/  FMUL R19, R19, R26 ;  /* 0x0000001a13137220 */ /* 0x000fe20000400000 */
[----:B-1----:R0:W5:Y:S01]  /*62e20*/  LDL.LU R2, [R1+0x1778] ;  /* 0x0017780001027983 */ /* 0x0021620000300800 */
[----:B------:R1:W-:Y:S02]  /*62e30*/  STL [R1+0x84], R0 ;  /* 0x0000840001007387 */ /* 0x0003e40000100800 */
[----:B------:R0:W-:Y:S01]  /*62e40*/  STL [R1+0x80], R23 ;  /* 0x0000801701007387 */ /* 0x0001e20000100800 */
[----:B-1----:R-:W-:-:S05]  /*62e50*/  MOV R0, c[0x0][0x1c8] ;  /* 0x0000720000007a02 */ /* 0x002fca0000000f00 */
[----:B------:R-:W-:Y:S01]  /*62e60*/  IMAD R26, R0, 0x32a, RZ ;  /* 0x0000032a001a7824 */ /* 0x000fe200078e02ff */
[----:B------:R-:W-:Y:S01]  /*62e70*/  F2FP.PACK_AB R4, R4, R21 ;  /* 0x000000150404723e */ /* 0x000fe200000000ff */
[----:B------:R-:W-:Y:S01]  /*62e80*/  IMAD R21, R0, 0x196, RZ ;  /* 0x0000019600157824 */ /* 0x000fe200078e02ff */
[----:B------:R-:W-:Y:S01]  /*62e90*/  F2FP.PACK_AB R6, R6, R17 ;  /* 0x000000110606723e */ /* 0x000fe200000000ff */
[----:B------:R-:W-:Y:S01]  /*62ea0*/  IMAD R17, R0, 0x197, RZ ;  /* 0x0000019700117824 */ /* 0x000fe200078e02ff */
[----:B------:R-:W-:Y:S02]  /*62eb0*/  F2FP.PACK_AB R7, R15, R7 ;  /* 0x000000070f07723e */ /* 0x000fe400000000ff */
[----:B------:R-:W-:Y:S02]  /*62ec0*/  F2FP.PACK_AB R5, R5, R19 ;  /* 0x000000130505723e */ /* 0x000fe400000000ff */
[----:B--2---:R-:W-:Y:S02]  /*62ed0*/  MOV R15, R29 ;  /* 0x0000001d000f7202 */ /* 0x004fe40000000f00 */
[----:B---3--:R-:W-:Y:S01]  /*62ee0*/  F2FP.PACK_AB R8, R20, R8 ;  /* 0x000000081408723e */ /* 0x008fe200000000ff */
[----:B------:R-:W-:Y:S01]  /*62ef0*/  IMAD R20, R0, 0x32c, RZ ;  /* 0x0000032c00147824 */ /* 0x000fe200078e02ff */
[----:B----4-:R-:W-:Y:S01]  /*62f00*/  F2FP.PACK_AB R9, R18, R9 ;  /* 0x000000091209723e */ /* 0x010fe200000000ff */
[----:B------:R-:W-:Y:S01]  /*62f10*/  IMAD R18, R0, 0x32e, RZ ;  /* 0x0000032e00127824 */ /* 0x000fe200078e02ff */
[----:B------:R-:W-:-:S02]  /*62f20*/  F2FP.PACK_AB R10, R10, R16 ;  /* 0x000000100a0a723e */ /* 0x000fc400000000ff */
[----:B0-----:R-:W-:Y:S01]  /*62f30*/  LEA.HI.X.SX32 R23, R25, R29, 0x1, P5 ;  /* 0x0000001d19177211 */ /* 0x001fe200028f0eff */
[----:B------:R-:W-:-:S04]  /*62f40*/  IADD3 R24, P5, R24, R28, RZ ;  /* 0x0000001c18187210 */ /* 0x000fc80007fbe0ff */
[-C--:B------:R-:W-:Y:S01]  /*62f50*/  LEA.HI.X.SX32 R25, R27, R29.reuse, 0x1, P5 ;  /* 0x0000001d1b197211 */ /* 0x080fe200028f0eff */
[----:B------:R-:W-:Y:S01]  /*62f60*/  IMAD R27, R0, 0x195, RZ ;  /* 0x00000195001b7824 */ /* 0x000fe200078e02ff */
[-C--:B------:R-:W-:Y:S01]  /*62f70*/  IADD3 R26, P5, R26, R28.reuse, RZ ;  /* 0x0000001c1a1a7210 */ /* 0x080fe20007fbe0ff */
[----:B------:R0:W-:Y:S03]  /*62f80*/  STL.64 [R1+0xa20], R22 ;  /* 0x000a201601007387 */ /* 0x0001e60000100a00 */
[----:B------:R-:W-:Y:S01]  /*62f90*/  LEA.HI.X.SX32 R27, R27, R29, 0x1, P5 ;  /* 0x0000001d1b1b7211 */ /* 0x000fe200028f0eff */
[----:B0-----:R0:W5:Y:S01]  /*62fa0*/  LDL.LU.64 R22, [R1+0x1770] ;  /* 0x0017700001167983 */ /* 0x0011620000300a00 */
[----:B------:R1:W-:Y:S03]  /*62fb0*/  STL.64 [R1+0xa40], R24 ;  /* 0x000a401801007387 */ /* 0x0003e60000100a00 */
[----:B-1----:R0:W5:Y:S01]  /*62fc0*/  LDL.LU.64 R24, [R1+0x1768] ;  /* 0x0017680001187983 */ /* 0x0021620000300a00 */
[----:B------:R1:W-:Y:S02]  /*62fd0*/  STL.64 [R1+0xa38], R26 ;  /* 0x000a381a01007387 */ /* 0x0003e40000100a00 */
[----:B-1----:R-:W-:Y:S01]  /*62fe0*/  IMAD R27, R0, 0xcb, RZ ;  /* 0x000000cb001b7824 */ /* 0x002fe200078e02ff */
[----:B------:R-:W-:-:S04]  /*62ff0*/  IADD3 R26, P5, R21, R28, RZ ;  /* 0x0000001c151a7210 */ /* 0x000fc80007fbe0ff */
[----:B------:R-:W-:-:S05]  /*63000*/  LEA.HI.X.SX32 R27, R27, R29, 0x1, P5 ;  /* 0x0000001d1b1b7211 */ /* 0x000fca00028f0eff */
[----:B------:R1:W-:Y:S01]  /*63010*/  STL.64 [R1+0xa10], R26 ;  /* 0x000a101a01007387 */ /* 0x0003e20000100a00 */
[----:B------:R-:W-:Y:S01]  /*63020*/  IMAD.SHL.U32 R16, R0, 0x2, RZ ;  /* 0x0000000200107824 */ /* 0x000fe200078e00ff */
[----:B------:R-:W-:Y:S01]  /*63030*/  F2FP.PACK_AB R11, R11, R14 ;  /* 0x0000000e0b0b723e */ /* 0x000fe200000000ff */
[-C--:B------:R-:W-:Y:S01]  /*63040*/  MOV R14, R28.reuse ;  /* 0x0000001c000e7202 */ /* 0x080fe20000000f00 */
[----:B-1----:R-:W-:-:S04]  /*63050*/  IADD3 R26, P5, R20, R28, RZ ;  /* 0x0000001c141a7210 */ /* 0x002fc80007fbe0ff */
[----:B------:R-:W-:Y:S01]  /*63060*/  LEA.HI.X.SX32 R27, R21, R29, 0x1, P5 ;  /* 0x0000001d151b7211 */ /* 0x000fe200028f0eff */
[----:B------:R-:W-:-:S04]  /*63070*/  IADD3 R20, P5, R18, R28, RZ ;  /* 0x0000001c12147210 */ /* 0x000fc80007fbe0ff */
[----:B------:R-:W-:Y:S01]  /*63080*/  LEA.HI.X.SX32 R21, R17, R15, 0x1, P5 ;  /* 0x0000000f11157211 */ /* 0x000fe200028f0eff */
[----:B------:R-:W-:Y:S01]  /*63090*/  IADD3 R18, P5, R16, R14, RZ ;  /* 0x0000000e10127210 */ /* 0x000fe20007fbe0ff */
[----:B------:R1:W-:Y:S04]  /*630a0*/  STL.64 [R1+0xa30], R26 ;  /* 0x000a301a01007387 */ /* 0x0003e80000100a00 */
[----:B-1----:R0:W5:Y:S01]  /*630b0*/  LDL.LU.64 R26, [R1+0x1760] ;  /* 0x00176000011a7983 */ /* 0x0021620000300a00 */
[----:B------:R0:W5:Y:S02]  /*630c0*/  LDL.LU.64 R28, [R1+0x1758] ;  /* 0x00175800011c7983 */ /* 0x0001640000300a00 */
[----:B------:R0:W-:Y:S02]  /*630d0*/  STL [R1+0xa08], R18 ;  /* 0x000a081201007387 */ /* 0x0001e40000100800 */
[----:B------:R0:W-:Y:S02]  /*630e0*/  STL.64 [R1+0xa28], R20 ;  /* 0x000a281401007387 */ /* 0x0001e40000100a00 */
[----:B0-----:R-:W-:Y:S01]  /*630f0*/  IMAD.MOV.U32 R21, RZ, RZ, R19 ;  /* 0x000000ffff157224 */ /* 0x001fe200078e0013 */
[----:B------:R-:W-:Y:S01]  /*63100*/  BAR.SYNC.DEFER_BLOCKING 0x0 ;  /* 0x0000000000007b1d */ /* 0x000fe20000010000 */
[----:B------:R-:W-:-:S05]  /*63110*/  MOV R20, R18 ;  /* 0x0000001200147202 */ /* 0x000fca0000000f00 */
[----:B------:R-:W2:Y:S01]  /*63120*/  LDL R19, [R1+0xa1c] ;  /* 0x000a1c0001137983 */ /* 0x000ea20000100800 */
[----:B------:R-:W-:-:S05]  /*63130*/  LEA.HI.X.SX32 R21, R0, R15, 0x1, P5 ;  /* 0x0000000f00157211 */ /* 0x000fca00028f0eff */
[----:B------:R-:W-:Y:S04]  /*63140*/  STL [R1+0xa0c], R21 ;  /* 0x000a0c1501007387 */ /* 0x000fe80000100800 */
[----:B--2---:R0:W-:Y:S04]  /*63150*/  STS.128 [R19], R4 ;  /* 0x0000000413007388 */ /* 0x0041e80000000c00 */
[----:B------:R1:W-:Y:S01]  /*63160*/  STS.128 [R19+0x80], R8 ;  /* 0x0000800813007388 */ /* 0x0003e20000000c00 */
[C---:B0-----:R-:W-:Y:S02]  /*63170*/  LEA R4, P5, R0.reuse, R14, 0x2 ;  /* 0x0000000e00047211 */ /* 0x041fe400078a10ff */
[----:B------:R-:W-:-:S02]  /*63180*/  SHF.L.U32 R6, R0, 0x2, RZ ;  /* 0x0000000200067819 */ /* 0x000fc400000006ff */
[----:B------:R-:W-:Y:S01]  /*63190*/  LEA.HI.X.SX32 R5, R16, R15, 0x1, P5 ;  /* 0x0000000f10057211 */ /* 0x000fe200028f0eff */
[C---:B-1----:R-:W-:Y:S01]  /*631a0*/  IMAD R8, R0.reuse, 0xe, RZ ;  /* 0x0000000e00087824 */ /* 0x042fe200078e02ff */
[----:B------:R-:W-:-:S03]  /*631b0*/  LEA R10, P5, R0, R14, 0x3 ;  /* 0x0000000e000a7211 */ /* 0x000fc600078a18ff */
[----:B------:R0:W-:Y:S01]  /*631c0*/  STL.64 [R1+0xa00], R4 ;  /* 0x000a000401007387 */ /* 0x0001e20000100a00 */
[----:B------:R-:W-:-:S03]  /*631d0*/  LEA.HI.X.SX32 R11, R6, R15, 0x1, P5 ;  /* 0x0000000f060b7211 */ /* 0x000fc600028f0eff */
[----:B------:R-:W2:Y:S01]  /*631e0*/  LDL.LU R18, [R1+0x4] ;  /* 0x0000040001127983 */ /* 0x000ea20000300800 */
[----:B-----5:R-:W-:-:S03]  /*631f0*/  F2FP.PACK_AB R6, R23, R22 ;  /* 0x000000161706723e */ /* 0x020fc600000000ff */
[----:B------:R-:W2:Y:S04]  /*63200*/  LDL.LU R20, [R1] ;  /* 0x0000000001147983 */ /* 0x000ea80000300800 */
[----:B------:R1:W-:Y:S01]  /*63210*/  STL.64 [R1+0x9f8], R10 ;  /* 0x0009f80a01007387 */ /* 0x0003e20000100a00 */
[----:B------:R-:W-:Y:S02]  /*63220*/  F2FP.PACK_AB R7, R25, R24 ;  /* 0x000000181907723e */ /* 0x000fe400000000ff */
[----:B0-----:R-:W-:Y:S01]  /*63230*/  F2FP.PACK_AB R5, R2, R3 ;  /* 0x000000030205723e */ /* 0x001fe200000000ff */
[----:B------:R-:W3:Y:S01]  /*63240*/  LDL.LU R21, [R1+0xc] ;  /* 0x00000c0001157983 */ /* 0x000ee20000300800 */
[----:B------:R-:W-:Y:S01]  /*63250*/  IMAD R3, R0, 0x7, RZ ;  /* 0x0000000700037824 */ /* 0x000fe200078e02ff */
[----:B------:R-:W-:-:S02]  /*63260*/  F2FP.PACK_AB R4, R12, R13 ;  /* 0x0000000d0c04723e */ /* 0x000fc400000000ff */
[----:B------:R-:W3:Y:S04]  /*63270*/  LDL.LU R19, [R1+0x8] ;  /* 0x0000080001137983 */ /* 0x000ee80000300800 */
[----:B------:R-:W4:Y:S04]  /*63280*/  LDL.64 R22, [R1+0x438] ;  /* 0x0004380001167983 */ /* 0x000f280000100a00 */
[----:B------:R-:W2:Y:S01]  /*63290*/  LDL R25, [R1+0xa1c] ;  /* 0x000a1c0001197983 */ /* 0x000ea20000100800 */
[----:B-1----:R-:W-:Y:S01]  /*632a0*/  IADD3 R10, P5, R8, R14, RZ ;  /* 0x0000000e080a7210 */ /* 0x002fe20007fbe0ff */
[C---:B------:R-:W-:Y:S01]  /*632b0*/  IMAD R2, R0.reuse, 0x1a, RZ ;  /* 0x0000001a00027824 */ /* 0x040fe200078e02ff */
[C---:B------:R-:W-:Y:S01]  /*632c0*/  SHF.L.U32 R9, R0.reuse, 0x3, RZ ;  /* 0x0000000300097819 */ /* 0x040fe200000006ff */
[----:B------:R-:W-:Y:S01]  /*632d0*/  IMAD R16, R0, 0x1e, RZ ;  /* 0x0000001e00107824 */ /* 0x000fe200078e02ff */
[----:B----4-:R-:W-:-:S02]  /*632e0*/  LEA.HI.X.SX32 R11, R3, R23, 0x1, P5 ;  /* 0x00000017030b7211 */ /* 0x010fc400028f0eff */
[----:B------:R-:W-:-:S03]  /*632f0*/  LEA R12, P5, R0, R22, 0x4 ;  /* 0x00000016000c7211 */ /* 0x000fc600078a20ff */
[----:B------:R0:W-:Y:S01]  /*63300*/  STL.64 [R1+0x9f0], R10 ;  /* 0x0009f00a01007387 */ /* 0x0001e20000100a00 */
[----:B------:R-:W-:Y:S02]  /*63310*/  LEA.HI.X.SX32 R13, R9, R23, 0x1, P5 ;  /* 0x00000017090d7211 */ /* 0x000fe400028f0eff */
[----:B------:R-:W-:Y:S01]  /*63320*/  IADD3 R14, P5, R2, R22, RZ ;  /* 0x00000016020e7210 */ /* 0x000fe20007fbe0ff */
[C---:B------:R-:W-:Y:S01]  /*63330*/  IMAD R3, R0.reuse, 0x1c, RZ ;  /* 0x0000001c00037824 */ /* 0x040fe200078e02ff */
[----:B--2---:R1:W-:Y:S01]  /*63340*/  STS.128 [R25+0x100], R4 ;  /* 0x0001000419007388 */ /* 0x0043e20000000c00 */
[----:B0-----:R-:W-:-:S05]  /*63350*/  IMAD R10, R0, 0xd, RZ ;  /* 0x0000000d000a7824 */ /* 0x001fca00078e02ff */
[----:B------:R-:W-:Y:S01]  /*63360*/  LEA.HI.X.SX32 R15, R10, R23, 0x1, P5 ;  /* 0x000000170a0f7211 */ /* 0x000fe200028f0eff */
[----:B-1----:R-:W2:Y:S01]  /*63370*/  LDL.LU R6, [R1+0x18] ;  /* 0x0000180001067983 */ /* 0x002ea20000300800 */
[----:B------:R-:W-:-:S03]  /*63380*/  IADD3 R4, P5, R3, R22, RZ ;  /* 0x0000001603047210 */ /* 0x000fc60007fbe0ff */
[----:B------:R0:W-:Y:S04]  /*63390*/  STL.64 [R1+0x9e8], R12 ;  /* 0x0009e80c01007387 */ /* 0x0001e80000100a00 */
[----:B------:R-:W4:Y:S01]  /*633a0*/  LDL.LU R10, [R1+0x20] ;  /* 0x00002000010a7983 */ /* 0x000f220000300800 */
[----:B0-----:R-:W-:-:S03]  /*633b0*/  F2FP.PACK_AB R12, R27, R26 ;  /* 0x0000001a1b0c723e */ /* 0x001fc600000000ff */
[----:B------:R-:W2:Y:S04]  /*633c0*/  LDL.LU R26, [R1+0x2c] ;  /* 0x00002c00011a7983 */ /* 0x000ea80000300800 */
[----:B------:R-:W2:Y:S01]  /*633d0*/  LDL.LU R9, [R1+0x28] ;  /* 0x0000280001097983 */ /* 0x000ea20000300800 */
[----:B------:R-:W-:-:S03]  /*633e0*/  F2FP.PACK_AB R13, R29, R28 ;  /* 0x0000001c1d0d723e */ /* 0x000fc600000000ff */
[----:B------:R0:W-:Y:S04]  /*633f0*/  STL.64 [R1+0x9e0], R14 ;  /* 0x0009e00e01007387 */ /* 0x0001e80000100a00 */
[----:B------:R1:W-:Y:S04]  /*63400*/  STL.64 [R1+0x2130], R2 ;  /* 0x0021300201007387 */ /* 0x0003e80000100a00 */
[----:B------:R3:W-:Y:S04]  /*63410*/  STL [R1+0x2138], R3 ;  /* 0x0021380301007387 */ /* 0x0007e80000100800 */
[----:B------:R3:W-:Y:S01]  /*63420*/  STL [R1+0x9d8], R4 ;  /* 0x0009d80401007387 */ /* 0x0007e20000100800 */
[----:B0-----:R-:W-:-:S02]  /*63430*/  F2FP.PACK_AB R14, R18, R20 ;  /* 0x00000014120e723e */ /* 0x001fc400000000ff */
[----:B-1----:R-:W-:Y:S01]  /*63440*/  MOV R2, R4 ;  /* 0x0000000400027202 */ /* 0x002fe20000000f00 */
[----:B------:R-:W2:Y:S01]  /*63450*/  LDL.LU R28, [R1+0x1c] ;  /* 0x00001c00011c7983 */ /* 0x000ea20000300800 */
[----:B---3--:R-:W-:Y:S01]  /*63460*/  IMAD.MOV.U32 R3, RZ, RZ, R5 ;  /* 0x000000ffff037224 */ /* 0x008fe200078e0005 */
[-C--:B------:R-:W-:Y:S02]  /*63470*/  LEA.HI.X.SX32 R3, R8, R23.reuse, 0x1, P5 ;  /* 0x0000001708037211 */ /* 0x080fe400028f0eff */
[----:B------:R-:W4:Y:S01]  /*63480*/  LDL.LU R29, [R1+0x24] ;  /* 0x00002400011d7983 */ /* 0x000f220000300800 */
[----:B------:R-:W-:Y:S01]  /*63490*/  IMAD R4, R0, 0xf, RZ ;  /* 0x0000000f00047824 */ /* 0x000fe200078e02ff */
[----:B------:R-:W-:Y:S02]  /*634a0*/  IADD3 R2, P5, R16, R22, RZ ;  /* 0x0000001610027210 */ /* 0x000fe40007fbe0ff */
[----:B------:R-:W3:Y:S04]  /*634b0*/  LDL.LU R11, [R1+0x34] ;  /* 0x00003400010b7983 */ /* 0x000ee80000300800 */
[----:B------:R-:W3:Y:S04]  /*634c0*/  LDL.LU R20, [R1+0x30] ;  /* 0x0000300001147983 */ /* 0x000ee80000300800 */
[----:B------:R-:W2:Y:S04]  /*634d0*/  LDL.LU R8, [R1+0x10] ;  /* 0x0000100001087983 */ /* 0x000ea80000300800 */
[----:B------:R0:W-:Y:S04]  /*634e0*/  STL [R1+0x9dc], R3 ;  /* 0x0009dc0301007387 */ /* 0x0001e80000100800 */
[----:B------:R-:W2:Y:S04]  /*634f0*/  LDL.LU R27, [R1+0x44] ;  /* 0x00004400011b7983 */ /* 0x000ea80000300800 */
[----:B------:R-:W2:Y:S01]  /*63500*/  LDL.LU R7, [R1+0x40] ;  /* 0x0000400001077983 */ /* 0x000ea20000300800 */
[----:B0-----:R-:W-:-:S03]  /*63510*/  LEA.HI.X.SX32 R3, R4, R23, 0x1, P5 ;  /* 0x0000001704037211 */ /* 0x001fc600028f0eff */
[----:B------:R-:W2:Y:S04]  /*63520*/  LDL.LU R24, [R1+0x3c] ;  /* 0x00003c0001187983 */ /* 0x000ea80000300800 */
[----:B------:R-:W2:Y:S04]  /*63530*/  LDL.LU R18, [R1+0x38] ;  /* 0x0000380001127983 */ /* 0x000ea80000300800 */
[----:B------:R0:W-:Y:S04]  /*63540*/  STL.64 [R1+0x9d0], R2 ;  /* 0x0009d00201007387 */ /* 0x0001e80000100a00 */
[----:B0-----:R-:W2:Y:S01]  /*63550*/  LDL.LU R3, [R1+0x2138] ;  /* 0x0021380001037983 */ /* 0x001ea20000300800 */
[----:B------:R-:W-:-:S02]  /*63560*/  LEA R2, P5, R0, R22, 0x5 ;  /* 0x0000001600027211 */ /* 0x000fc400078a28ff */
[----:B------:R-:W-:Y:S01]  /*63570*/  F2FP.PACK_AB R15, R21, R19 ;  /* 0x00000013150f723e */ /* 0x000fe200000000ff */
[----:B------:R-:W3:Y:S04]  /*63580*/  LDL.LU R4, [R1+0x14] ;  /* 0x0000140001047983 */ /* 0x000ee80000300800 */
[----:B------:R-:W3:Y:S04]  /*63590*/  LDL.LU R21, [R1+0x4c] ;  /* 0x00004c0001157983 */ /* 0x000ee80000300800 */
[----:B------:R-:W4:Y:S04]  /*635a0*/  LDL.LU R19, [R1+0x48] ;  /* 0x0000480001137983 */ /* 0x000f280000300800 */
[----:B------:R2:W-:Y:S04]  /*635b0*/  STL [R1+0x9c8], R2 ;  /* 0x0009c80201007387 */ /* 0x0005e80000100800 */
[----:B------:R0:W-:Y:S04]  /*635c0*/  STS.128 [R25+0x180], R12 ;  /* 0x0001800c19007388 */ /* 0x0001e80000000c00 */
[----:B--2---:R-:W2:Y:S04]  /*635d0*/  LDL.LU.64 R2, [R1+0x2130] ;  /* 0x0021300001027983 */ /* 0x004ea80000300a00 */
[----:B0-----:R-:W2:Y:S01]  /*635e0*/  LDL.64 R14, [R1+0x9c8] ;  /* 0x0009c800010e7983 */ /* 0x001ea20000100a00 */
[C---:B------:R-:W-:Y:S01]  /*635f0*/  SHF.L.U32 R5, R0.reuse, 0x4, RZ ;  /* 0x0000000400057819 */ /* 0x040fe200000006ff */
[----:B------:R-:W-:-:S02]  /*63600*/  IMAD R17, R0, 0x34, RZ ;  /* 0x0000003400117824 */ /* 0x000fc400078e02ff */
[----:B------:R-:W-:Y:S01]  /*63610*/  IMAD R12, R0, 0x36, RZ ;  /* 0x00000036000c7824 */ /* 0x000fe200078e02ff */
[----:B---3--:R-:W-:Y:S02]  /*63620*/  F2FP.PACK_AB R4, R4, R8 ;  /* 0x000000080404723e */ /* 0x008fe400000000ff */
[----:B------:R-:W-:Y:S01]  /*63630*/  F2FP.PACK_AB R8, R28, R6 ;  /* 0x000000061c08723e */ /* 0x000fe200000000ff */
[C---:B------:R-:W-:Y:S02]  /*63640*/  IMAD R6, R0.reuse, 0x1b, RZ ;  /* 0x0000001b00067824 */ /* 0x040fe400078e02ff */
[----:B------:R-:W-:Y:S01]  /*63650*/  IMAD R13, R0, 0x38, RZ ;  /* 0x00000038000d7824 */ /* 0x000fe200078e02ff */
[----:B--2---:R-:W-:Y:S02]  /*63660*/  LEA.HI.X.SX32 R15, R5, R23, 0x1, P5 ;  /* 0x00000017050f7211 */ /* 0x004fe400028f0eff */
[----:B------:R-:W-:-:S03]  /*63670*/  IADD3 R14, P5, R17, R22, RZ ;  /* 0x00000016110e7210 */ /* 0x000fc60007fbe0ff */
[----:B------:R0:W-:Y:S02]  /*63680*/  STL [R1+0x9cc], R15 ;  /* 0x0009cc0f01007387 */ /* 0x0001e40000100800 */
[----:B0-----:R-:W-:-:S05]  /*63690*/  LEA.HI.X.SX32 R15, R2, R23, 0x1, P5 ;  /* 0x00000017020f7211 */ /* 0x001fca00028f0eff */
[----:B------:R0:W-:Y:S01]  /*636a0*/  STL.64 [R1+0x9c0], R14 ;  /* 0x0009c00e01007387 */ /* 0x0001e20000100a00 */
[----:B------:R-:W-:Y:S01]  /*636b0*/  IMAD R2, R0, 0x3a, RZ ;  /* 0x0000003a00027824 */ /* 0x000fe200078e02ff */
[----:B----4-:R-:W-:Y:S02]  /*636c0*/  F2FP.PACK_AB R5, R29, R10 ;  /* 0x0000000a1d05723e */ /* 0x010fe400000000ff */
[----:B0-----:R-:W-:-:S04]  /*636d0*/  IADD3 R14, P5, R12, R22, RZ ;  /* 0x000000160c0e7210 */ /* 0x001fc80007fbe0ff */
[-C--:B------:R-:W-:Y:S02]  /*636e0*/  LEA.HI.X.SX32 R15, R6, R23.reuse, 0x1, P5 ;  /* 0x00000017060f7211 */ /* 0x080fe400028f0eff */
[----:B------:R-:W-:Y:S01]  /*636f0*/  IADD3 R28, P5, R13, R22, RZ ;  /* 0x000000160d1c7210 */ /* 0x000fe20007fbe0ff */
[----:B------:R0:W-:Y:S01]  /*63700*/  STL.64 [R1+0x2120], R12 ;  /* 0x0021200c01007387 */ /* 0x0001e20000100a00 */
[----:B------:R-:W-:Y:S01]  /*63710*/  F2FP.PACK_AB R6, R11, R20 ;  /* 0x000000140b06723e */ /* 0x000fe200000000ff */
[----:B------:R-:W-:Y:S01]  /*63720*/  IMAD R11, R0, 0x1d, RZ ;  /* 0x0000001d000b7824 */ /* 0x000fe200078e02ff */
[----:B------:R-:W-:Y:S01]  /*63730*/  LEA.HI.X.SX32 R29, R3, R23, 0x1, P5 ;  /* 0x00000017031d7211 */ /* 0x000fe200028f0eff */
[----:B------:R-:W-:Y:S01]  /*63740*/  STL.64 [R1+0x9b8], R14 ;  /* 0x0009b80e01007387 */ /* 0x000fe20000100a00 */
[----:B------:R-:W-:Y:S02]  /*63750*/  F2FP.PACK_AB R10, R27, R7 ;  /* 0x000000071b0a723e */ /* 0x000fe400000000ff */
[----:B0-----:R-:W-:Y:S01]  /*63760*/  IADD3 R12, P5, R2, R22, RZ ;  /* 0x00000016020c7210 */ /* 0x001fe20007fbe0ff */
[----:B------:R0:W-:Y:S03]  /*63770*/  STL.64 [R1+0x9b0], R28 ;  /* 0x0009b01c01007387 */ /* 0x0001e60000100a00 */
[----:B------:R-:W-:-:S02]  /*63780*/  LEA.HI.X.SX32 R13, R11, R23, 0x1, P5 ;  /* 0x000000170b0d7211 */ /* 0x000fc400028f0eff */
[----:B------:R-:W-:Y:S02]  /*63790*/  F2FP.PACK_AB R7, R24, R18 ;  /* 0x000000121807723e */ /* 0x000fe400000000ff */
[----:B------:R-:W-:Y:S01]  /*637a0*/  F2FP.PACK_AB R11, R21, R19 ;  /* 0x00000013150b723e */ /* 0x000fe200000000ff */
[----:B0-----:R-:W2:Y:S04]  /*637b0*/  LDL.LU R29, [R1+0x54] ;  /* 0x00005400011d7983 */ /* 0x001ea80000300800 */
[----:B------:R-:W2:Y:S04]  /*637c0*/  LDL.LU R20, [R1+0x50] ;  /* 0x0000500001147983 */ /* 0x000ea80000300800 */
[----:B------:R-:W3:Y:S04]  /*637d0*/  LDL.LU R18, [R1+0x5c] ;  /* 0x00005c0001127983 */ /* 0x000ee80000300800 */
[----:B------:R-:W-:Y:S04]  /*637e0*/  STL.64 [R1+0x9a8], R12 ;  /* 0x0009a80c01007387 */ /* 0x000fe80000100a00 */
[----:B------:R-:W4:Y:S04]  /*637f0*/  LDL.LU R28, [R1+0x74] ;  /* 0x00007400011c7983 */ /* 0x000f280000300800 */
[----:B------:R-:W3:Y:S01]  /*63800*/  LDL.LU R19, [R1+0x70] ;  /* 0x0000700001137983 */ /* 0x000ee20000300800 */
[----:B------:R-:W-:Y:S01]  /*63810*/  IMAD R14, R0, 0x3c, RZ ;  /* 0x0000003c000e7824 */ /* 0x000fe200078e02ff */
[----:B------:R-:W-:-:S02]  /*63820*/  F2FP.PACK_AB R9, R26, R9 ;  /* 0x000000091a09723e */ /* 0x000fc400000000ff */
[----:B---3--:R0:W-:Y:S04]  /*63830*/  STL.64 [R1+0x2128], R18 ;  /* 0x0021281201007387 */ /* 0x0081e80000100a00 */
[----:B0-----:R-:W3:Y:S01]  /*63840*/  LDL.64 R18, [R1+0x438] ;  /* 0x0004380001127983 */ /* 0x001ee20000100a00 */
[----:B------:R-:W-:-:S03]  /*63850*/  IADD3 R12, P5, R14, R22, RZ ;  /* 0x000000160e0c7210 */ /* 0x000fc60007fbe0ff */
[----:B------:R-:W2:Y:S01]  /*63860*/  LDL.LU R26, [R1+0x6c] ;  /* 0x00006c00011a7983 */ /* 0x000ea20000300800 */
[----:B------:R-:W-:-:S03]  /*63870*/  IMAD R15, R0, 0x3e, RZ ;  /* 0x0000003e000f7824 */ /* 0x000fc600078e02ff */
[----:B------:R-:W2:Y:S04]  /*63880*/  LDL.LU R27, [R1+0x68] ;  /* 0x00006800011b7983 */ /* 0x000ea80000300800 */
[----:B------:R-:W2:Y:S04]  /*63890*/  LDL.LU R24, [R1+0xc4] ;  /* 0x0000c40001187983 */ /* 0x000ea80000300800 */
[----:B------:R-:W2:Y:S04]  /*638a0*/  LDL.LU R23, [R1+0xc0] ;  /* 0x0000c00001177983 */ /* 0x000ea80000300800 */
[----:B------:R0:W-:Y:S04]  /*638b0*/  STS.128 [R25+0x200], R4 ;  /* 0x0002000419007388 */ /* 0x0001e80000000c00 */
[----:B------:R1:W-:Y:S04]  /*638c0*/  STS.128 [R25+0x280], R8 ;  /* 0x0002800819007388 */ /* 0x0003e80000000c00 */
[----:B0-----:R-:W4:Y:S01]  /*638d0*/  LDL.LU R7, [R1+0x60] ;  /* 0x0000600001077983 */ /* 0x001f220000300800 */
[----:B------:R-:W-:-:S03]  /*638e0*/  IMAD R4, R0, 0x1f, RZ ;  /* 0x0000001f00047824 */ /* 0x000fc600078e02ff */
[----:B------:R-:W4:Y:S04]  /*638f0*/  LDL.LU R22, [R1+0x7c] ;  /* 0x00007c0001167983 */ /* 0x000f280000300800 */
[----:B------:R-:W4:Y:S01]  /*63900*/  LDL.LU R21, [R1+0x78] ;  /* 0x0000780001157983 */ /* 0x000f220000300800 */
[C---:B------:R-:W-:Y:S02]  /*63910*/  IMAD.SHL.U32 R5, R0.reuse, 0x20, RZ ;  /* 0x0000002000057824 */ /* 0x040fe400078e00ff */
[----:B------:R-:W-:Y:S01]  /*63920*/  IMAD R3, R0, 0x66, RZ ;  /* 0x0000006600037824 */ /* 0x000fe200078e02ff */
[-C--:B---3--:R-:W-:Y:S02]  /*63930*/  LEA.HI.X.SX32 R13, R16, R19.reuse, 0x1, P5 ;  /* 0x00000013100d7211 */ /* 0x088fe400028f0eff */
[----:B-1----:R-:W-:-:S03]  /*63940*/  MOV R11, R19 ;  /* 0x00000013000b7202 */ /* 0x002fc60000000f00 */
[----:B------:R0:W-:Y:S01]  /*63950*/  STL.64 [R1+0x9a0], R12 ;  /* 0x0009a00c01007387 */ /* 0x0001e20000100a00 */
[----:B------:R-:W-:-:S03]  /*63960*/  MOV R10, R18 ;  /* 0x00000012000a7202 */ /* 0x000fc60000000f00 */
[----:B------:R1:W-:Y:S01]  /*63970*/  STL.64 [R1+0x2110], R14 ;  /* 0x0021100e01007387 */ /* 0x0003e20000100a00 */
[----:B0-----:R-:W-:-:S04]  /*63980*/  IADD3 R12, P5, R15, R18, RZ ;  /* 0x000000120f0c7210 */ /* 0x001fc80007fbe0ff */
[----:B------:R-:W-:Y:S01]  /*63990*/  LEA.HI.X.SX32 R13, R4, R11, 0x1, P5 ;  /* 0x0000000b040d7211 */ /* 0x000fe200028f0eff */
[----:B-1----:R-:W3:Y:S01]  /*639a0*/  LDL.LU R14, [R1+0x64] ;  /* 0x00006400010e7983 */ /* 0x002ee20000300800 */
[----:B------:R-:W-:-:S03]  /*639b0*/  LEA R8, P5, R0, R10, 0x6 ;  /* 0x0000000a00087211 */ /* 0x000fc600078a30ff */
[----:B------:R-:W3:Y:S01]  /*639c0*/  LDL.LU R15, [R1+0x58] ;  /* 0x00005800010f7983 */ /* 0x000ee20000300800 */
[----:B--2---:R-:W-:-:S03]  /*639d0*/  F2FP.PACK_AB R4, R29, R20 ;  /* 0x000000141d04723e */ /* 0x004fc600000000ff */
[----:B------:R-:W4:Y:S01]  /*639e0*/  LDL.LU.64 R18, [R1+0x2128] ;  /* 0x0021280001127983 */ /* 0x000f220000300a00 */
[----:B------:R-:W-:-:S03]  /*639f0*/  LEA.HI.X.SX32 R9, R5, R11, 0x1, P5 ;  /* 0x0000000b05097211 */ /* 0x000fc600028f0eff */
[----:B------:R0:W-:Y:S01]  /*63a00*/  STL.64 [R1+0x998], R12 ;  /* 0x0009980c01007387 */ /* 0x0001e20000100a00 */
[----:B------:R-:W-:-:S03]  /*63a10*/  IADD3 R10, P5, R3, R10, RZ ;  /* 0x0000000a030a7210 */ /* 0x000fc60007fbe0ff */
[----:B0-----:R-:W2:Y:S04]  /*63a20*/  LDL.LU.64 R12, [R1+0x2120] ;  /* 0x00212000010c7983 */ /* 0x001ea80000300a00 */
[----:B------:R-:W2:Y:S04]  /*63a30*/  LDL.LU R29, [R1+0xcc] ;  /* 0x0000cc00011d7983 */ /* 0x000ea80000300800 */
[----:B------:R-:W2:Y:S04]  /*63a40*/  LDL.LU R20, [R1+0xc8] ;  /* 0x0000c80001147983 */ /* 0x000ea80000300800 */
[----:B------:R0:W-:Y:S04]  /*63a50*/  STL.64 [R1+0x2118], R2 ;  /* 0x0021180201007387 */ /* 0x0001e80000100a00 */
[----:B0-----:R-:W2:Y:S01]  /*63a60*/  LDL.64 R2, [R1+0x438] ;  /* 0x0004380001027983 */ /* 0x001ea20000100a00 */
[----:B------:R-:W-:-:S02]  /*63a70*/  IMAD R6, R0, 0x33, RZ ;  /* 0x0000003300067824 */ /* 0x000fc400078e02ff */
[C---:B------:R-:W-:Y:S01]  /*63a80*/  IMAD R16, R0.reuse, 0x68, RZ ;  /* 0x0000006800107824 */ /* 0x040fe200078e02ff */
[----:B------:R3:W-:Y:S01]  /*63a90*/  STL.64 [R1+0x990], R8 ;  /* 0x0009900801007387 */ /* 0x0007e20000100a00 */
[----:B----4-:R-:W-:Y:S01]  /*63aa0*/  F2FP.PACK_AB R5, R7, R18 ;  /* 0x000000120705723e */ /* 0x010fe200000000ff */
[----:B------:R-:W-:Y:S01]  /*63ab0*/  IMAD R18, R0, 0x6a, RZ ;  /* 0x0000006a00127824 */ /* 0x000fe200078e02ff */
[----:B---3--:R-:W-:Y:S01]  /*63ac0*/  F2FP.PACK_AB R8, R14, R15 ;  /* 0x0000000f0e08723e */ /* 0x008fe200000000ff */
[----:B------:R-:W-:Y:S01]  /*63ad0*/  IMAD R7, R0, 0x35, RZ ;  /* 0x0000003500077824 */ /* 0x000fe200078e02ff */
[----:B------:R-:W-:Y:S01]  /*63ae0*/  F2FP.PACK_AB R9, R28, R19 ;  /* 0x000000131c09723e */ /* 0x000fe200000000ff */
[----:B------:R-:W-:Y:S01]  /*63af0*/  IMAD R19, R0, 0x6c, RZ ;  /* 0x0000006c00137824 */ /* 0x000fe200078e02ff */
[----:B--2---:R-:W-:-:S05]  /*63b00*/  LEA.HI.X.SX32 R11, R6, R3, 0x1, P5 ;  /* 0x00000003060b7211 */ /* 0x004fca00028f0eff */
[----:B------:R0:W-:Y:S01]  /*63b10*/  STL.64 [R1+0x980], R10 ;  /* 0x0009800a01007387 */ /* 0x0001e20000100a00 */
[----:B------:R-:W-:Y:S02]  /*63b20*/  F2FP.PACK_AB R6, R26, R27 ;  /* 0x0000001b1a06723e */ /* 0x000fe400000000ff */
[----:B0-----:R-:W-:-:S04]  /*63b30*/  IADD3 R10, P5, R16, R2, RZ ;  /* 0x00000002100a7210 */ /* 0x001fc80007fbe0ff */
[----:B------:R-:W-:Y:S02]  /*63b40*/  LEA.HI.X.SX32 R11, R17, R3, 0x1, P5 ;  /* 0x00000003110b7211 */ /* 0x000fe400028f0eff */
[----:B------:R-:W-:-:S04]  /*63b50*/  IADD3 R14, P5, R18, R2, RZ ;  /* 0x00000002120e7210 */ /* 0x000fc80007fbe0ff */
[----:B------:R-:W-:Y:S01]  /*63b60*/  LEA.HI.X.SX32 R15, R7, R3, 0x1, P5 ;  /* 0x00000003070f7211 */ /* 0x000fe200028f0eff */
[----:B------:R0:W-:Y:S04]  /*63b70*/  STL.64 [R1+0x968], R10 ;  /* 0x0009680a01007387 */ /* 0x0001e80000100a00 */
[----:B------:R-:W2:Y:S01]  /*63b80*/  LDL.LU R27, [R1+0xf0] ;  /* 0x0000f000011b7983 */ /* 0x000ea20000300800 */
[----:B0-----:R-:W-:-:S03]  /*63b90*/  F2FP.PACK_AB R10, R24, R23 ;  /* 0x00000017180a723e */ /* 0x001fc600000000ff */
[----:B------:R-:W3:Y:S04]  /*63ba0*/  LDL.LU R23, [R1+0x130] ;  /* 0x0001300001177983 */ /* 0x000ee80000300800 */
[----:B------:R0:W-:Y:S01]  /*63bb0*/  STL.64 [R1+0x958], R14 ;  /* 0x0009580e01007387 */ /* 0x0001e20000100a00 */
[----:B------:R-:W-:-:S03]  /*63bc0*/  IMAD R17, R0, 0x6e, RZ ;  /* 0x0000006e00117824 */ /* 0x000fc600078e02ff */
[----:B------:R1:W-:Y:S01]  /*63bd0*/  STL.64 [R1+0x2100], R18 ;  /* 0x0021001201007387 */ /* 0x0003e20000100a00 */
[----:B0-----:R-:W-:-:S04]  /*63be0*/  IADD3 R14, P5, R19, R2, RZ ;  /* 0x00000002130e7210 */ /* 0x001fc80007fbe0ff */
[----:B------:R-:W-:Y:S01]  /*63bf0*/  LEA.HI.X.SX32 R15, R12, R3, 0x1, P5 ;  /* 0x000000030c0f7211 */ /* 0x000fe200028f0eff */
[----:B-1----:R-:W3:Y:S01]  /*63c00*/  LDL.LU R18, [R1+0x134] ;  /* 0x0001340001127983 */ /* 0x002ee20000300800 */
[----:B------:R-:W-:-:S03]  /*63c10*/  F2FP.PACK_AB R7, R22, R21 ;  /* 0x000000151607723e */ /* 0x000fc600000000ff */
[----:B------:R-:W4:Y:S04]  /*63c20*/  LDL.LU R26, [R1+0xfc] ;  /* 0x0000fc00011a7983 */ /* 0x000f280000300800 */
[----:B------:R-:W4:Y:S04]  /*63c30*/  LDL.LU R24, [R1+0xf8] ;  /* 0x0000f80001187983 */ /* 0x000f280000300800 */
[----:B------:R0:W-:Y:S04]  /*63c40*/  STL.64 [R1+0x930], R14 ;  /* 0x0009300e01007387 */ /* 0x0001e80000100a00 */
[----:B------:R1:W-:Y:S04]  /*63c50*/  STL.64 [R1+0x2108], R16 ;  /* 0x0021081001007387 */ /* 0x0003e80000100a00 */
[----:B------:R1:W-:Y:S01]  /*63c60*/  STS.128 [R25+0x300], R4 ;  /* 0x0003000419007388 */ /* 0x0003e20000000c00 */
[----:B0-----:R-:W-:-:S02]  /*63c70*/  IADD3 R14, P5, R17, R2, RZ ;  /* 0x00000002110e7210 */ /* 0x001fc40007fbe0ff */
[----:B-1----:R-:W-:Y:S02]  /*63c80*/  MOV R16, R2 ;  /* 0x0000000200107202 */ /* 0x002fe40000000f00 */
[----:B------:R-:W-:Y:S02]  /*63c90*/  MOV R17, R3 ;  /* 0x0000000300117202 */ /* 0x000fe40000000f00 */
[----:B------:R-:W2:Y:S04]  /*63ca0*/  LDL.LU.64 R2, [R1+0x2118] ;  /* 0x0021180001027983 */ /* 0x000ea80000300a00 */
[----:B------:R-:W2:Y:S04]  /*63cb0*/  LDL.LU R19, [R1+0x13c] ;  /* 0x00013c0001137983 */ /* 0x000ea80000300800 */
[----:B------:R-:W2:Y:S04]  /*63cc0*/  LDL.LU R28, [R1+0x138] ;  /* 0x00013800011c7983 */ /* 0x000ea80000300800 */
[----:B------:R-:W2:Y:S01]  /*63cd0*/  LDL.LU R7, [R1+0xf4] ;  /* 0x0000f40001077983 */ /* 0x000ea20000300800 */
[----:B------:R-:W-:-:S02]  /*63ce0*/  IMAD R22, R0, 0x37, RZ ;  /* 0x0000003700167824 */ /* 0x000fc400078e02ff */
[----:B------:R-:W-:Y:S01]  /*63cf0*/  IMAD R21, R0, 0x70, RZ ;  /* 0x0000007000157824 */ /* 0x000fe200078e02ff */
[----:B------:R-:W2:Y:S02]  /*63d00*/  LDL.LU R6, [R1+0x108] ;  /* 0x0001080001067983 */ /* 0x000ea40000300800 */
[----:B------:R-:W-:Y:S02]  /*63d10*/  LEA.HI.X.SX32 R15, R22, R17, 0x1, P5 ;  /* 0x00000011160f7211 */ /* 0x000fe400028f0eff */
[----:B------:R-:W2:Y:S01]  /*63d20*/  LDL.LU R12, [R1+0x100] ;  /* 0x00010000010c7983 */ /* 0x000ea20000300800 */
[----:B------:R-:W-:-:S03]  /*63d30*/  F2FP.PACK_AB R11, R29, R20 ;  /* 0x000000141d0b723e */ /* 0x000fc600000000ff */
[----:B------:R0:W-:Y:S01]  /*63d40*/  STL.64 [R1+0x928], R14 ;  /* 0x0009280e01007387 */ /* 0x0001e20000100a00 */
[----:B------:R-:W-:-:S03]  /*63d50*/  IMAD R20, R0, 0x72, RZ ;  /* 0x0000007200147824 */ /* 0x000fc600078e02ff */
[----:B------:R1:W-:Y:S01]  /*63d60*/  STS.128 [R25+0x380], R8 ;  /* 0x0003800819007388 */ /* 0x0003e20000000c00 */
[----:B------:R-:W-:-:S03]  /*63d70*/  IMAD R5, R0, 0x39, RZ ;  /* 0x0000003900057824 */ /* 0x000fc600078e02ff */
[----:B------:R-:W2:Y:S01]  /*63d80*/  LDL.LU R29, [R1+0x144] ;  /* 0x00014400011d7983 */ /* 0x000ea20000300800 */
[----:B0-----:R-:W-:-:S04]  /*63d90*/  IADD3 R14, P5, R21, R16, RZ ;  /* 0x00000010150e7210 */ /* 0x001fc80007fbe0ff */
[----:B------:R-:W-:Y:S01]  /*63da0*/  LEA.HI.X.SX32 R15, R13, R17, 0x1, P5 ;  /* 0x000000110d0f7211 */ /* 0x000fe200028f0eff */
[----:B-1----:R-:W2:Y:S04]  /*63db0*/  LDL.LU R25, [R1+0x140] ;  /* 0x0001400001197983 */ /* 0x002ea80000300800 */
[----:B------:R0:W-:Y:S01]  /*63dc0*/  STL.64 [R1+0x908], R14 ;  /* 0x0009080e01007387 */ /* 0x0001e20000100a00 */
[----:B------:R-:W-:-:S03]  /*63dd0*/  IMAD R22, R0, 0x74, RZ ;  /* 0x0000007400167824 */ /* 0x000fc600078e02ff */
[----:B------:R-:W-:Y:S04]  /*63de0*/  STL.64 [R1+0x20e8], R20 ;  /* 0x0020e81401007387 */ /* 0x000fe80000100a00 */
[----:B------:R-:W2:Y:S01]  /*63df0*/  LDL.LU R11, [R1+0x14c] ;  /* 0x00014c00010b7983 */ /* 0x000ea20000300800 */
[----:B0-----:R-:W-:-:S04]  /*63e00*/  IADD3 R14, P5, R20, R16, RZ ;  /* 0x00000010140e7210 */ /* 0x001fc80007fbe0ff */
[----:B------:R-:W-:Y:S02]  /*63e10*/  LEA.HI.X.SX32 R15, R5, R17, 0x1, P5 ;  /* 0x00000011050f7211 */ /* 0x000fe400028f0eff */
[----:B---3--:R-:W-:Y:S01]  /*63e20*/  F2FP.PACK_AB R8, R18, R23 ;  /* 0x000000171208723e */ /* 0x008fe200000000ff */
[----:B------:R-:W-:Y:S01]  /*63e30*/  IMAD R23, R0, 0x76, RZ ;  /* 0x0000007600177824 */ /* 0x000fe200078e02ff */
[----:B----4-:R-:W-:Y:S02]  /*63e40*/  F2FP.PACK_AB R5, R26, R24 ;  /* 0x000000181a05723e */ /* 0x010fe400000000ff */
[----:B--2---:R-:W-:Y:S02]  /*63e50*/  F2FP.PACK_AB R4, R7, R27 ;  /* 0x0000001b0704723e */ /* 0x004fe400000000ff */
[----:B------:R-:W2:Y:S04]  /*63e60*/  LDL.LU R27, [R1+0x148] ;  /* 0x00014800011b7983 */ /* 0x000ea80000300800 */
[----:B------:R0:W-:Y:S02]  /*63e70*/  STL.64 [R1+0x8e8], R14 ;  /* 0x0008e80e01007387 */ /* 0x0001e40000100a00 */
[----:B0-----:R-:W-:-:S04]  /*63e80*/  IADD3 R14, P5, R22, R16, RZ ;  /* 0x00000010160e7210 */ /* 0x001fc80007fbe0ff */
[----:B------:R-:W-:-:S05]  /*63e90*/  LEA.HI.X.SX32 R15, R2, R17, 0x1, P5 ;  /* 0x00000011020f7211 */ /* 0x000fca00028f0eff */
[----:B------:R0:W-:Y:S01]  /*63ea0*/  STL.64 [R1+0x8e0], R14 ;  /* 0x0008e00e01007387 */ /* 0x0001e20000100a00 */
[----:B------:R-:W-:-:S03]  /*63eb0*/  IADD3 R16, P5, R23, R16, RZ ;  /* 0x0000001017107210 */ /* 0x000fc60007fbe0ff */
[----:B0-----:R-:W3:Y:S04]  /*63ec0*/  LDL.LU.64 R14, [R1+0x2110] ;  /* 0x00211000010e7983 */ /* 0x001ee80000300a00 */
[----:B------:R-:W4:Y:S04]  /*63ed0*/  LDL.LU R20, [R1+0x194] ;  /* 0x0001940001147983 */ /* 0x000f280000300800 */
[----:B------:R-:W4:Y:S04]  /*63ee0*/  LDL.LU R26, [R1+0x190] ;  /* 0x00019000011a7983 */ /* 0x000f280000300800 */
[----:B------:R0:W-:Y:S04]  /*63ef0*/  STL.64 [R1+0x20e0], R22 ;  /* 0x0020e01601007387 */ /* 0x0001e80000100a00 */
[----:B0-----:R-:W2:Y:S01]  /*63f00*/  LDL.64 R22, [R1+0x438] ;  /* 0x0004380001167983 */ /* 0x001ea20000100a00 */
[C---:B------:R-:W-:Y:S01]  /*63f10*/  IMAD R7, R0.reuse, 0x3b, RZ ;  /* 0x0000003b00077824 */ /* 0x040fe200078e02ff */
[----:B------:R-:W-:Y:S01]  /*63f20*/  F2FP.PACK_AB R9, R19, R28 ;  /* 0x0000001c1309723e */ /* 0x000fe200000000ff */
[----:B------:R-:W-:Y:S01]  /*63f30*/  IMAD R24, R0, 0x78, RZ ;  /* 0x0000007800187824 */ /* 0x000fe200078e02ff */
[----:B------:R-:W3:Y:S04]  /*63f40*/  LDL.LU R13, [R1+0x19c] ;  /* 0x00019c00010d7983 */ /* 0x000ee80000300800 */
[----:B------:R-:W3:Y:S04]  /*63f50*/  LDL.LU R18, [R1+0x198] ;  /* 0x0001980001127983 */ /* 0x000ee80000300800 */
[----:B------:R-:W3:Y:S04]  /*63f60*/  LDL.LU R19, [R1+0x1a4] ;  /* 0x0001a40001137983 */ /* 0x000ee80000300800 */
[----:B------:R-:W3:Y:S01]  /*63f70*/  LDL.LU R28, [R1+0x1a0] ;  /* 0x0001a000011c7983 */ /* 0x000ee20000300800 */
[----:B------:R-:W-:-:S02]  /*63f80*/  F2FP.PACK_AB R10, R29, R25 ;  /* 0x000000191d0a723e */ /* 0x000fc400000000ff */
[-C--:B--2---:R-:W-:Y:S02]  /*63f90*/  LEA.HI.X.SX32 R17, R7, R23.reuse, 0x1, P5 ;  /* 0x0000001707117211 */ /* 0x084fe400028f0eff */
[----:B------:R-:W2:Y:S04]  /*63fa0*/  LDL.LU R7, [R1+0x118] ;  /* 0x0001180001077983 */ /* 0x000ea80000300800 */
[----:B------:R0:W-:Y:S02]  /*63fb0*/  STL.64 [R1+0x8d8], R16 ;  /* 0x0008d81001007387 */ /* 0x0001e40000100a00 */
[----:B0-----:R-:W-:Y:S02]  /*63fc0*/  IADD3 R16, P5, R24, R22, RZ ;  /* 0x0000001618107210 */ /* 0x001fe40007fbe0ff */
[----:B------:R-:W2:Y:S02]  /*63fd0*/  LDL R24, [R1+0xa1c] ;  /* 0x000a1c0001187983 */ /* 0x000ea40000100800 */
[----:B---3--:R-:W-:-:S02]  /*63fe0*/  LEA.HI.X.SX32 R17, R14, R23, 0x1, P5 ;  /* 0x000000170e117211 */ /* 0x008fc400028f0eff */
[----:B------:R-:W3:Y:S04]  /*63ff0*/  LDL.LU R29, [R1+0x1a8] ;  /* 0x0001a800011d7983 */ /* 0x000ee80000300800 */
[----:B------:R-:W2:Y:S01]  /*64000*/  LDL.LU R14, [R1+0x11c] ;  /* 0x00011c00010e7983 */ /* 0x000ea20000300800 */
[----:B------:R-:W-:Y:S01]  /*64010*/  IMAD R2, R0, 0x7a, RZ ;  /* 0x0000007a00027824 */ /* 0x000fe200078e02ff */
[----:B------:R-:W-:Y:S01]  /*64020*/  F2FP.PACK_AB R6, R6, R12 ;  /* 0x0000000c0606723e */ /* 0x000fe200000000ff */
[C---:B------:R-:W-:Y:S01]  /*64030*/  IMAD R12, R0.reuse, 0x3d, RZ ;  /* 0x0000003d000c7824 */ /* 0x040fe200078e02ff */
[----:B------:R0:W-:Y:S01]  /*64040*/  STL.64 [R1+0x8d0], R16 ;  /* 0x0008d01001007387 */ /* 0x0001e20000100a00 */
[----:B------:R-:W-:Y:S01]  /*64050*/  IMAD R25, R0, 0x7c, RZ ;  /* 0x0000007c00197824 */ /* 0x000fe200078e02ff */
[----:B------:R-:W-:-:S02]  /*64060*/  F2FP.PACK_AB R11, R11, R27 ;  /* 0x0000001b0b0b723e */ /* 0x000fc400000000ff */
[----:B0-----:R-:W-:-:S04]  /*64070*/  IADD3 R16, P5, R2, R22, RZ ;  /* 0x0000001602107210 */ /* 0x001fc80007fbe0ff */
[----:B------:R-:W-:Y:S01]  /*64080*/  LEA.HI.X.SX32 R17, R12, R23, 0x1, P5 ;  /* 0x000000170c117211 */ /* 0x000fe200028f0eff */
[----:B------:R-:W-:-:S04]  /*64090*/  IMAD R27, R0, 0x7e, RZ ;  /* 0x0000007e001b7824 */ /* 0x000fc800078e02ff */
[----:B------:R0:W-:Y:S02]  /*640a0*/  STL.64 [R1+0x8c8], R16 ;  /* 0x0008c81001007387 */ /* 0x0001e40000100a00 */
[----:B0-----:R-:W-:-:S04]  /*640b0*/  IADD3 R16, P5, R25, R22, RZ ;  /* 0x0000001619107210 */ /* 0x001fc80007fbe0ff */
[----:B------:R-:W-:Y:S02]  /*640c0*/  LEA.HI.X.SX32 R17, R15, R23, 0x1, P5 ;  /* 0x000000170f117211 */ /* 0x000fe400028f0eff */
[----:B----4-:R-:W-:Y:S01]  /*640d0*/  F2FP.PACK_AB R12, R20, R26 ;  /* 0x0000001a140c723e */ /* 0x010fe200000000ff */
[----:B------:R-:W-:Y:S01]  /*640e0*/  IMAD R26, R0, 0xcc, RZ ;  /* 0x000000cc001a7824 */ /* 0x000fe200078e02ff */
[----:B--2---:R-:W-:-:S05]  /*640f0*/  F2FP.PACK_AB R7, R14, R7 ;  /* 0x000000070e07723e */ /* 0x004fca00000000ff */
[----:B------:R0:W-:Y:S04]  /*64100*/  STS.128 [R24+0x400], R4 ;  /* 0x0004000418007388 */ /* 0x0001e80000000c00 */
[----:B------:R1:W-:Y:S01]  /*64110*/  STS.128 [R24+0x480], R8 ;  /* 0x0004800818007388 */ /* 0x0003e20000000c00 */
[----:B0-----:R-:W-:Y:S01]  /*64120*/  IMAD R4, R0, 0x3f, RZ ;  /* 0x0000003f00047824 */ /* 0x001fe200078e02ff */
[----:B------:R-:W-:Y:S02]  /*64130*/  IADD3 R6, P5, R27, R22, RZ ;  /* 0x000000161b067210 */ /* 0x000fe40007fbe0ff */
[----:B-1----:R-:W3:Y:S02]  /*64140*/  LDL.LU R11, [R1+0x1ac] ;  /* 0x0001ac00010b7983 */ /* 0x002ee40000300800 */
[----:B------:R-:W-:-:S02]  /*64150*/  LEA.HI.X.SX32 R7, R4, R23, 0x1, P5 ;  /* 0x0000001704077211 */ /* 0x000fc400028f0eff */
[----:B------:R0:W-:Y:S01]  /*64160*/  STL.64 [R1+0x8c0], R16 ;  /* 0x0008c01001007387 */ /* 0x0001e20000100a00 */
[----:B------:R-:W-:-:S03]  /*64170*/  SHF.L.U32 R5, R0, 0x6, RZ ;  /* 0x0000000600057819 */ /* 0x000fc600000006ff */
[----:B0-----:R-:W2:Y:S04]  /*64180*/  LDL.LU.64 R16, [R1+0x2108] ;  /* 0x0021080001107983 */ /* 0x001ea80000300a00 */
[----:B------:R-:W4:Y:S04]  /*64190*/  LDL.LU R4, [R1+0x1d0] ;  /* 0x0001d00001047983 */ /* 0x000f280000300800 */
[----:B------:R-:W2:Y:S04]  /*641a0*/  LDL.LU R8, [R1+0x1d8] ;  /* 0x0001d80001087983 */ /* 0x000ea80000300800 */
[----:B------:R0:W-:Y:S02]  /*641b0*/  STL.64 [R1+0x8b8], R6 ;  /* 0x0008b80601007387 */ /* 0x0001e40000100a00 */
[----:B0-----:R-:W-:-:S04]  /*641c0*/  LEA R6, P5, R0, R22, 0x7 ;  /* 0x0000001600067211 */ /* 0x001fc800078a38ff */
[----:B------:R-:W-:-:S05]  /*641d0*/  LEA.HI.X.SX32 R7, R5, R23, 0x1, P5 ;  /* 0x0000001705077211 */ /* 0x000fca00028f0eff */
[----:B------:R0:W-:Y:S04]  /*641e0*/  STL.64 [R1+0x8b0], R6 ;  /* 0x0008b00601007387 */ /* 0x0001e80000100a00 */
[----:B0-----:R-:W2:Y:S04]  /*641f0*/  LDL.LU R6, [R1+0x1e0] ;  /* 0x0001e00001067983 */ /* 0x001ea80000300800 */
[----:B------:R-:W2:Y:S04]  /*64200*/  LDL.LU R7, [R1+0x1ec] ;  /* 0x0001ec0001077983 */ /* 0x000ea80000300800 */
[----:B------:R-:W2:Y:S04]  /*64210*/  LDL.LU R20, [R1+0x1e8] ;  /* 0x0001e80001147983 */ /* 0x000ea80000300800 */
[----:B------:R0:W-:Y:S04]  /*64220*/  STL.64 [R1+0x20d0], R26 ;  /* 0x0020d01a01007387 */ /* 0x0001e80000100a00 */
[----:B0-----:R-:W4:Y:S01]  /*64230*/  LDL.LU R27, [R1+0x1d4] ;  /* 0x0001d400011b7983 */ /* 0x001f220000300800 */
[----:B------:R-:W-:-:S02]  /*64240*/  F2FP.PACK_AB R13, R13, R18 ;  /* 0x000000120d0d723e */ /* 0x000fc400000000ff */
[----:B------:R-:W-:Y:S02]  /*64250*/  IADD3 R18, P5, R26, R22, RZ ;  /* 0x000000161a127210 */ /* 0x000fe40007fbe0ff */
[----:B------:R-:W-:Y:S01]  /*64260*/  F2FP.PACK_AB R14, R19, R28 ;  /* 0x0000001c130e723e */ /* 0x000fe200000000ff */
[C---:B------:R-:W-:Y:S01]  /*64270*/  IMAD R28, R0.reuse, 0xce, RZ ;  /* 0x000000ce001c7824 */ /* 0x040fe200078e02ff */
[----:B------:R-:W-:Y:S01]  /*64280*/  LEA.HI.X.SX32 R19, R3, R23, 0x1, P5 ;  /* 0x0000001703137211 */ /* 0x000fe200028f0eff */
[C---:B------:R-:W-:Y:S01]  /*64290*/  IMAD R5, R0.reuse, 0x67, RZ ;  /* 0x0000006700057824 */ /* 0x040fe200078e02ff */
[----:B---3--:R-:W-:Y:S02]  /*642a0*/  F2FP.PACK_AB R15, R11, R29 ;  /* 0x0000001d0b0f723e */ /* 0x008fe400000000ff */
[----:B------:R-:W3:Y:S04]  /*642b0*/  LDL.LU R11, [R1+0x1f0] ;  /* 0x0001f000010b7983 */ /* 0x000ee80000300800 */
[----:B------:R-:W3:Y:S04]  /*642c0*/  LDL.LU R9, [R1+0x1f8] ;  /* 0x0001f80001097983 */ /* 0x000ee80000300800 */
[----:B------:R-:W3:Y:S04]  /*642d0*/  LDL.LU R26, [R1+0x208] ;  /* 0x00020800011a7983 */ /* 0x000ee80000300800 */
[----:B------:R-:W3:Y:S04]  /*642e0*/  LDL.LU R10, [R1+0x200] ;  /* 0x00020000010a7983 */ /* 0x000ee80000300800 */
[----:B------:R0:W-:Y:S04]  /*642f0*/  STL.64 [R1+0x8a8], R18 ;  /* 0x0008a81201007387 */ /* 0x0001e80000100a00 */
[----:B------:R1:W-:Y:S01]  /*64300*/  STS.128 [R24+0x500], R12 ;  /* 0x0005000c18007388 */ /* 0x0003e20000000c00 */
[----:B------:R-:W-:Y:S01]  /*64310*/  IMAD R29, R0, 0xd0, RZ ;  /* 0x000000d0001d7824 */ /* 0x000fe200078e02ff */
[----:B0-----:R-:W-:-:S04]  /*64320*/  IADD3 R18, P5, R28, R22, RZ ;  /* 0x000000161c127210 */ /* 0x001fc80007fbe0ff */
[----:B------:R-:W-:Y:S01]  /*64330*/  LEA.HI.X.SX32 R19, R5, R23, 0x1, P5 ;  /* 0x0000001705137211 */ /* 0x000fe200028f0eff */
[----:B-1----:R-:W3:Y:S04]  /*64340*/  LDL.LU R12, [R1+0x1dc] ;  /* 0x0001dc00010c7983 */ /* 0x002ee80000300800 */
[----:B------:R-:W3:Y:S04]  /*64350*/  LDL.LU R13, [R1+0x1e4] ;  /* 0x0001e400010d7983 */ /* 0x000ee80000300800 */
[----:B------:R-:W3:Y:S04]  /*64360*/  LDL.LU R14, [R1+0x1fc] ;  /* 0x0001fc00010e7983 */ /* 0x000ee80000300800 */
[----:B------:R0:W-:Y:S04]  /*64370*/  STL.64 [R1+0x20f8], R24 ;  /* 0x0020f81801007387 */ /* 0x0001e80000100a00 */
[----:B0-----:R-:W3:Y:S04]  /*64380*/  LDL.LU R25, [R1+0x1f4] ;  /* 0x0001f40001197983 */ /* 0x001ee80000300800 */
[----:B------:R-:W3:Y:S01]  /*64390*/  LDL.LU R15, [R1+0x520] ;  /* 0x00052000010f7983 */ /* 0x000ee20000300800 */
[----:B----4-:R-:W-:-:S03]  /*643a0*/  F2FP.PACK_AB R4, R27, R4 ;  /* 0x000000041b04723e */ /* 0x010fc600000000ff */
[----:B------:R-:W4:Y:S04]  /*643b0*/  LDL.LU R27, [R1+0x210] ;  /* 0x00021000011b7983 */ /* 0x000f280000300800 */
[----:B------:R0:W-:Y:S04]  /*643c0*/  STL.64 [R1+0x8a0], R18 ;  /* 0x0008a01201007387 */ /* 0x0001e80000100a00 */
[----:B------:R-:W-:Y:S01]  /*643d0*/  STL.64 [R1+0x20a8], R28 ;  /* 0x0020a81c01007387 */ /* 0x000fe20000100a00 */
[----:B0-----:R-:W-:-:S04]  /*643e0*/  IADD3 R18, P5, R29, R22, RZ ;  /* 0x000000161d127210 */ /* 0x001fc80007fbe0ff */
[----:B--2---:R-:W-:-:S05]  /*643f0*/  LEA.HI.X.SX32 R19, R16, R23, 0x1, P5 ;  /* 0x0000001710137211 */ /* 0x004fca00028f0eff */
[----:B------:R0:W-:Y:S04]  /*64400*/  STL.64 [R1+0x898], R18 ;  /* 0x0008981201007387 */ /* 0x0001e80000100a00 */
[----:B0-----:R-:W2:Y:S01]  /*64410*/  LDL.LU.64 R18, [R1+0x2100] ;  /* 0x0021000001127983 */ /* 0x001ea20000300a00 */
[----:B------:R-:W-:-:S05]  /*64420*/  IMAD R3, R0, 0xd2, RZ ;  /* 0x000000d200037824 */ /* 0x000fca00078e02ff */
[----:B------:R-:W-:Y:S01]  /*64430*/  IADD3 R28, P5, R3, R22, RZ ;  /* 0x00000016031c7210 */ /* 0x000fe20007fbe0ff */
[----:B------:R0:W-:Y:S01]  /*64440*/  STL.64 [R1+0x20d8], R2 ;  /* 0x0020d80201007387 */ /* 0x0001e20000100a00 */
[C---:B------:R-:W-:Y:S01]  /*64450*/  IMAD R16, R0.reuse, 0xd6, RZ ;  /* 0x000000d600107824 */ /* 0x040fe200078e02ff */
[----:B------:R-:W-:Y:S02]  /*64460*/  F2FP.PACK_AB R7, R7, R20 ;  /* 0x000000140707723e */ /* 0x000fe400000000ff */
[----:B------:R1:W-:Y:S01]  /*64470*/  STL [R1+0x890], R28 ;  /* 0x0008901c01007387 */ /* 0x0003e20000100800 */
[----:B0-----:R-:W-:Y:S01]  /*64480*/  MOV R3, R29 ;  /* 0x0000001d00037202 */ /* 0x001fe20000000f00 */
[----:B------:R-:W-:Y:S02]  /*64490*/  IMAD.MOV.U32 R2, RZ, RZ, R28 ;  /* 0x000000ffff027224 */ /* 0x000fe400078e001c */
[----:B-1----:R-:W4:Y:S01]  /*644a0*/  LDL.LU R28, [R1+0x528] ;  /* 0x00052800011c7983 */ /* 0x002f220000300800 */
[----:B------:R-:W-:-:S03]  /*644b0*/  IMAD R2, R0, 0xd8, RZ ;  /* 0x000000d800027824 */ /* 0x000fc600078e02ff */
[----:B------:R-:W4:Y:S01]  /*644c0*/  LDL.LU R20, [R1+0x524] ;  /* 0x0005240001147983 */ /* 0x000f220000300800 */
[----:B---3--:R-:W-:Y:S01]  /*644d0*/  F2FP.PACK_AB R5, R12, R8 ;  /* 0x000000080c05723e */ /* 0x008fe200000000ff */
[C---:B------:R-:W-:Y:S02]  /*644e0*/  IMAD R8, R0.reuse, 0x69, RZ ;  /* 0x0000006900087824 */ /* 0x040fe400078e02ff */
[----:B------:R-:W-:-:S03]  /*644f0*/  IMAD R12, R0, 0xd4, RZ ;  /* 0x000000d4000c7824 */ /* 0x000fc600078e02ff */
[----:B------:R-:W-:Y:S02]  /*64500*/  LEA.HI.X.SX32 R3, R8, R23, 0x1, P5 ;  /* 0x0000001708037211 */ /* 0x000fe400028f0eff */
[----:B------:R-:W-:Y:S02]  /*64510*/  IADD3 R12, P5, R12, R22, RZ ;  /* 0x000000160c0c7210 */ /* 0x000fe40007fbe0ff */
[----:B------:R-:W-:Y:S01]  /*64520*/  F2FP.PACK_AB R6, R13, R6 ;  /* 0x000000060d06723e */ /* 0x000fe200000000ff */
[----:B------:R-:W-:Y:S01]  /*64530*/  STL [R1+0x894], R3 ;  /* 0x0008940301007387 */ /* 0x000fe20000100800 */
[----:B------:R-:W-:Y:S02]  /*64540*/  F2FP.PACK_AB R9, R14, R9 ;  /* 0x000000090e09723e */ /* 0x000fe400000000ff */
[----:B------:R-:W-:Y:S01]  /*64550*/  F2FP.PACK_AB R8, R25, R11 ;  /* 0x0000000b1908723e */ /* 0x000fe200000000ff */
[----:B------:R-:W-:Y:S01]  /*64560*/  IMAD R11, R0, 0x6b, RZ ;  /* 0x0000006b000b7824 */ /* 0x000fe200078e02ff */
[----:B------:R-:W-:-:S02]  /*64570*/  F2FP.PACK_AB R10, R26, R10 ;  /* 0x0000000a1a0a723e */ /* 0x000fc400000000ff */
[----:B--2---:R-:W-:-:S05]  /*64580*/  LEA.HI.X.SX32 R13, R18, R23, 0x1, P5 ;  /* 0x00000017120d7211 */ /* 0x004fca00028f0eff */
[----:B------:R0:W-:Y:S04]  /*64590*/  STL.64 [R1+0x888], R12 ;  /* 0x0008880c01007387 */ /* 0x0001e80000100a00 */
[----:B------:R-:W-:Y:S04]  /*645a0*/  STL.64 [R1+0x20f0], R16 ;  /* 0x0020f01001007387 */ /* 0x000fe80000100a00 */
[----:B------:R-:W2:Y:S01]  /*645b0*/  LDL.LU R29, [R1+0x530] ;  /* 0x00053000011d7983 */ /* 0x000ea20000300800 */
[----:B0-----:R-:W-:-:S04]  /*645c0*/  IADD3 R12, P5, R16, R22, RZ ;  /* 0x00000016100c7210 */ /* 0x001fc80007fbe0ff */
[----:B------:R-:W-:Y:S02]  /*645d0*/  LEA.HI.X.SX32 R13, R11, R23, 0x1, P5 ;  /* 0x000000170b0d7211 */ /* 0x000fe400028f0eff */
[----:B------:R-:W-:-:S03]  /*645e0*/  IADD3 R24, P5, R2, R22, RZ ;  /* 0x0000001602187210 */ /* 0x000fc60007fbe0ff */
[----:B------:R0:W-:Y:S01]  /*645f0*/  STL.64 [R1+0x880], R12 ;  /* 0x0008800c01007387 */ /* 0x0001e20000100a00 */
[----:B------:R-:W-:Y:S02]  /*64600*/  LEA.HI.X.SX32 R25, R19, R23, 0x1, P5 ;  /* 0x0000001713197211 */ /* 0x000fe400028f0eff */
[----:B----4-:R-:W-:Y:S01]  /*64610*/  F2FP.PACK_AB R11, R15, R27 ;  /* 0x0000001b0f0b723e */ /* 0x010fe200000000ff */
[----:B0-----:R-:W2:Y:S04]  /*64620*/  LDL.LU R13, [R1+0x52c] ;  /* 0x00052c00010d7983 */ /* 0x001ea80000300800 */
[----:B------:R-:W3:Y:S04]  /*64630*/  LDL.LU R14, [R1+0x538] ;  /* 0x00053800010e7983 */ /* 0x000ee80000300800 */
[----:B------:R-:W3:Y:S04]  /*64640*/  LDL.LU R26, [R1+0x534] ;  /* 0x00053400011a7983 */ /* 0x000ee80000300800 */
[----:B------:R-:W4:Y:S04]  /*64650*/  LDL.LU R15, [R1+0x53c] ;  /* 0x00053c00010f7983 */ /* 0x000f280000300800 */
[----:B------:R0:W-:Y:S04]  /*64660*/  STL.64 [R1+0x878], R24 ;  /* 0x0008781801007387 */ /* 0x0001e80000100a00 */
[----:B0-----:R-:W2:Y:S01]  /*64670*/  LDL.LU.64 R24, [R1+0x20f8] ;  /* 0x0020f80001187983 */ /* 0x001ea20000300a00 */
[----:B------:R-:W-:-:S05]  /*64680*/  IMAD R18, R0, 0xda, RZ ;  /* 0x000000da00127824 */ /* 0x000fca00078e02ff */
[----:B------:R-:W-:-:S05]  /*64690*/  IADD3 R16, P5, R18, R22, RZ ;  /* 0x0000001612107210 */ /* 0x000fca0007fbe0ff */
[----:B------:R-:W-:Y:S04]  /*646a0*/  STL [R1+0x870], R16 ;  /* 0x0008701001007387 */ /* 0x000fe80000100800 */
[----:B--2---:R0:W-:Y:S02]  /*646b0*/  STS.128 [R24+0x580], R4 ;  /* 0x0005800418007388 */ /* 0x0041e40000000c00 */
[----:B0-----:R-:W-:Y:S02]  /*646c0*/  MOV R6, R16 ;  /* 0x0000001000067202 */ /* 0x001fe40000000f00 */
[----:B------:R-:W-:Y:S02]  /*646d0*/  MOV R7, R17 ;  /* 0x0000001100077202 */ /* 0x000fe40000000f00 */
[----:B------:R-:W2:Y:S01]  /*646e0*/  LDL.LU.64 R16, [R1+0x20f0] ;  /* 0x0020f00001107983 */ /* 0x000ea20000300a00 */
[----:B------:R-:W-:-:S02]  /*646f0*/  IMAD R12, R0, 0x6d, RZ ;  /* 0x0000006d000c7824 */ /* 0x000fc400078e02ff */
[----:B------:R-:W-:Y:S01]  /*64700*/  IMAD R2, R0, 0xdc, RZ ;  /* 0x000000dc00027824 */ /* 0x000fe200078e02ff */
[----:B------:R-:W4:Y:S02]  /*64710*/  LDL.LU R5, [R1+0x540] ;  /* 0x0005400001057983 */ /* 0x000f240000300800 */
[----:B------:R-:W-:Y:S02]  /*64720*/  LEA.HI.X.SX32 R7, R12, R23, 0x1, P5 ;  /* 0x000000170c077211 */ /* 0x000fe400028f0eff */
[----:B------:R-:W-:Y:S01]  /*64730*/  IADD3 R2, P5, R2, R22, RZ ;  /* 0x0000001602027210 */ /* 0x000fe20007fbe0ff */
[----:B------:R-:W-:Y:S02]  /*64740*/  IMAD R19, R0, 0xde, RZ ;  /* 0x000000de00137824 */ /* 0x000fe400078e02ff */
[----:B------:R0:W-:Y:S01]  /*64750*/  STL [R1+0x874], R7 ;  /* 0x0008740701007387 */ /* 0x0001e20000100800 */
[----:B------:R-:W-:-:S03]  /*64760*/  F2FP.PACK_AB R12, R28, R20 ;  /* 0x000000141c0c723e */ /* 0x000fc600000000ff */
[----:B------:R-:W-:Y:S04]  /*64770*/  STS.128 [R24+0x600], R8 ;  /* 0x0006000818007388 */ /* 0x000fe80000000c00 */
[----:B0-----:R-:W3:Y:S04]  /*64780*/  LDL.LU R7, [R1+0x548] ;  /* 0x0005480001077983 */ /* 0x001ee80000300800 */
[----:B------:R-:W3:Y:S04]  /*64790*/  LDL.LU R27, [R1+0x544] ;  /* 0x00054400011b7983 */ /* 0x000ee80000300800 */
[----:B------:R-:W3:Y:S01]  /*647a0*/  LDL.LU R6, [R1+0x574] ;  /* 0x0005740001067983 */ /* 0x000ee20000300800 */
[----:B--2---:R-:W-:-:S02]  /*647b0*/  LEA.HI.X.SX32 R3, R17, R23, 0x1, P5 ;  /* 0x0000001711037211 */ /* 0x004fc400028f0eff */
[----:B------:R-:W-:-:S03]  /*647c0*/  IADD3 R20, P5, R19, R22, RZ ;  /* 0x0000001613147210 */ /* 0x000fc60007fbe0ff */
[----:B------:R0:W-:Y:S04]  /*647d0*/  STL.64 [R1+0x868], R2 ;  /* 0x0008680201007387 */ /* 0x0001e80000100a00 */
[----:B0-----:R-:W2:Y:S04]  /*647e0*/  LDL.LU R2, [R1+0x570] ;  /* 0x0005700001027983 */ /* 0x001ea80000300800 */
[----:B------:R-:W2:Y:S04]  /*647f0*/  LDL.LU R9, [R1+0x550] ;  /* 0x0005500001097983 */ /* 0x000ea80000300800 */
[----:B------:R-:W2:Y:S04]  /*64800*/  LDL.LU R11, [R1+0x54c] ;  /* 0x00054c00010b7983 */ /* 0x000ea80000300800 */
[----:B------:R-:W2:Y:S04]  /*64810*/  LDL.LU R3, [R1+0x57c] ;  /* 0x00057c0001037983 */ /* 0x000ea80000300800 */
[----:B------:R-:W2:Y:S04]  /*64820*/  LDL.LU R28, [R1+0x578] ;  /* 0x00057800011c7983 */ /* 0x000ea80000300800 */
[----:B------:R0:W-:Y:S04]  /*64830*/  STL.64 [R1+0x2088], R18 ;  /* 0x0020881201007387 */ /* 0x0001e80000100a00 */
[----:B------:R1:W-:Y:S04]  /*64840*/  STL [R1+0x2090], R19 ;  /* 0x0020901301007387 */ /* 0x0003e80000100800 */
[----:B------:R3:W-:Y:S01]  /*64850*/  STL [R1+0x860], R20 ;  /* 0x0008601401007387 */ /* 0x0007e20000100800 */
[----:B0-----:R-:W-:Y:S01]  /*64860*/  IMAD.MOV.U32 R18, RZ, RZ, R20 ;  /* 0x000000ffff127224 */ /* 0x001fe200078e0014 */
[----:B-1----:R-:W-:-:S02]  /*64870*/  MOV R19, R21 ;  /* 0x0000001500137202 */ /* 0x002fc40000000f00 */
[----:B---3--:R-:W3:Y:S01]  /*64880*/  LDL.LU.64 R20, [R1+0x20e8] ;  /* 0x0020e80001147983 */ /* 0x008ee20000300a00 */
[C---:B------:R-:W-:Y:S02]  /*64890*/  IMAD R4, R0.reuse, 0x6f, RZ ;  /* 0x0000006f00047824 */ /* 0x040fe400078e02ff */
[----:B------:R-:W-:Y:S01]  /*648a0*/  IMAD R8, R0, 0xe0, RZ ;  /* 0x000000e000087824 */ /* 0x000fe200078e02ff */
[----:B------:R-:W-:Y:S02]  /*648b0*/  F2FP.PACK_AB R13, R29, R13 ;  /* 0x0000000d1d0d723e */ /* 0x000fe400000000ff */
[----:B------:R-:W-:Y:S01]  /*648c0*/  LEA.HI.X.SX32 R19, R4, R23, 0x1, P5 ;  /* 0x0000001704137211 */ /* 0x000fe200028f0eff */
[----:B------:R-:W2:Y:S01]  /*648d0*/  LDL.LU R29, [R1+0x558] ;  /* 0x00055800011d7983 */ /* 0x000ea20000300800 */
[----:B------:R-:W-:Y:S02]  /*648e0*/  IADD3 R18, P5, R8, R22, RZ ;  /* 0x0000001608127210 */ /* 0x000fe40007fbe0ff */
[----:B------:R-:W-:-:S02]  /*648f0*/  F2FP.PACK_AB R14, R14, R26 ;  /* 0x0000001a0e0e723e */ /* 0x000fc400000000ff */
[----:B------:R-:W2:Y:S01]  /*64900*/  LDL.LU R26, [R1+0x554] ;  /* 0x00055400011a7983 */ /* 0x000ea20000300800 */
[----:B------:R-:W-:-:S03]  /*64910*/  IMAD R17, R0, 0xe2, RZ ;  /* 0x000000e200117824 */ /* 0x000fc600078e02ff */
[----:B------:R3:W-:Y:S02]  /*64920*/  STL [R1+0x864], R19 ;  /* 0x0008641301007387 */ /* 0x0007e40000100800 */
[----:B---3--:R-:W-:-:S05]  /*64930*/  LEA.HI.X.SX32 R19, R21, R23, 0x1, P5 ;  /* 0x0000001715137211 */ /* 0x008fca00028f0eff */
[----:B------:R0:W-:Y:S02]  /*64940*/  STL.64 [R1+0x858], R18 ;  /* 0x0008581201007387 */ /* 0x0001e40000100a00 */
[----:B0-----:R-:W-:Y:S02]  /*64950*/  IADD3 R18, P5, R17, R22, RZ ;  /* 0x0000001611127210 */ /* 0x001fe40007fbe0ff */
[----:B------:R-:W3:Y:S04]  /*64960*/  LDL.LU.64 R22, [R1+0x20e0] ;  /* 0x0020e00001167983 */ /* 0x000ee80000300a00 */
[----:B------:R-:W-:Y:S04]  /*64970*/  STL.64 [R1+0x2098], R16 ;  /* 0x0020981001007387 */ /* 0x000fe80000100a00 */
[----:B------:R0:W-:Y:S04]  /*64980*/  STL [R1+0x20a0], R17 ;  /* 0x0020a01101007387 */ /* 0x0001e80000100800 */
[----:B0-----:R-:W2:Y:S01]  /*64990*/  LDL.64 R16, [R1+0x438] ;  /* 0x0004380001107983 */ /* 0x001ea20000100a00 */
[----:B----4-:R-:W-:Y:S01]  /*649a0*/  F2FP.PACK_AB R15, R5, R15 ;  /* 0x0000000f050f723e */ /* 0x010fe200000000ff */
[----:B------:R-:W-:-:S02]  /*649b0*/  IMAD R5, R0, 0x71, RZ ;  /* 0x0000007100057824 */ /* 0x000fc400078e02ff */
[C---:B------:R-:W-:Y:S01]  /*649c0*/  IMAD R8, R0.reuse, 0xe4, RZ ;  /* 0x000000e400087824 */ /* 0x040fe200078e02ff */
[----:B------:R-:W-:Y:S01]  /*649d0*/  F2FP.PACK_AB R4, R7, R27 ;  /* 0x0000001b0704723e */ /* 0x000fe200000000ff */
[----:B------:R0:W-:Y:S01]  /*649e0*/  STS.128 [R24+0x680], R12 ;  /* 0x0006800c18007388 */ /* 0x0001e20000000c00 */
[----:B------:R-:W-:-:S03]  /*649f0*/  IMAD R21, R0, 0xe6, RZ ;  /* 0x000000e600157824 */ /* 0x000fc600078e02ff */
[----:B------:R-:W4:Y:S04]  /*64a00*/  LDL.LU R10, [R1+0x580] ;  /* 0x00058000010a7983 */ /* 0x000f280000300800 */
[----:B------:R-:W3:Y:S04]  /*64a10*/  LDL.LU R7, [R1+0x560] ;  /* 0x0005600001077983 */ /* 0x000ee80000300800 */
[----:B------:R-:W3:Y:S04]  /*64a20*/  LDL.LU R27, [R1+0x55c] ;  /* 0x00055c00011b7983 */ /* 0x000ee80000300800 */
[----:B0-----:R-:W3:Y:S01]  /*64a30*/  LDL.LU R12, [R1+0x588] ;  /* 0x00058800010c7983 */ /* 0x001ee20000300800 */
[----:B--2---:R-:W-:-:S02]  /*64a40*/  LEA.HI.X.SX32 R19, R5, R17, 0x1, P5 ;  /* 0x0000001105137211 */ /* 0x004fc400028f0eff */
[----:B------:R-:W-:-:S04]  /*64a50*/  IADD3 R14, P5, R8, R16, RZ ;  /* 0x00000010080e7210 */ /* 0x000fc80007fbe0ff */
[----:B------:R-:W-:Y:S01]  /*64a60*/  LEA.HI.X.SX32 R15, R20, R17, 0x1, P5 ;  /* 0x00000011140f7211 */ /* 0x000fe200028f0eff */
[----:B------:R-:W-:Y:S01]  /*64a70*/  STL.64 [R1+0x850], R18 ;  /* 0x0008501201007387 */ /* 0x000fe20000100a00 */
[----:B------:R-:W-:Y:S01]  /*64a80*/  F2FP.PACK_AB R8, R6, R2 ;  /* 0x000000020608723e */ /* 0x000fe200000000ff */
[C---:B------:R-:W-:Y:S02]  /*64a90*/  IMAD R6, R0.reuse, 0x73, RZ ;  /* 0x0000007300067824 */ /* 0x040fe400078e02ff */
[----:B------:R0:W-:Y:S01]  /*64aa0*/  STL.64 [R1+0x848], R14 ;  /* 0x0008480e01007387 */ /* 0x0001e20000100a00 */
[----:B------:R-:W-:Y:S01]  /*64ab0*/  IMAD R2, R0, 0xe8, RZ ;  /* 0x000000e800027824 */ /* 0x000fe200078e02ff */
[----:B------:R-:W-:Y:S02]  /*64ac0*/  F2FP.PACK_AB R5, R9, R11 ;  /* 0x0000000b0905723e */ /* 0x000fe400000000ff */
[----:B------:R-:W2:Y:S01]  /*64ad0*/  LDL.LU R13, [R1+0x80] ;  /* 0x00008000010d7983 */ /* 0x000ea20000300800 */
[----:B0-----:R-:W-:-:S04]  /*64ae0*/  IADD3 R14, P5, R21, R16, RZ ;  /* 0x00000010150e7210 */ /* 0x001fc80007fbe0ff */
[----:B------:R-:W-:Y:S02]  /*64af0*/  LEA.HI.X.SX32 R15, R6, R17, 0x1, P5 ;  /* 0x00000011060f7211 */ /* 0x000fe400028f0eff */
[----:B------:R-:W-:-:S03]  /*64b00*/  IADD3 R2, P5, R2, R16, RZ ;  /* 0x0000001002027210 */ /* 0x000fc60007fbe0ff */
[----:B------:R0:W-:Y:S01]  /*64b10*/  STL.64 [R1+0x840], R14 ;  /* 0x0008400e01007387 */ /* 0x0001e20000100a00 */
[----:B------:R-:W-:Y:S01]  /*64b20*/  F2FP.PACK_AB R9, R3, R28 ;  /* 0x0000001c0309723e */ /* 0x000fe200000000ff */
[----:B------:R-:W-:Y:S01]  /*64b30*/  IMAD R20, R0, 0xea, RZ ;  /* 0x000000ea00147824 */ /* 0x000fe200078e02ff */
[----:B---3--:R-:W-:Y:S02]  /*64b40*/  LEA.HI.X.SX32 R3, R22, R17, 0x1, P5 ;  /* 0x0000001116037211 */ /* 0x008fe400028f0eff */
[----:B------:R-:W-:Y:S01]  /*64b50*/  F2FP.PACK_AB R6, R29, R26 ;  /* 0x0000001a1d06723e */ /* 0x000fe200000000ff */
[----:B0-----:R-:W3:Y:S04]  /*64b60*/  LDL.LU R14, [R1+0x8c] ;  /* 0x00008c00010e7983 */ /* 0x001ee80000300800 */
[----:B------:R-:W3:Y:S04]  /*64b70*/  LDL.LU R15, [R1+0x88] ;  /* 0x00008800010f7983 */ /* 0x000ee80000300800 */
[----:B------:R-:W2:Y:S04]  /*64b80*/  LDL.LU R19, [R1+0x94] ;  /* 0x0000940001137983 */ /* 0x000ea80000300800 */
[----:B------:R-:W2:Y:S04]  /*64b90*/  LDL.LU R18, [R1+0x90] ;  /* 0x0000900001127983 */ /* 0x000ea80000300800 */
[----:B------:R-:W2:Y:S04]  /*64ba0*/  LDL.LU R28, [R1+0x9c] ;  /* 0x00009c00011c7983 */ /* 0x000ea80000300800 */
[----:B------:R-:W2:Y:S04]  /*64bb0*/  LDL.LU R29, [R1+0x98] ;  /* 0x00009800011d7983 */ /* 0x000ea80000300800 */
[----:B------:R-:W4:Y:S04]  /*64bc0*/  LDL.LU R22, [R1+0x584] ;  /* 0x0005840001167983 */ /* 0x000f280000300800 */
[----:B------:R0:W-:Y:S04]  /*64bd0*/  STL.64 [R1+0x838], R2 ;  /* 0x0008380201007387 */ /* 0x0001e80000100a00 */
[----:B------:R1:W-:Y:S01]  /*64be0*/  STL.64 [R1+0x2058], R20 ;  /* 0x0020581401007387 */ /* 0x0003e20000100a00 */
[----:B0-----:R-:W-:-:S03]  /*64bf0*/  IADD3 R2, P5, R20, R16, RZ ;  /* 0x0000001014027210 */ /* 0x001fc60007fbe0ff */
[----:B-1----:R-:W3:Y:S04]  /*64c00*/  LDL.LU R20, [R1+0x84] ;  /* 0x0000840001147983 */ /* 0x002ee80000300800 */
[----:B------:R0:W-:Y:S04]  /*64c10*/  STL [R1+0x2060], R21 ;  /* 0x0020601501007387 */ /* 0x0001e80000100800 */
[----:B0-----:R-:W3:Y:S01]  /*64c20*/  LDL.LU R21, [R1+0x58c] ;  /* 0x00058c0001157983 */ /* 0x001ee20000300800 */
[----:B------:R-:W-:-:S05]  /*64c30*/  IMAD R11, R0, 0x75, RZ ;  /* 0x00000075000b7824 */ /* 0x000fca00078e02ff */
[----:B------:R-:W-:-:S05]  /*64c40*/  LEA.HI.X.SX32 R3, R11, R17, 0x1, P5 ;  /* 0x000000110b037211 */ /* 0x000fca00028f0eff */
[----:B------:R0:W-:Y:S04]  /*64c50*/  STL.64 [R1+0x830], R2 ;  /* 0x0008300201007387 */ /* 0x0001e80000100a00 */
[----:B0-----:R-:W3:Y:S01]  /*64c60*/  LDL.LU.64 R2, [R1+0x20d8] ;  /* 0x0020d80001027983 */ /* 0x001ee20000300a00 */
[----:B------:R-:W-:Y:S01]  /*64c70*/  IMAD R26, R0, 0xec, RZ ;  /* 0x000000ec001a7824 */ /* 0x000fe200078e02ff */
[----:B------:R-:W-:-:S04]  /*64c80*/  F2FP.PACK_AB R7, R7, R27 ;  /* 0x0000001b0707723e */ /* 0x000fc800000000ff */
[----:B------:R-:W-:-:S04]  /*64c90*/  IADD3 R26, P5, R26, R16, RZ ;  /* 0x000000101a1a7210 */ /* 0x000fc80007fbe0ff */
[----:B------:R-:W-:Y:S01]  /*64ca0*/  LEA.HI.X.SX32 R27, R23, R17, 0x1, P5 ;  /* 0x00000011171b7211 */ /* 0x000fe200028f0eff */
[----:B------:R0:W-:Y:S04]  /*64cb0*/  STS.128 [R24+0x700], R4 ;  /* 0x0007000418007388 */ /* 0x0001e80000000c00 */
[----:B------:R1:W-:Y:S01]  /*64cc0*/  STL.64 [R1+0x828], R26 ;  /* 0x0008281a01007387 */ /* 0x0003e20000100a00 */
[C---:B------:R-:W-:Y:S02]  /*64cd0*/  IMAD R23, R0.reuse, 0xf2, RZ ;  /* 0x000000f200177824 */ /* 0x040fe400078e02ff */
[----:B0-----:R-:W-:Y:S01]  /*64ce0*/  IMAD R7, R0, 0x79, RZ ;  /* 0x0000007900077824 */ /* 0x001fe200078e02ff */
[----:B----4-:R-:W-:Y:S01]  /*64cf0*/  F2FP.PACK_AB R10, R22, R10 ;  /* 0x0000000a160a723e */ /* 0x010fe200000000ff */
[----:B------:R-:W-:-:S05]  /*64d00*/  IMAD R22, R0, 0xee, RZ ;  /* 0x000000ee00167824 */ /* 0x000fca00078e02ff */
[----:B-1----:R-:W-:Y:S02]  /*64d10*/  IADD3 R26, P5, R22, R16, RZ ;  /* 0x00000010161a7210 */ /* 0x002fe40007fbe0ff */
[----:B--2---:R-:W-:Y:S02]  /*64d20*/  F2FP.PACK_AB R6, R19, R18 ;  /* 0x000000121306723e */ /* 0x004fe400000000ff */
[----:B---3--:R-:W-:Y:S02]  /*64d30*/  F2FP.PACK_AB R5, R14, R15 ;  /* 0x0000000f0e05723e */ /* 0x008fe400000000ff */
[----:B------:R-:W-:Y:S01]  /*64d40*/  F2FP.PACK_AB R11, R21, R12 ;  /* 0x0000000c150b723e */ /* 0x000fe200000000ff */
[C---:B------:R-:W-:Y:S02]  /*64d50*/  IMAD R12, R0.reuse, 0x77, RZ ;  /* 0x00000077000c7824 */ /* 0x040fe400078e02ff */
[----:B------:R-:W-:Y:S02]  /*64d60*/  IMAD R21, R0, 0xf0, RZ ;  /* 0x000000f000157824 */ /* 0x000fe400078e02ff */
[----:B------:R0:W-:Y:S01]  /*64d70*/  STS.128 [R24+0x780], R8 ;  /* 0x0007800818007388 */ /* 0x0001e20000000c00 */
[----:B------:R-:W-:-:S05]  /*64d80*/  LEA.HI.X.SX32 R27, R12, R17, 0x1, P5 ;  /* 0x000000110c1b7211 */ /* 0x000fca00028f0eff */
[----:B------:R1:W-:Y:S01]  /*64d90*/  STL.64 [R1+0x820], R26 ;  /* 0x0008201a01007387 */ /* 0x0003e20000100a00 */
[----:B0-----:R-:W-:-:S03]  /*64da0*/  IMAD R24, R0, 0x78, RZ ;  /* 0x0000007800187824 */ /* 0x001fc600078e02ff */
[----:B------:R-:W-:Y:S01]  /*64db0*/  BAR.SYNC.DEFER_BLOCKING 0x0 ;  /* 0x0000000000007b1d */ /* 0x000fe20000010000 */
[----:B------:R-:W-:-:S04]  /*64dc0*/  IADD3 R10, P5, R21, R16, RZ ;  /* 0x00000010150a7210 */ /* 0x000fc80007fbe0ff */
[----:B------:R-:W-:Y:S01]  /*64dd0*/  LEA.HI.X.SX32 R11, R24, R17, 0x1, P5 ;  /* 0x00000011180b7211 */ /* 0x000fe200028f0eff */
[----:B-1----:R-:W2:Y:S04]  /*64de0*/  LDL.LU.64 R26, [R1+0x20d0] ;  /* 0x0020d000011a7983 */ /* 0x002ea80000300a00 */
[----:B------:R0:W-:Y:S01]  /*64df0*/  STL.64 [R1+0x818], R10 ;  /* 0x0008180a01007387 */ /* 0x0001e20000100a00 */
[----:B------:R-:W-:Y:S01]  /*64e00*/  IMAD R8, R0, 0xf4, RZ ;  /* 0x000000f400087824 */ /* 0x000fe200078e02ff */
[----:B------:R-:W-:Y:S01]  /*64e10*/  F2FP.PACK_AB R4, R20, R13 ;  /* 0x0000000d1404723e */ /* 0x000fe200000000ff */
[----:B------:R-:W-:Y:S01]  /*64e20*/  IMAD R24, R0, 0xf6, RZ ;  /* 0x000000f600187824 */ /* 0x000fe200078e02ff */
[----:B0-----:R-:W-:-:S04]  /*64e30*/  IADD3 R10, P5, R23, R16, RZ ;  /* 0x00000010170a7210 */ /* 0x001fc80007fbe0ff */
[----:B------:R-:W-:Y:S02]  /*64e40*/  LEA.HI.X.SX32 R11, R7, R17, 0x1, P5 ;  /* 0x00000011070b7211 */ /* 0x000fe400028f0eff */
[----:B------:R-:W-:Y:S01]  /*64e50*/  F2FP.PACK_AB R7, R28, R29 ;  /* 0x0000001d1c07723e */ /* 0x000fe200000000ff */
[----:B------:R-:W-:Y:S01]  /*64e60*/  STL.64 [R1+0x2048], R22 ;  /* 0x0020481601007387 */ /* 0x000fe20000100a00 */
[----:B------:R-:W-:Y:S01]  /*64e70*/  IADD3 R12, P5, R8, R16, RZ ;  /* 0x00000010080c7210 */ /* 0x000fe20007fbe0ff */
[----:B------:R-:W-:Y:S02]  /*64e80*/  IMAD R8, R0, 0x7b, RZ ;  /* 0x0000007b00087824 */ /* 0x000fe400078e02ff */
[----:B------:R-:W-:Y:S01]  /*64e90*/  STL.64 [R1+0x20b8], R6 ;  /* 0x0020b80601007387 */ /* 0x000fe20000100a00 */
[----:B------:R-:W-:-:S03]  /*64ea0*/  LEA.HI.X.SX32 R13, R2, R17, 0x1, P5 ;  /* 0x00000011020d7211 */ /* 0x000fc600028f0eff */
[----:B------:R0:W-:Y:S04]  /*64eb0*/  STL.64 [R1+0x810], R10 ;  /* 0x0008100a01007387 */ /* 0x0001e80000100a00 */
[----:B------:R1:W-:Y:S01]  /*64ec0*/  STL.64 [R1+0x20b0], R4 ;  /* 0x0020b00401007387 */ /* 0x0003e20000100a00 */
[----:B0-----:R-:W-:Y:S01]  /*64ed0*/  IMAD R11, R0, 0xf8, RZ ;  /* 0x000000f8000b7824 */ /* 0x001fe200078e02ff */
[----:B-1----:R-:W-:Y:S02]  /*64ee0*/  IADD3 R4, P5, R24, R16, RZ ;  /* 0x0000001018047210 */ /* 0x002fe40007fbe0ff */
[----:B------:R0:W-:Y:S02]  /*64ef0*/  STL.64 [R1+0x808], R12 ;  /* 0x0008080c01007387 */ /* 0x0001e40000100a00 */
[----:B------:R-:W-:-:S02]  /*64f00*/  LEA.HI.X.SX32 R5, R8, R17, 0x1, P5 ;  /* 0x0000001108057211 */ /* 0x000fc400028f0eff */
[----:B------:R-:W-:Y:S02]  /*64f10*/  IADD3 R14, P5, R11, R16, RZ ;  /* 0x000000100b0e7210 */ /* 0x000fe40007fbe0ff */
[----:B------:R-:W3:Y:S04]  /*64f20*/  LDL.LU R11, [R1+0xa4] ;  /* 0x0000a400010b7983 */ /* 0x000ee80000300800 */
[----:B------:R-:W0:Y:S01]  /*64f30*/  S2R R28, SR_TID.X ;  /* 0x00000000001c7919 */ /* 0x000e220000002100 */
[C---:B------:R-:W-:Y:S02]  /*64f40*/  IMAD R10, R0.reuse, 0xfc, RZ ;  /* 0x000000fc000a7824 */ /* 0x040fe400078e02ff */
[----:B------:R-:W-:Y:S01]  /*64f50*/  IMAD R9, R0, 0x7d, RZ ;  /* 0x0000007d00097824 */ /* 0x000fe200078e02ff */
[----:B------:R-:W-:Y:S01]  /*64f60*/  STL.64 [R1+0x800], R4 ;  /* 0x0008000401007387 */ /* 0x000fe20000100a00 */
[----:B0-----:R-:W-:-:S02]  /*64f70*/  SHF.L.U32 R12, R28, 0xc, RZ ;  /* 0x0000000c1c0c7819 */ /* 0x001fc400000006ff */
[----:B------:R-:W-:Y:S02]  /*64f80*/  LOP3.LUT R29, R28, 0x7f, RZ, 0xc0, !PT ;  /* 0x0000007f1c1d7812 */ /* 0x000fe400078ec0ff */
[----:B------:R-:W-:-:S04]  /*64f90*/  LOP3.LUT R12, R12, 0x6000, RZ, 0xc0, !PT ;  /* 0x000060000c0c7812 */ /* 0x000fc800078ec0ff */
[----:B------:R-:W-:Y:S01]  /*64fa0*/  LEA R12, R29, R12, 0x4 ;  /* 0x0000000c1d0c7211 */ /* 0x000fe200078e20ff */
[----:B------:R-:W-:Y:S01]  /*64fb0*/  IMAD R2, R0, 0xfa, RZ ;  /* 0x000000fa00027824 */ /* 0x000fe200078e02ff */
[----:B------:R-:W-:-:S04]  /*64fc0*/  LEA.HI.X.SX32 R15, R25, R17, 0x1, P5 ;  /* 0x00000011190f7211 */ /* 0x000fc800028f0eff */
[----:B------:R-:W-:Y:S02]  /*64fd0*/  IADD3 R20, P5, R2, R16, RZ ;  /* 0x0000001002147210 */ /* 0x000fe40007fbe0ff */
[C---:B------:R-:W-:Y:S01]  /*64fe0*/  LOP3.LUT R6, R12.reuse, 0x20, RZ, 0x3c, !PT ;  /* 0x000000200c067812 */ /* 0x040fe200078e3cff */
[----:B---3--:R-:W-:Y:S04]  /*64ff0*/  STL.64 [R1+0x20c8], R10 ;  /* 0x0020c80a01007387 */ /* 0x008fe80000100a00 */
[----:B------:R-:W-:Y:S04]  /*65000*/  STL [R1+0x20c0], R9 ;  /* 0x0020c00901007387 */ /* 0x000fe80000100800 */
[----:B------:R-:W0:Y:S04]  /*65010*/  LDS.128 R8, [R12] ;  /* 0x000000000c087984 */ /* 0x000e280000000c00 */
[----:B------:R-:W3:Y:S04]  /*65020*/  LDL.LU R13, [R1+0xa0] ;  /* 0x0000a000010d7983 */ /* 0x000ee80000300800 */
[----:B------:R-:W4:Y:S04]  /*65030*/  LDL R2, [R1+0xa1c] ;  /* 0x000a1c0001027983 */ /* 0x000f280000100800 */
[----:B------:R1:W-:Y:S04]  /*65040*/  STL.64 [R1+0x7f8], R14 ;  /* 0x0007f80e01007387 */ /* 0x0003e80000100a00 */
[----:B0-----:R-:W-:Y:S04]  /*65050*/  STL.64 [R1+0x2c0], R8 ;  /* 0x0002c00801007387 */ /* 0x001fe80000100a00 */
[----:B------:R-:W-:Y:S04]  /*65060*/  STL.64 [R1+0x2c8], R10 ;  /* 0x0002c80a01007387 */ /* 0x000fe80000100a00 */
[----:B------:R-:W0:Y:S04]  /*65070*/  LDS.128 R8, [R12+0x800] ;  /* 0x000800000c087984 */ /* 0x000e280000000c00 */
[----:B-1----:R-:W2:Y:S04]  /*65080*/  LDL.LU R14, [R1+0xac] ;  /* 0x0000ac00010e7983 */ /* 0x002ea80000300800 */
[----:B------:R-:W2:Y:S04]  /*65090*/  LDL.LU R15, [R1+0xa8] ;  /* 0x0000a800010f7983 */ /* 0x000ea80000300800 */
[----:B0-----:R-:W-:Y:S04]  /*650a0*/  STL.64 [R1+0x2b0], R8 ;  /* 0x0002b00801007387 */ /* 0x001fe80000100a00 */
[----:B------:R-:W-:Y:S04]  /*650b0*/  STL.64 [R1+0x2b8], R10 ;  /* 0x0002b80a01007387 */ /* 0x000fe80000100a00 */
[----:B------:R-:W0:Y:S04]  /*650c0*/  LDS.128 R8, [R12+0x1000] ;  /* 0x001000000c087984 */ /* 0x000e280000000c00 */
[----:B------:R-:W2:Y:S04]  /*650d0*/  LDL.LU R28, [R1+0xb4] ;  /* 0x0000b400011c7983 */ /* 0x000ea80000300800 */
[----:B------:R-:W2:Y:S04]  /*650e0*/  LDL.LU R29, [R1+0xb0] ;  /* 0x0000b000011d7983 */ /* 0x000ea80000300800 */
[----:B0-----:R-:W-:Y:S04]  /*650f0*/  STL.64 [R1+0x2a0], R8 ;  /* 0x0002a00801007387 */ /* 0x001fe80000100a00 */
[----:B------:R-:W-:Y:S04]  /*65100*/  STL.64 [R1+0x2a8], R10 ;  /* 0x0002a80a01007387 */ /* 0x000fe80000100a00 */
[----:B------:R-:W0:Y:S04]  /*65110*/  LDS.128 R8, [R12+0x1800] ;  /* 0x001800000c087984 */ /* 0x000e280000000c00 */
[----:B0-----:R-:W-:Y:S04]  /*65120*/  STL.64 [R1+0x290], R8 ;  /* 0x0002900801007387 */ /* 0x001fe80000100a00 */
[----:B------:R-:W-:Y:S04]  /*65130*/  STL.64 [R1+0x298], R10 ;  /* 0x0002980a01007387 */ /* 0x000fe80000100a00 */
[----:B------:R-:W0:Y:S04]  /*65140*/  LDS.128 R8, [R6] ;  /* 0x0000000006087984 */ /* 0x000e280000000c00 */
[----:B0-----:R-:W-:Y:S04]  /*65150*/  STL.64 [R1+0x280], R8 ;  /* 0x0002800801007387 */ /* 0x001fe80000100a00 */
[----:B------:R-:W-:Y:S04]  /*65160*/  STL.64 [R1+0x288], R10 ;  /* 0x0002880a01007387 */ /* 0x000fe80000100a00 */
[----:B------:R-:W0:Y:S04]  /*65170*/  LDS.128 R8, [R6+0x800] ;  /* 0x0008000006087984 */ /* 0x000e280000000c00 */
[----:B0-----:R-:W-:Y:S04]  /*65180*/  STL.64 [R1+0x270], R8 ;  /* 0x0002700801007387 */ /* 0x001fe80000100a00 */
[----:B------:R-:W-:Y:S04]  /*65190*/  STL.64 [R1+0x278], R10 ;  /* 0x0002780a01007387 */ /* 0x000fe80000100a00 */
[----:B------:R-:W0:Y:S01]  /*651a0*/  LDS.128 R8, [R6+0x1000] ;  /* 0x0010000006087984 */ /* 0x000e220000000c00 */
[----:B------:R-:W-:-:S03]  /*651b0*/  LOP3.LUT R5, R12, 0x40, RZ, 0x3c, !PT ;  /* 0x000000400c057812 */ /* 0x000fc600078e3cff */
[----:B0-----:R-:W-:Y:S04]  /*651c0*/  STL.64 [R1+0x260], R8 ;  /* 0x0002600801007387 */ /* 0x001fe80000100a00 */
[----:B------:R-:W-:Y:S04]  /*651d0*/  STL.64 [R1+0x268], R10 ;  /* 0x0002680a01007387 */ /* 0x000fe80000100a00 */
[----:B------:R-:W0:Y:S04]  /*651e0*/  LDS.128 R8, [R6+0x1800] ;  /* 0x0018000006087984 */ /* 0x000e280000000c00 */
[----:B------:R-:W2:Y:S04]  /*651f0*/  LDL.LU R19, [R1+0xbc] ;  /* 0x0000bc0001137983 */ /* 0x000ea80000300800 */
[----:B------:R-:W2:Y:S04]  /*65200*/  LDL.LU R18, [R1+0xb8] ;  /* 0x0000b80001127983 */ /* 0x000ea80000300800 */
        /* <DEDUP_REMOVED lines=21> */
[----:B------:R-:W0:Y:S04]  /*65360*/  LDS.128 R8, [R4+0x1000] ;  /* 0x0010000004087984 */ /* 0x000e280000000c00 */
[----:B------:R-:W1:Y:S04]  /*65370*/  LDS.128 R4, [R4+0x1800] ;  /* 0x0018000004047984 */ /* 0x000e680000000c00 */
[----:B0-----:R-:W-:Y:S04]  /*65380*/  STL.64 [R1+0x1e0], R8 ;  /* 0x0001e00801007387 */ /* 0x001fe80000100a00 */
[----:B------:R0:W-:Y:S04]  /*65390*/  STL.64 [R1+0x1e8], R10 ;  /* 0x0001e80a01007387 */ /* 0x0001e80000100a00 */
[----:B0-----:R-:W3:Y:S04]  /*653a0*/  LDL.LU.64 R10, [R1+0x20c8] ;  /* 0x0020c800010a7983 */ /* 0x001ee80000300a00 */
[----:B------:R-:W2:Y:S04]  /*653b0*/  LDL.LU R9, [R1+0x20c0] ;  /* 0x0020c00001097983 */ /* 0x000ea80000300800 */
[----:B-1----:R-:W-:Y:S04]  /*653c0*/  STL.64 [R1+0x1d0], R4 ;  /* 0x0001d00401007387 */ /* 0x002fe80000100a00 */
[----:B------:R0:W-:Y:S04]  /*653d0*/  STL.64 [R1+0x1d8], R6 ;  /* 0x0001d80601007387 */ /* 0x0001e80000100a00 */
[----:B0-----:R-:W4:Y:S04]  /*653e0*/  LDL.LU.64 R6, [R1+0x20b8] ;  /* 0x0020b80001067983 */ /* 0x001f280000300a00 */
[----:B------:R-:W4:Y:S04]  /*653f0*/  LDL.LU.64 R4, [R1+0x20b0] ;  /* 0x0020b00001047983 */ /* 0x000f280000300a00 */
[----:B------:R-:W4:Y:S04]  /*65400*/  LDL.LU R22, [R1+0xd4] ;  /* 0x0000d40001167983 */ /* 0x000f280000300800 */
[----:B------:R-:W4:Y:S04]  /*65410*/  LDL.LU R23, [R1+0xd0] ;  /* 0x0000d00001177983 */ /* 0x000f280000300800 */
[----:B------:R-:W-:Y:S01]  /*65420*/  BAR.SYNC.DEFER_BLOCKING 0x0 ;  /* 0x0000000000007b1d */ /* 0x000fe20000010000 */
[----:B------:R-:W-:Y:S01]  /*65430*/  IMAD R25, R0, 0xfe, RZ ;  /* 0x000000fe00197824 */ /* 0x000fe200078e02ff */
[----:B---3--:R-:W-:-:S02]  /*65440*/  F2FP.PACK_AB R12, R11, R13 ;  /* 0x0000000d0b0c723e */ /* 0x008fc400000000ff */
[----:B--2---:R-:W-:Y:S02]  /*65450*/  LEA.HI.X.SX32 R21, R9, R17, 0x1, P5 ;  /* 0x0000001109157211 */ /* 0x004fe400028f0eff */
[----:B------:R-:W-:-:S04]  /*65460*/  IADD3 R10, P5, R10, R16, RZ ;  /* 0x000000100a0a7210 */ /* 0x000fc80007fbe0ff */
[----:B------:R-:W-:Y:S02]  /*65470*/  LEA.HI.X.SX32 R11, R27, R17, 0x1, P5 ;  /* 0x000000111b0b7211 */ /* 0x000fe400028f0eff */
[----:B------:R-:W-:Y:S02]  /*65480*/  F2FP.PACK_AB R13, R14, R15 ;  /* 0x0000000f0e0d723e */ /* 0x000fe400000000ff */
[----:B------:R-:W-:Y:S02]  /*65490*/  F2FP.PACK_AB R14, R28, R29 ;  /* 0x0000001d1c0e723e */ /* 0x000fe400000000ff */
[----:B------:R-:W-:Y:S01]  /*654a0*/  IADD3 R28, P5, R25, R16, RZ ;  /* 0x00000010191c7210 */ /* 0x000fe20007fbe0ff */
[----:B----4-:R0:W-:Y:S01]  /*654b0*/  STS.128 [R2], R4 ;  /* 0x0000000402007388 */ /* 0x0101e20000000c00 */
[----:B------:R-:W-:-:S03]  /*654c0*/  F2FP.PACK_AB R15, R19, R18 ;  /* 0x00000012130f723e */ /* 0x000fc600000000ff */
[----:B0-----:R-:W2:Y:S04]  /*654d0*/  LDL.LU R6, [R1+0x10c] ;  /* 0x00010c0001067983 */ /* 0x001ea80000300800 */
[----:B------:R-:W2:Y:S01]  /*654e0*/  LDL.LU R8, [R1+0x104] ;  /* 0x0001040001087983 */ /* 0x000ea20000300800 */
[----:B------:R-:W-:-:S03]  /*654f0*/  IMAD R4, R0, 0x7f, RZ ;  /* 0x0000007f00047824 */ /* 0x000fc600078e02ff */
[----:B------:R-:W3:Y:S04]  /*65500*/  LDL.LU R9, [R1+0xd8] ;  /* 0x0000d80001097983 */ /* 0x000ee80000300800 */
[----:B------:R0:W-:Y:S01]  /*65510*/  STL.64 [R1+0x7f0], R20 ;  /* 0x0007f01401007387 */ /* 0x0001e20000100a00 */
[----:B------:R-:W-:-:S03]  /*65520*/  LEA.HI.X.SX32 R29, R4, R17, 0x1, P5 ;  /* 0x00000011041d7211 */ /* 0x000fc600028f0eff */
[----:B0-----:R-:W4:Y:S04]  /*65530*/  LDL.LU R21, [R1+0x114] ;  /* 0x0001140001157983 */ /* 0x001f280000300800 */
[----:B------:R-:W4:Y:S04]  /*65540*/  LDL.LU R20, [R1+0x110] ;  /* 0x0001100001147983 */ /* 0x000f280000300800 */
[----:B------:R0:W-:Y:S01]  /*65550*/  STL.64 [R1+0x7e8], R10 ;  /* 0x0007e80a01007387 */ /* 0x0001e20000100a00 */
[----:B------:R-:W-:-:S03]  /*65560*/  IMAD.SHL.U32 R5, R0, 0x80, RZ ;  /* 0x0000008000057824 */ /* 0x000fc600078e00ff */
[----:B0-----:R-:W3:Y:S04]  /*65570*/  LDL.LU R11, [R1+0xe0] ;  /* 0x0000e000010b7983 */ /* 0x001ee80000300800 */
[----:B------:R0:W-:Y:S04]  /*65580*/  STL.64 [R1+0x2040], R24 ;  /* 0x0020401801007387 */ /* 0x0001e80000100a00 */
[----:B0-----:R-:W3:Y:S04]  /*65590*/  LDL.LU R24, [R1+0xdc] ;  /* 0x0000dc0001187983 */ /* 0x001ee80000300800 */
[----:B------:R-:W4:Y:S04]  /*655a0*/  LDL.LU R25, [R1+0xe4] ;  /* 0x0000e40001197983 */ /* 0x000f280000300800 */
[----:B------:R-:W4:Y:S04]  /*655b0*/  LDL.LU R7, [R1+0x124] ;  /* 0x0001240001077983 */ /* 0x000f280000300800 */
[----:B------:R-:W4:Y:S04]  /*655c0*/  LDL.LU R10, [R1+0x120] ;  /* 0x00012000010a7983 */ /* 0x000f280000300800 */
[----:B------:R-:W4:Y:S04]  /*655d0*/  LDL.LU R19, [R1+0xec] ;  /* 0x0000ec0001137983 */ /* 0x000f280000300800 */
[----:B------:R-:W4:Y:S04]  /*655e0*/  LDL.LU R18, [R1+0xe8] ;  /* 0x0000e80001127983 */ /* 0x000f280000300800 */
[----:B------:R0:W-:Y:S01]  /*655f0*/  STL.64 [R1+0x7e0], R28 ;  /* 0x0007e01c01007387 */ /* 0x0001e20000100a00 */
[----:B------:R-:W-:-:S03]  /*65600*/  F2FP.PACK_AB R4, R22, R23 ;  /* 0x000000171604723e */ /* 0x000fc600000000ff */
[----:B------:R-:W4:Y:S04]  /*65610*/  LDL.LU R22, [R1+0x12c] ;  /* 0x00012c0001167983 */ /* 0x000f280000300800 */
[----:B------:R-:W4:Y:S01]  /*65620*/  LDL.LU R23, [R1+0x128] ;  /* 0x0001280001177983 */ /* 0x000f220000300800 */
[----:B0-----:R-:W-:-:S04]  /*65630*/  LEA R28, P5, R0, R16, 0x8 ;  /* 0x00000010001c7211 */ /* 0x001fc800078a40ff */
[----:B------:R-:W-:-:S05]  /*65640*/  LEA.HI.X.SX32 R29, R5, R17, 0x1, P5 ;  /* 0x00000011051d7211 */ /* 0x000fca00028f0eff */
[----:B------:R0:W-:Y:S04]  /*65650*/  STL.64 [R1+0x7d8], R28 ;  /* 0x0007d81c01007387 */ /* 0x0001e80000100a00 */
[----:B0-----:R-:W4:Y:S01]  /*65660*/  LDL.LU.64 R28, [R1+0x20a8] ;  /* 0x0020a800011c7983 */ /* 0x001f220000300a00 */
[----:B------:R-:W-:-:S03]  /*65670*/  IMAD R27, R0, 0x198, RZ ;  /* 0x00000198001b7824 */ /* 0x000fc600078e02ff */
[----:B------:R0:W-:Y:S02]  /*65680*/  STS.128 [R2+0x80], R12 ;  /* 0x0000800c02007388 */ /* 0x0001e40000000c00 */
[----:B0-----:R-:W-:Y:S01]  /*65690*/  IADD3 R14, P5, R27, R16, RZ ;  /* 0x000000101b0e7210 */ /* 0x001fe20007fbe0ff */
[----:B------:R-:W-:-:S03]  /*656a0*/  IMAD R13, R0, 0x19a, RZ ;  /* 0x0000019a000d7824 */ /* 0x000fc600078e02ff */
[----:B------:R-:W-:-:S05]  /*656b0*/  LEA.HI.X.SX32 R15, R26, R17, 0x1, P5 ;  /* 0x000000111a0f7211 */ /* 0x000fca00028f0eff */
[----:B------:R0:W-:Y:S01]  /*656c0*/  STL.64 [R1+0x7d0], R14 ;  /* 0x0007d00e01007387 */ /* 0x0001e20000100a00 */
[C---:B------:R-:W-:Y:S01]  /*656d0*/  IMAD R12, R0.reuse, 0x19c, RZ ;  /* 0x0000019c000c7824 */ /* 0x040fe200078e02ff */
[----:B0-----:R-:W-:Y:S01]  /*656e0*/  IADD3 R14, P5, R13, R16, RZ ;  /* 0x000000100d0e7210 */ /* 0x001fe20007fbe0ff */
[----:B------:R-:W-:Y:S01]  /*656f0*/  IMAD R26, R0, 0x19e, RZ ;  /* 0x0000019e001a7824 */ /* 0x000fe200078e02ff */
[----:B--2---:R-:W-:Y:S01]  /*65700*/  F2FP.PACK_AB R8, R6, R8 ;  /* 0x000000080608723e */ /* 0x004fe200000000ff */
[----:B------:R-:W-:-:S05]  /*65710*/  IMAD R6, R0, 0xcd, RZ ;  /* 0x000000cd00067824 */ /* 0x000fca00078e02ff */
[----:B------:R-:W-:-:S05]  /*65720*/  LEA.HI.X.SX32 R15, R6, R17, 0x1, P5 ;  /* 0x00000011060f7211 */ /* 0x000fca00028f0eff */
[----:B------:R0:W-:Y:S02]  /*65730*/  STL.64 [R1+0x7c8], R14 ;  /* 0x0007c80e01007387 */ /* 0x0001e40000100a00 */
[----:B0-----:R-:W-:Y:S02]  /*65740*/  IADD3 R14, P5, R12, R16, RZ ;  /* 0x000000100c0e7210 */ /* 0x001fe40007fbe0ff */
[----:B---3--:R-:W-:Y:S02]  /*65750*/  F2FP.PACK_AB R5, R24, R9 ;  /* 0x000000091805723e */ /* 0x008fe400000000ff */
[----:B----4-:R-:W-:Y:S02]  /*65760*/  F2FP.PACK_AB R9, R21, R20 ;  /* 0x000000141509723e */ /* 0x010fe400000000ff */
[----:B------:R-:W2:Y:S04]  /*65770*/  LDL.LU R21, [R1+0x158] ;  /* 0x0001580001157983 */ /* 0x000ea80000300800 */
[----:B------:R-:W2:Y:S04]  /*65780*/  LDL.LU R20, [R1+0x150] ;  /* 0x0001500001147983 */ /* 0x000ea80000300800 */
[----:B------:R0:W-:Y:S01]  /*65790*/  STL.64 [R1+0x2018], R26 ;  /* 0x0020181a01007387 */ /* 0x0001e20000100a00 */
[----:B------:R-:W-:-:S02]  /*657a0*/  LEA.HI.X.SX32 R15, R28, R17, 0x1, P5 ;  /* 0x000000111c0f7211 */ /* 0x000fc400028f0eff */
[----:B------:R-:W-:Y:S02]  /*657b0*/  IADD3 R16, P5, R26, R16, RZ ;  /* 0x000000101a107210 */ /* 0x000fe40007fbe0ff */
[----:B0-----:R-:W3:Y:S01]  /*657c0*/  LDL.64 R26, [R1+0x438] ;  /* 0x00043800011a7983 */ /* 0x001ee20000100a00 */
[----:B------:R-:W-:Y:S01]  /*657d0*/  F2FP.PACK_AB R6, R25, R11 ;  /* 0x0000000b1906723e */ /* 0x000fe200000000ff */
[C---:B------:R-:W-:Y:S01]  /*657e0*/  IMAD R11, R0.reuse, 0xcf, RZ ;  /* 0x000000cf000b7824 */ /* 0x040fe200078e02ff */
[----:B------:R-:W-:Y:S01]  /*657f0*/  F2FP.PACK_AB R10, R7, R10 ;  /* 0x0000000a070a723e */ /* 0x000fe200000000ff */
[----:B------:R0:W-:Y:S01]  /*65800*/  STL.64 [R1+0x7c0], R14 ;  /* 0x0007c00e01007387 */ /* 0x0001e20000100a00 */
[----:B------:R-:W-:Y:S01]  /*65810*/  IMAD R12, R0, 0x1a0, RZ ;  /* 0x000001a0000c7824 */ /* 0x000fe200078e02ff */
[----:B------:R-:W-:Y:S02]  /*65820*/  F2FP.PACK_AB R7, R19, R18 ;  /* 0x000000121307723e */ /* 0x000fe400000000ff */
[----:B0-----:R-:W4:Y:S04]  /*65830*/  LDL.LU R14, [R1+0x168] ;  /* 0x00016800010e7983 */ /* 0x001f280000300800 */
[----:B------:R-:W4:Y:S04]  /*65840*/  LDL.LU R24, [R1+0x160] ;  /* 0x0001600001187983 */ /* 0x000f280000300800 */
[----:B------:R-:W2:Y:S04]  /*65850*/  LDL.LU R19, [R1+0x178] ;  /* 0x0001780001137983 */ /* 0x000ea80000300800 */
[----:B------:R-:W2:Y:S01]  /*65860*/  LDL.LU R18, [R1+0x170] ;  /* 0x0001700001127983 */ /* 0x000ea20000300800 */
[----:B---3--:R-:W-:-:S05]  /*65870*/  LEA.HI.X.SX32 R17, R11, R27, 0x1, P5 ;  /* 0x0000001b0b117211 */ /* 0x008fca00028f0eff */
[----:B------:R0:W-:Y:S01]  /*65880*/  STL.64 [R1+0x7b8], R16 ;  /* 0x0007b81001007387 */ /* 0x0001e20000100a00 */
[----:B------:R-:W-:-:S03]  /*65890*/  F2FP.PACK_AB R11, R22, R23 ;  /* 0x00000017160b723e */ /* 0x000fc600000000ff */
[----:B------:R-:W3:Y:S04]  /*658a0*/  LDL.LU R15, [R1+0x188] ;  /* 0x00018800010f7983 */ /* 0x000ee80000300800 */
[----:B------:R-:W3:Y:S01]  /*658b0*/  LDL.LU R23, [R1+0x180] ;  /* 0x0001800001177983 */ /* 0x000ee20000300800 */
[----:B0-----:R-:W-:-:S04]  /*658c0*/  IADD3 R16, P5, R12, R26, RZ ;  /* 0x0000001a0c107210 */ /* 0x001fc80007fbe0ff */
[----:B------:R-:W-:-:S05]  /*658d0*/  LEA.HI.X.SX32 R17, R29, R27, 0x1, P5 ;  /* 0x0000001b1d117211 */ /* 0x000fca00028f0eff */
[----:B------:R0:W-:Y:S04]  /*658e0*/  STL.64 [R1+0x7b0], R16 ;  /* 0x0007b01001007387 */ /* 0x0001e80000100a00 */
[----:B0-----:R-:W2:Y:S01]  /*658f0*/  LDL.LU R17, [R1+0x20a0] ;  /* 0x0020a00001117983 */ /* 0x001ea20000300800 */
[C---:B------:R-:W-:Y:S02]  /*65900*/  IMAD R28, R0.reuse, 0x1a2, RZ ;  /* 0x000001a2001c7824 */ /* 0x040fe400078e02ff */
[C---:B------:R-:W-:Y:S01]  /*65910*/  IMAD R12, R0.reuse, 0xd1, RZ ;  /* 0x000000d1000c7824 */ /* 0x040fe200078e02ff */
[----:B------:R0:W-:Y:S01]  /*65920*/  STS.128 [R2+0x100], R4 ;  /* 0x0001000402007388 */ /* 0x0001e20000000c00 */
[----:B------:R-:W-:Y:S01]  /*65930*/  IMAD R13, R0, 0x1a4, RZ ;  /* 0x000001a4000d7824 */ /* 0x000fe200078e02ff */
[----:B------:R-:W-:Y:S01]  /*65940*/  IADD3 R16, P5, R28, R26, RZ ;  /* 0x0000001a1c107210 */ /* 0x000fe20007fbe0ff */
[----:B------:R-:W-:-:S04]  /*65950*/  IMAD R29, R0, 0x1a6, RZ ;  /* 0x000001a6001d7824 */ /* 0x000fc800078e02ff */
[----:B------:R1:W-:Y:S04]  /*65960*/  STL [R1+0x7a8], R16 ;  /* 0x0007a81001007387 */ /* 0x0003e80000100800 */
[----:B------:R1:W-:Y:S01]  /*65970*/  STS.128 [R2+0x180], R8 ;  /* 0x0001800802007388 */ /* 0x0003e20000000c00 */
[----:B0-----:R-:W-:Y:S01]  /*65980*/  MOV R6, R16 ;  /* 0x0000001000067202 */ /* 0x001fe20000000f00 */
[C---:B------:R-:W-:Y:S02]  /*65990*/  IMAD R4, R0.reuse, 0xd3, RZ ;  /* 0x000000d300047824 */ /* 0x040fe400078e02ff */
[----:B------:R-:W-:Y:S01]  /*659a0*/  IMAD R5, R0, 0x1a8, RZ ;  /* 0x000001a800057824 */ /* 0x000fe200078e02ff */
[----:B--2---:R-:W-:Y:S02]  /*659b0*/  MOV R7, R17 ;  /* 0x0000001100077202 */ /* 0x004fe40000000f00 */
[----:B------:R-:W-:Y:S01]  /*659c0*/  LEA.HI.X.SX32 R7, R12, R27, 0x1, P5 ;  /* 0x0000001b0c077211 */ /* 0x000fe200028f0eff */
[----:B-1----:R-:W2:Y:S01]  /*659d0*/  LDL.LU.64 R16, [R1+0x2098] ;  /* 0x0020980001107983 */ /* 0x002ea20000300a00 */
[----:B------:R-:W-:-:S03]  /*659e0*/  IADD3 R6, P5, R13, R26, RZ ;  /* 0x0000001a0d067210 */ /* 0x000fc60007fbe0ff */
[----:B------:R-:W2:Y:S04]  /*659f0*/  LDL.LU R25, [R1+0x1b4] ;  /* 0x0001b40001197983 */ /* 0x000ea80000300800 */
[----:B------:R-:W2:Y:S04]  /*65a00*/  LDL.LU R22, [R1+0x1b0] ;  /* 0x0001b00001167983 */ /* 0x000ea80000300800 */
[----:B------:R0:W-:Y:S01]  /*65a10*/  STL [R1+0x7ac], R7 ;  /* 0x0007ac0701007387 */ /* 0x0001e20000100800 */
[----:B----4-:R-:W-:Y:S01]  /*65a20*/  F2FP.PACK_AB R13, R14, R24 ;  /* 0x000000180e0d723e */ /* 0x010fe200000000ff */
[----:B------:R-:W-:Y:S01]  /*65a30*/  IMAD R24, R0, 0xd4, RZ ;  /* 0x000000d400187824 */ /* 0x000fe200078e02ff */
[----:B------:R-:W-:Y:S01]  /*65a40*/  F2FP.PACK_AB R14, R19, R18 ;  /* 0x00000012130e723e */ /* 0x000fe200000000ff */
[----:B------:R-:W4:Y:S01]  /*65a50*/  LDL.LU R8, [R1+0x1b8] ;  /* 0x0001b80001087983 */ /* 0x000f220000300800 */
[----:B0-----:R-:W-:-:S02]  /*65a60*/  LEA.HI.X.SX32 R7, R3, R27, 0x1, P5 ;  /* 0x0000001b03077211 */ /* 0x001fc400028f0eff */
[----:B------:R-:W-:-:S03]  /*65a70*/  IADD3 R10, P5, R29, R26, RZ ;  /* 0x0000001a1d0a7210 */ /* 0x000fc60007fbe0ff */
[----:B------:R0:W-:Y:S01]  /*65a80*/  STL.64 [R1+0x770], R6 ;  /* 0x0007700601007387 */ /* 0x0001e20000100a00 */
[-C--:B------:R-:W-:Y:S02]  /*65a90*/  LEA.HI.X.SX32 R11, R4, R27.reuse, 0x1, P5 ;  /* 0x0000001b040b7211 */ /* 0x080fe400028f0eff */
[----:B------:R-:W-:Y:S02]  /*65aa0*/  IADD3 R18, P5, R5, R26, RZ ;  /* 0x0000001a05127210 */ /* 0x000fe40007fbe0ff */
[----:B------:R-:W-:Y:S02]  /*65ab0*/  F2FP.PACK_AB R12, R21, R20 ;  /* 0x00000014150c723e */ /* 0x000fe400000000ff */
[----:B------:R-:W-:Y:S01]  /*65ac0*/  LEA.HI.X.SX32 R19, R24, R27, 0x1, P5 ;  /* 0x0000001b18137211 */ /* 0x000fe200028f0eff */
[----:B0-----:R-:W4:Y:S04]  /*65ad0*/  LDL.LU R6, [R1+0x1c4] ;  /* 0x0001c40001067983 */ /* 0x001f280000300800 */
[----:B------:R-:W4:Y:S04]  /*65ae0*/  LDL.LU R7, [R1+0x1c0] ;  /* 0x0001c00001077983 */ /* 0x000f280000300800 */
[----:B------:R-:W4:Y:S04]  /*65af0*/  LDL.LU R21, [R1+0x1cc] ;  /* 0x0001cc0001157983 */ /* 0x000f280000300800 */
[----:B------:R-:W4:Y:S04]  /*65b00*/  LDL.LU R20, [R1+0x1c8] ;  /* 0x0001c80001147983 */ /* 0x000f280000300800 */
[----:B------:R0:W-:Y:S04]  /*65b10*/  STL.64 [R1+0x2030], R28 ;  /* 0x0020301c01007387 */ /* 0x0001e80000100a00 */
[----:B0-----:R-:W4:Y:S04]  /*65b20*/  LDL.LU R29, [R1+0x1bc] ;  /* 0x0001bc00011d7983 */ /* 0x001f280000300800 */
[----:B------:R-:W4:Y:S04]  /*65b30*/  LDL.LU R28, [R1+0x2d4] ;  /* 0x0002d400011c7983 */ /* 0x000f280000300800 */
[----:B------:R0:W-:Y:S04]  /*65b40*/  STL.64 [R1+0x768], R10 ;  /* 0x0007680a01007387 */ /* 0x0001e80000100a00 */
[----:B0-----:R-:W4:Y:S04]  /*65b50*/  LDL.LU R11, [R1+0x2d0] ;  /* 0x0002d000010b7983 */ /* 0x001f280000300800 */
[----:B------:R0:W-:Y:S04]  /*65b60*/  STL.64 [R1+0x760], R18 ;  /* 0x0007601201007387 */ /* 0x0001e80000100a00 */
[----:B0-----:R-:W4:Y:S01]  /*65b70*/  LDL.LU R19, [R1+0x2090] ;  /* 0x0020900001137983 */ /* 0x001f220000300800 */
[C---:B------:R-:W-:Y:S01]  /*65b80*/  IMAD R3, R0.reuse, 0x1aa, RZ ;  /* 0x000001aa00037824 */ /* 0x040fe200078e02ff */
[----:B---3--:R-:W-:Y:S01]  /*65b90*/  F2FP.PACK_AB R15, R15, R23 ;  /* 0x000000170f0f723e */ /* 0x008fe200000000ff */
[C---:B------:R-:W-:Y:S01]  /*65ba0*/  IMAD R5, R0.reuse, 0xd5, RZ ;  /* 0x000000d500057824 */ /* 0x040fe200078e02ff */
[----:B------:R-:W3:Y:S02]  /*65bb0*/  LDL.LU R9, [R1+0x2dc] ;  /* 0x0002dc0001097983 */ /* 0x000ee40000300800 */
[----:B------:R-:W-:Y:S01]  /*65bc0*/  IADD3 R18, P5, R3, R26, RZ ;  /* 0x0000001a03127210 */ /* 0x000fe20007fbe0ff */
[----:B------:R-:W-:Y:S01]  /*65bd0*/  IMAD R23, R0, 0x1ac, RZ ;  /* 0x000001ac00177824 */ /* 0x000fe200078e02ff */
[----:B------:R0:W-:Y:S04]  /*65be0*/  STS.128 [R2+0x200], R12 ;  /* 0x0002000c02007388 */ /* 0x0001e80000000c00 */
[----:B------:R-:W3:Y:S04]  /*65bf0*/  LDL.LU R10, [R1+0x2d8] ;  /* 0x0002d800010a7983 */ /* 0x000ee80000300800 */
[----:B------:R1:W-:Y:S01]  /*65c00*/  STL [R1+0x758], R18 ;  /* 0x0007581201007387 */ /* 0x0003e20000100800 */
[----:B0-----:R-:W-:-:S02]  /*65c10*/  MOV R14, R18 ;  /* 0x00000012000e7202 */ /* 0x001fc40000000f00 */
[----:B--2---:R-:W-:Y:S02]  /*65c20*/  F2FP.PACK_AB R4, R25, R22 ;  /* 0x000000161904723e */ /* 0x004fe400000000ff */
[----:B----4-:R-:W-:Y:S02]  /*65c30*/  F2FP.PACK_AB R6, R6, R7 ;  /* 0x000000070606723e */ /* 0x010fe400000000ff */
[----:B------:R-:W-:Y:S01]  /*65c40*/  F2FP.PACK_AB R7, R21, R20 ;  /* 0x000000141507723e */ /* 0x000fe200000000ff */
[----:B------:R-:W-:Y:S01]  /*65c50*/  IMAD.MOV.U32 R15, RZ, RZ, R19 ;  /* 0x000000ffff0f7224 */ /* 0x000fe200078e0013 */
[----:B------:R-:W-:Y:S01]  /*65c60*/  LEA.HI.X.SX32 R15, R5, R27, 0x1, P5 ;  /* 0x0000001b050f7211 */ /* 0x000fe200028f0eff */
[----:B-1----:R-:W2:Y:S01]  /*65c70*/  LDL.LU.64 R18, [R1+0x2088] ;  /* 0x0020880001127983 */ /* 0x002ea20000300a00 */
[----:B------:R-:W-:-:S03]  /*65c80*/  IADD3 R14, P5, R23, R26, RZ ;  /* 0x0000001a170e7210 */ /* 0x000fc60007fbe0ff */
[----:B------:R0:W-:Y:S04]  /*65c90*/  STL.64 [R1+0x2080], R2 ;  /* 0x0020800201007387 */ /* 0x0001e80000100a00 */
[----:B------:R-:W4:Y:S04]  /*65ca0*/  LDL.LU R24, [R1+0x2e4] ;  /* 0x0002e40001187983 */ /* 0x000f280000300800 */
[----:B------:R-:W4:Y:S04]  /*65cb0*/  LDL.LU R22, [R1+0x2e0] ;  /* 0x0002e00001167983 */ /* 0x000f280000300800 */
[----:B------:R1:W-:Y:S01]  /*65cc0*/  STL [R1+0x75c], R15 ;  /* 0x00075c0f01007387 */ /* 0x0003e20000100800 */
[----:B0-----:R-:W-:Y:S01]  /*65cd0*/  IMAD R3, R0, 0x1ae, RZ ;  /* 0x000001ae00037824 */ /* 0x001fe200078e02ff */
[----:B------:R-:W-:-:S02]  /*65ce0*/  F2FP.PACK_AB R5, R29, R8 ;  /* 0x000000081d05723e */ /* 0x000fc400000000ff */
[----:B------:R-:W4:Y:S01]  /*65cf0*/  LDL.LU R25, [R1+0x2ec] ;  /* 0x0002ec0001197983 */ /* 0x000f220000300800 */
[----:B------:R-:W-:-:S03]  /*65d00*/  IMAD R8, R0, 0xd7, RZ ;  /* 0x000000d700087824 */ /* 0x000fc600078e02ff */
[----:B------:R-:W4:Y:S01]  /*65d10*/  LDL.LU R23, [R1+0x2e8] ;  /* 0x0002e80001177983 */ /* 0x000f220000300800 */
[----:B-1----:R-:W-:-:S05]  /*65d20*/  LEA.HI.X.SX32 R15, R16, R27, 0x1, P5 ;  /* 0x0000001b100f7211 */ /* 0x002fca00028f0eff */
[----:B------:R0:W-:Y:S01]  /*65d30*/  STL.64 [R1+0x730], R14 ;  /* 0x0007300e01007387 */ /* 0x0001e20000100a00 */
[C---:B------:R-:W-:Y:S02]  /*65d40*/  IMAD R2, R0.reuse, 0x1b0, RZ ;  /* 0x000001b000027824 */ /* 0x040fe400078e02ff */
[----:B------:R-:W-:Y:S01]  /*65d50*/  IMAD R29, R0, 0xd8, RZ ;  /* 0x000000d8001d7824 */ /* 0x000fe200078e02ff */
[----:B0-----:R-:W-:-:S04]  /*65d60*/  IADD3 R14, P5, R3, R26, RZ ;  /* 0x0000001a030e7210 */ /* 0x001fc80007fbe0ff */
[----:B------:R-:W-:Y:S01]  /*65d70*/  LEA.HI.X.SX32 R15, R8, R27, 0x1, P5 ;  /* 0x0000001b080f7211 */ /* 0x000fe200028f0eff */
[----:B------:R-:W-:-:S04]  /*65d80*/  IMAD R16, R0, 0x1b2, RZ ;  /* 0x000001b200107824 */ /* 0x000fc800078e02ff */
[----:B------:R0:W-:Y:S04]  /*65d90*/  STL.64 [R1+0x728], R14 ;  /* 0x0007280e01007387 */ /* 0x0001e80000100a00 */
[----:B------:R-:W4:Y:S04]  /*65da0*/  LDL.LU R21, [R1+0x314] ;  /* 0x0003140001157983 */ /* 0x000f280000300800 */
[----:B------:R-:W4:Y:S01]  /*65db0*/  LDL.LU R20, [R1+0x310] ;  /* 0x0003100001147983 */ /* 0x000f220000300800 */
[----:B0-----:R-:W-:-:S04]  /*65dc0*/  IADD3 R14, P5, R2, R26, RZ ;  /* 0x0000001a020e7210 */ /* 0x001fc80007fbe0ff */
[----:B------:R-:W-:Y:S02]  /*65dd0*/  LEA.HI.X.SX32 R15, R29, R27, 0x1, P5 ;  /* 0x0000001b1d0f7211 */ /* 0x000fe400028f0eff */
[----:B------:R-:W-:Y:S01]  /*65de0*/  IADD3 R12, P5, R16, R26, RZ ;  /* 0x0000001a100c7210 */ /* 0x000fe20007fbe0ff */
[----:B------:R0:W-:Y:S04]  /*65df0*/  STL.64 [R1+0x2068], R16 ;  /* 0x0020681001007387 */ /* 0x0001e80000100a00 */
[----:B------:R-:W-:Y:S04]  /*65e00*/  STL [R1+0x718], R12 ;  /* 0x0007180c01007387 */ /* 0x000fe80000100800 */
[----:B------:R1:W-:Y:S01]  /*65e10*/  STL.64 [R1+0x720], R14 ;  /* 0x0007200e01007387 */ /* 0x0003e20000100a00 */
[----:B0-----:R-:W-:-:S03]  /*65e20*/  MOV R17, R13 ;  /* 0x0000000d00117202 */ /* 0x001fc60000000f00 */
[----:B------:R-:W4:Y:S04]  /*65e30*/  LDL.LU R13, [R1+0x31c] ;  /* 0x00031c00010d7983 */ /* 0x000f280000300800 */
[----:B-1----:R-:W4:Y:S04]  /*65e40*/  LDL.LU R14, [R1+0x318] ;  /* 0x00031800010e7983 */ /* 0x002f280000300800 */
[----:B------:R-:W4:Y:S01]  /*65e50*/  LDL.LU R15, [R1+0x324] ;  /* 0x00032400010f7983 */ /* 0x000f220000300800 */
[----:B------:R-:W-:Y:S01]  /*65e60*/  F2FP.PACK_AB R8, R28, R11 ;  /* 0x0000000b1c08723e */ /* 0x000fe200000000ff */
[----:B------:R-:W-:-:S02]  /*65e70*/  IMAD R11, R0, 0xd9, RZ ;  /* 0x000000d9000b7824 */ /* 0x000fc400078e02ff */
[----:B------:R-:W-:-:S03]  /*65e80*/  IMAD R2, R0, 0x1b4, RZ ;  /* 0x000001b400027824 */ /* 0x000fc600078e02ff */
[-C--:B------:R-:W-:Y:S02]  /*65e90*/  LEA.HI.X.SX32 R17, R11, R27.reuse, 0x1, P5 ;  /* 0x0000001b0b117211 */ /* 0x080fe400028f0eff */
[----:B------:R-:W-:Y:S02]  /*65ea0*/  IADD3 R2, P5, R2, R26, RZ ;  /* 0x0000001a02027210 */ /* 0x000fe40007fbe0ff */
[----:B---3--:R-:W-:Y:S02]  /*65eb0*/  F2FP.PACK_AB R9, R9, R10 ;  /* 0x0000000a0909723e */ /* 0x008fe400000000ff */
[----:B--2---:R-:W-:Y:S02]  /*65ec0*/  LEA.HI.X.SX32 R3, R18, R27, 0x1, P5 ;  /* 0x0000001b12037211 */ /* 0x004fe400028f0eff */
[----:B----4-:R-:W-:Y:S01]  /*65ed0*/  F2FP.PACK_AB R10, R24, R22 ;  /* 0x00000016180a723e */ /* 0x010fe200000000ff */
[----:B------:R-:W-:Y:S04]  /*65ee0*/  STL.64 [R1+0x2078], R14 ;  /* 0x0020780e01007387 */ /* 0x000fe80000100a00 */
[----:B------:R-:W2:Y:S04]  /*65ef0*/  LDL.LU R29, [R1+0x320] ;  /* 0x00032000011d7983 */ /* 0x000ea80000300800 */
[----:B------:R-:W3:Y:S04]  /*65f00*/  LDL.LU R24, [R1+0x32c] ;  /* 0x00032c0001187983 */ /* 0x000ee80000300800 */
[----:B------:R-:W3:Y:S04]  /*65f10*/  LDL.LU R22, [R1+0x328] ;  /* 0x0003280001167983 */ /* 0x000ee80000300800 */
[----:B------:R-:W-:Y:S04]  /*65f20*/  STL [R1+0x71c], R17 ;  /* 0x00071c1101007387 */ /* 0x000fe80000100800 */
[----:B------:R0:W-:Y:S04]  /*65f30*/  STL.64 [R1+0x710], R2 ;  /* 0x0007100201007387 */ /* 0x0001e80000100a00 */
[----:B0-----:R-:W4:Y:S01]  /*65f40*/  LDL.LU.64 R2, [R1+0x2080] ;  /* 0x0020800001027983 */ /* 0x001f220000300a00 */
[----:B------:R-:W-:Y:S01]  /*65f50*/  IMAD R14, R0, 0x1b6, RZ ;  /* 0x000001b6000e7824 */ /* 0x000fe200078e02ff */
[----:B------:R-:W-:-:S02]  /*65f60*/  F2FP.PACK_AB R11, R25, R23 ;  /* 0x00000017190b723e */ /* 0x000fc400000000ff */
[----:B------:R-:W2:Y:S02]  /*65f70*/  LDL.LU R25, [R1+0x354] ;  /* 0x0003540001197983 */ /* 0x000ea40000300800 */
[----:B------:R-:W-:Y:S02]  /*65f80*/  IADD3 R14, P5, R14, R26, RZ ;  /* 0x0000001a0e0e7210 */ /* 0x000fe40007fbe0ff */
[----:B------:R-:W2:Y:S04]  /*65f90*/  LDL.LU R23, [R1+0x350] ;  /* 0x0003500001177983 */ /* 0x000ea80000300800 */
[----:B------:R-:W-:Y:S01]  /*65fa0*/  STL [R1+0x708], R14 ;  /* 0x0007080e01007387 */ /* 0x000fe20000100800 */
[----:B------:R-:W-:Y:S01]  /*65fb0*/  MOV R16, R12 ;  /* 0x0000000c00107202 */ /* 0x000fe20000000f00 */
[----:B------:R-:W-:-:S02]  /*65fc0*/  IMAD R12, R0, 0xdb, RZ ;  /* 0x000000db000c7824 */ /* 0x000fc400078e02ff */
[----:B------:R-:W-:Y:S01]  /*65fd0*/  IMAD R16, R0, 0x1b8, RZ ;  /* 0x000001b800107824 */ /* 0x000fe200078e02ff */
[----:B----4-:R0:W-:Y:S02]  /*65fe0*/  STS.128 [R2+0x280], R4 ;  /* 0x0002800402007388 */ /* 0x0101e40000000c00 */
[----:B0-----:R-:W-:Y:S01]  /*65ff0*/  MOV R6, R14 ;  /* 0x0000000e00067202 */ /* 0x001fe20000000f00 */
[----:B------:R-:W-:Y:S02]  /*66000*/  IMAD.MOV.U32 R7, RZ, RZ, R15 ;  /* 0x000000ffff077224 */ /* 0x000fe400078e000f */
[----:B------:R-:W4:Y:S01]  /*66010*/  LDL.LU.64 R14, [R1+0x2078] ;  /* 0x00207800010e7983 */ /* 0x000f220000300a00 */
[----:B------:R-:W-:Y:S02]  /*66020*/  LEA.HI.X.SX32 R7, R12, R27, 0x1, P5 ;  /* 0x0000001b0c077211 */ /* 0x000fe400028f0eff */
[----:B------:R-:W-:Y:S01]  /*66030*/  F2FP.PACK_AB R12, R21, R20 ;  /* 0x00000014150c723e */ /* 0x000fe200000000ff */
[----:B------:R0:W-:Y:S01]  /*66040*/  STS.128 [R2+0x300], R8 ;  /* 0x0003000802007388 */ /* 0x0001e20000000c00 */
[----:B------:R-:W-:-:S02]  /*66050*/  IMAD R20, R0, 0xdc, RZ ;  /* 0x000000dc00147824 */ /* 0x000fc400078e02ff */
[C---:B------:R-:W-:Y:S02]  /*66060*/  IMAD R18, R0.reuse, 0x1ba, RZ ;  /* 0x000001ba00127824 */ /* 0x040fe400078e02ff */
[----:B------:R-:W-:Y:S01]  /*66070*/  IMAD R4, R0, 0xdd, RZ ;  /* 0x000000dd00047824 */ /* 0x000fe200078e02ff */
[----:B------:R1:W-:Y:S01]  /*66080*/  STL.64 [R1+0x2070], R2 ;  /* 0x0020700201007387 */ /* 0x0003e20000100a00 */
[----:B0-----:R-:W-:-:S03]  /*66090*/  IADD3 R8, P5, R16, R26, RZ ;  /* 0x0000001a10087210 */ /* 0x001fc60007fbe0ff */
[----:B------:R-:W3:Y:S01]  /*660a0*/  LDL.LU R11, [R1+0x398] ;  /* 0x00039800010b7983 */ /* 0x000ee20000300800 */
[-C--:B------:R-:W-:Y:S02]  /*660b0*/  LEA.HI.X.SX32 R9, R20, R27.reuse, 0x1, P5 ;  /* 0x0000001b14097211 */ /* 0x080fe400028f0eff */
[-C--:B------:R-:W-:Y:S01]  /*660c0*/  IADD3 R20, P5, R18, R26.reuse, RZ ;  /* 0x0000001a12147210 */ /* 0x080fe20007fbe0ff */
[----:B-1----:R-:W-:Y:S01]  /*660d0*/  IMAD R2, R0, 0x1bc, RZ ;  /* 0x000001bc00027824 */ /* 0x002fe200078e02ff */
[----:B------:R-:W-:Y:S02]  /*660e0*/  STL [R1+0x70c], R7 ;  /* 0x00070c0701007387 */ /* 0x000fe40000100800 */
[----:B------:R-:W-:Y:S02]  /*660f0*/  LEA.HI.X.SX32 R21, R4, R27, 0x1, P5 ;  /* 0x0000001b04157211 */ /* 0x000fe400028f0eff */
[----:B------:R-:W3:Y:S01]  /*66100*/  LDL.LU R6, [R1+0x390] ;  /* 0x0003900001067983 */ /* 0x000ee20000300800 */
[----:B------:R-:W-:-:S03]  /*66110*/  IADD3 R2, P5, R2, R26, RZ ;  /* 0x0000001a02027210 */ /* 0x000fc60007fbe0ff */
[----:B------:R0:W-:Y:S01]  /*66120*/  STL.64 [R1+0x6d0], R8 ;  /* 0x0006d00801007387 */ /* 0x0001e20000100a00 */
[----:B------:R-:W-:-:S03]  /*66130*/  LEA.HI.X.SX32 R3, R19, R27, 0x1, P5 ;  /* 0x0000001b13037211 */ /* 0x000fc600028f0eff */
[----:B0-----:R-:W3:Y:S04]  /*66140*/  LDL.LU R9, [R1+0x358] ;  /* 0x0003580001097983 */ /* 0x001ee80000300800 */
[----:B------:R-:W3:Y:S04]  /*66150*/  LDL.LU R10, [R1+0x3a8] ;  /* 0x0003a800010a7983 */ /* 0x000ee80000300800 */
[----:B------:R-:W3:Y:S04]  /*66160*/  LDL.LU R28, [R1+0x3a0] ;  /* 0x0003a000011c7983 */ /* 0x000ee80000300800 */
[----:B------:R0:W-:Y:S04]  /*66170*/  STL.64 [R1+0x6c8], R20 ;  /* 0x0006c81401007387 */ /* 0x0001e80000100a00 */
[----:B0-----:R-:W3:Y:S04]  /*66180*/  LDL.LU R21, [R1+0x36c] ;  /* 0x00036c0001157983 */ /* 0x001ee80000300800 */
[----:B------:R-:W3:Y:S04]  /*66190*/  LDL.LU R20, [R1+0x368] ;  /* 0x0003680001147983 */ /* 0x000ee80000300800 */
[----:B------:R-:W3:Y:S01]  /*661a0*/  LDL.LU R7, [R1+0x564] ;  /* 0x0005640001077983 */ /* 0x000ee20000300800 */
[----:B----4-:R-:W-:-:S02]  /*661b0*/  F2FP.PACK_AB R13, R13, R14 ;  /* 0x0000000e0d0d723e */ /* 0x010fc400000000ff */
[----:B--2---:R-:W-:Y:S02]  /*661c0*/  F2FP.PACK_AB R14, R15, R29 ;  /* 0x0000001d0f0e723e */ /* 0x004fe400000000ff */
[----:B---3--:R-:W-:Y:S01]  /*661d0*/  F2FP.PACK_AB R15, R24, R22 ;  /* 0x00000016180f723e */ /* 0x008fe200000000ff */
[----:B------:R-:W2:Y:S04]  /*661e0*/  LDL.LU R29, [R1+0x3b0] ;  /* 0x0003b000011d7983 */ /* 0x000ea80000300800 */
[----:B------:R-:W3:Y:S04]  /*661f0*/  LDL.LU R24, [R1+0x37c] ;  /* 0x00037c0001187983 */ /* 0x000ee80000300800 */
[----:B------:R-:W3:Y:S04]  /*66200*/  LDL.LU R22, [R1+0x378] ;  /* 0x0003780001167983 */ /* 0x000ee80000300800 */
[----:B------:R0:W-:Y:S04]  /*66210*/  STL.64 [R1+0x6c0], R2 ;  /* 0x0006c00201007387 */ /* 0x0001e80000100a00 */
[----:B0-----:R-:W4:Y:S01]  /*66220*/  LDL.LU.64 R2, [R1+0x2070] ;  /* 0x0020700001027983 */ /* 0x001f220000300a00 */
[----:B------:R-:W-:-:S02]  /*66230*/  IMAD R16, R0, 0x1be, RZ ;  /* 0x000001be00107824 */ /* 0x000fc400078e02ff */
[----:B------:R-:W-:-:S03]  /*66240*/  IMAD R5, R0, 0xdf, RZ ;  /* 0x000000df00057824 */ /* 0x000fc600078e02ff */
[-C--:B------:R-:W-:Y:S02]  /*66250*/  IADD3 R16, P5, R16, R26.reuse, RZ ;  /* 0x0000001a10107210 */ /* 0x080fe40007fbe0ff */
[----:B------:R-:W-:Y:S02]  /*66260*/  F2FP.PACK_AB R4, R25, R23 ;  /* 0x000000171904723e */ /* 0x000fe400000000ff */
[----:B------:R-:W-:Y:S01]  /*66270*/  LEA.HI.X.SX32 R17, R5, R27, 0x1, P5 ;  /* 0x0000001b05117211 */ /* 0x000fe200028f0eff */
[C---:B------:R-:W-:Y:S01]  /*66280*/  IMAD R8, R0.reuse, 0x1c0, RZ ;  /* 0x000001c000087824 */ /* 0x040fe200078e02ff */
[----:B----4-:R0:W-:Y:S04]  /*66290*/  STS.128 [R2+0x380], R12 ;  /* 0x0003800c02007388 */ /* 0x0101e80000000c00 */
[----:B0-----:R-:W4:Y:S04]  /*662a0*/  LDL.LU R15, [R1+0x35c] ;  /* 0x00035c00010f7983 */ /* 0x001f280000300800 */
[----:B------:R-:W2:Y:S04]  /*662b0*/  LDL.LU R25, [R1+0x56c] ;  /* 0x00056c0001197983 */ /* 0x000ea80000300800 */
[----:B------:R-:W2:Y:S04]  /*662c0*/  LDL.LU R23, [R1+0x568] ;  /* 0x0005680001177983 */ /* 0x000ea80000300800 */
[----:B------:R0:W-:Y:S04]  /*662d0*/  STL.64 [R1+0x6b8], R16 ;  /* 0x0006b81001007387 */ /* 0x0001e80000100a00 */
[----:B0-----:R-:W2:Y:S01]  /*662e0*/  LDL.LU.64 R16, [R1+0x2068] ;  /* 0x0020680001107983 */ /* 0x001ea20000300a00 */
[----:B------:R-:W-:Y:S01]  /*662f0*/  IMAD R14, R0, 0xe0, RZ ;  /* 0x000000e0000e7824 */ /* 0x000fe200078e02ff */
[----:B------:R-:W-:Y:S01]  /*66300*/  IADD3 R12, P5, R8, R26, RZ ;  /* 0x0000001a080c7210 */ /* 0x000fe20007fbe0ff */
[----:B------:R-:W-:-:S03]  /*66310*/  IMAD R19, R0, 0x1c2, RZ ;  /* 0x000001c200137824 */ /* 0x000fc600078e02ff */
[----:B------:R-:W-:Y:S02]  /*66320*/  LEA.HI.X.SX32 R13, R14, R27, 0x1, P5 ;  /* 0x0000001b0e0d7211 */ /* 0x000fe400028f0eff */
[----:B------:R-:W-:Y:S01]  /*66330*/  F2FP.PACK_AB R8, R11, R6 ;  /* 0x000000060b08723e */ /* 0x000fe200000000ff */
[C---:B------:R-:W-:Y:S02]  /*66340*/  IMAD R6, R0.reuse, 0xe1, RZ ;  /* 0x000000e100067824 */ /* 0x040fe400078e02ff */
[----:B------:R0:W-:Y:S01]  /*66350*/  STL.64 [R1+0x690], R12 ;  /* 0x0006900c01007387 */ /* 0x0001e20000100a00 */
[----:B------:R-:W-:Y:S01]  /*66360*/  IMAD R11, R0, 0x1c4, RZ ;  /* 0x000001c4000b7824 */ /* 0x000fe200078e02ff */
[----:B0-----:R-:W-:-:S04]  /*66370*/  IADD3 R12, P5, R19, R26, RZ ;  /* 0x0000001a130c7210 */ /* 0x001fc80007fbe0ff */
[----:B------:R-:W-:Y:S02]  /*66380*/  LEA.HI.X.SX32 R13, R6, R27, 0x1, P5 ;  /* 0x0000001b060d7211 */ /* 0x000fe400028f0eff */
[----:B------:R-:W-:Y:S01]  /*66390*/  IADD3 R14, P5, R11, R26, RZ ;  /* 0x0000001a0b0e7210 */ /* 0x000fe20007fbe0ff */
[----:B------:R0:W-:Y:S01]  /*663a0*/  STL.64 [R1+0x1ff0], R18 ;  /* 0x001ff01201007387 */ /* 0x0001e20000100a00 */
[----:B------:R-:W-:Y:S01]  /*663b0*/  F2FP.PACK_AB R6, R21, R20 ;  /* 0x000000141506723e */ /* 0x000fe200000000ff */
[----:B------:R-:W-:Y:S02]  /*663c0*/  IMAD R11, R0, 0xe3, RZ ;  /* 0x000000e3000b7824 */ /* 0x000fe400078e02ff */
[----:B0-----:R-:W3:Y:S01]  /*663d0*/  LDL.LU R19, [R1+0x594] ;  /* 0x0005940001137983 */ /* 0x001ee20000300800 */
[----:B----4-:R-:W-:Y:S02]  /*663e0*/  F2FP.PACK_AB R5, R15, R9 ;  /* 0x000000090f05723e */ /* 0x010fe400000000ff */
[----:B------:R-:W-:Y:S01]  /*663f0*/  F2FP.PACK_AB R9, R10, R28 ;  /* 0x0000001c0a09723e */ /* 0x000fe200000000ff */
[----:B------:R-:W-:Y:S01]  /*66400*/  IMAD R10, R0, 0x1c6, RZ ;  /* 0x000001c6000a7824 */ /* 0x000fe200078e02ff */
[----:B------:R-:W4:Y:S04]  /*66410*/  LDL.LU R28, [R1+0x590] ;  /* 0x00059000011c7983 */ /* 0x000f280000300800 */
[----:B------:R0:W-:Y:S01]  /*66420*/  STL.64 [R1+0x688], R12 ;  /* 0x0006880c01007387 */ /* 0x0001e20000100a00 */
[----:B--2---:R-:W-:-:S02]  /*66430*/  LEA.HI.X.SX32 R15, R17, R27, 0x1, P5 ;  /* 0x0000001b110f7211 */ /* 0x004fc400028f0eff */
[----:B------:R-:W-:Y:S01]  /*66440*/  IADD3 R20, P5, R10, R26, RZ ;  /* 0x0000001a0a147210 */ /* 0x000fe20007fbe0ff */
[----:B------:R-:W-:Y:S01]  /*66450*/  STL [R1+0x2010], R16 ;  /* 0x0020101001007387 */ /* 0x000fe20000100800 */
[----:B0-----:R-:W-:Y:S02]  /*66460*/  IMAD R12, R0, 0x1c8, RZ ;  /* 0x000001c8000c7824 */ /* 0x001fe400078e02ff */
[----:B------:R-:W-:Y:S01]  /*66470*/  LEA.HI.X.SX32 R21, R11, R27, 0x1, P5 ;  /* 0x0000001b0b157211 */ /* 0x000fe200028f0eff */
[----:B------:R0:W-:Y:S01]  /*66480*/  STL.64 [R1+0x680], R14 ;  /* 0x0006800e01007387 */ /* 0x0001e20000100a00 */
[----:B------:R-:W-:Y:S02]  /*66490*/  F2FP.PACK_AB R10, R7, R29 ;  /* 0x0000001d070a723e */ /* 0x000fe400000000ff */
[----:B---3--:R-:W-:Y:S02]  /*664a0*/  F2FP.PACK_AB R7, R24, R22 ;  /* 0x000000161807723e */ /* 0x008fe400000000ff */
[----:B------:R-:W-:Y:S01]  /*664b0*/  F2FP.PACK_AB R11, R25, R23 ;  /* 0x00000017190b723e */ /* 0x000fe200000000ff */
[----:B------:R-:W-:Y:S01]  /*664c0*/  IMAD R25, R0, 0xe4, RZ ;  /* 0x000000e400197824 */ /* 0x000fe200078e02ff */
[----:B0-----:R-:W2:Y:S04]  /*664d0*/  LDL.LU R14, [R1+0x59c] ;  /* 0x00059c00010e7983 */ /* 0x001ea80000300800 */
[----:B------:R-:W2:Y:S04]  /*664e0*/  LDL.LU R15, [R1+0x598] ;  /* 0x00059800010f7983 */ /* 0x000ea80000300800 */
[----:B------:R-:W3:Y:S04]  /*664f0*/  LDL.LU R29, [R1+0x6dc] ;  /* 0x0006dc00011d7983 */ /* 0x000ee80000300800 */
[----:B------:R-:W3:Y:S04]  /*66500*/  LDL.LU R22, [R1+0x6d8] ;  /* 0x0006d80001167983 */ /* 0x000ee80000300800 */
[----:B------:R0:W-:Y:S04]  /*66510*/  STL.64 [R1+0x678], R20 ;  /* 0x0006781401007387 */ /* 0x0001e80000100a00 */
[----:B------:R-:W2:Y:S04]  /*66520*/  LDL.LU R24, [R1+0x6e4] ;  /* 0x0006e40001187983 */ /* 0x000ea80000300800 */
[----:B------:R-:W2:Y:S01]  /*66530*/  LDL.LU R23, [R1+0x6e0] ;  /* 0x0006e00001177983 */ /* 0x000ea20000300800 */
[----:B0-----:R-:W-:-:S04]  /*66540*/  IADD3 R20, P5, R12, R26, RZ ;  /* 0x0000001a0c147210 */ /* 0x001fc80007fbe0ff */
[----:B------:R-:W-:-:S05]  /*66550*/  LEA.HI.X.SX32 R21, R25, R27, 0x1, P5 ;  /* 0x0000001b19157211 */ /* 0x000fca00028f0eff */
[----:B------:R0:W-:Y:S04]  /*66560*/  STL.64 [R1+0x670], R20 ;  /* 0x0006701401007387 */ /* 0x0001e80000100a00 */
[----:B0-----:R-:W2:Y:S01]  /*66570*/  LDL.LU R21, [R1+0x2060] ;  /* 0x0020600001157983 */ /* 0x001ea20000300800 */
[----:B------:R-:W-:-:S03]  /*66580*/  IMAD R13, R0, 0x1ca, RZ ;  /* 0x000001ca000d7824 */ /* 0x000fc600078e02ff */
[----:B------:R-:W3:Y:S02]  /*66590*/  LDL.LU R25, [R1+0x6e8] ;  /* 0x0006e80001197983 */ /* 0x000ee40000300800 */
[----:B------:R-:W-:Y:S02]  /*665a0*/  IADD3 R20, P5, R13, R26, RZ ;  /* 0x0000001a0d147210 */ /* 0x000fe40007fbe0ff */
[----:B------:R0:W-:Y:S04]  /*665b0*/  STS.128 [R2+0x400], R4 ;  /* 0x0004000402007388 */ /* 0x0001e80000000c00 */
[----:B------:R1:W-:Y:S01]  /*665c0*/  STL [R1+0x668], R20 ;  /* 0x0006681401007387 */ /* 0x0003e20000100800 */
[----:B0-----:R-:W-:Y:S02]  /*665d0*/  MOV R6, R20 ;  /* 0x0000001400067202 */ /* 0x001fe40000000f00 */
[----:B--2---:R-:W-:-:S02]  /*665e0*/  MOV R7, R21 ;  /* 0x0000001500077202 */ /* 0x004fc40000000f00 */
[----:B-1----:R-:W2:Y:S01]  /*665f0*/  LDL.LU.64 R20, [R1+0x2058] ;  /* 0x0020580001147983 */ /* 0x002ea20000300a00 */
[C---:B------:R-:W-:Y:S02]  /*66600*/  IMAD R12, R0.reuse, 0xe5, RZ ;  /* 0x000000e5000c7824 */ /* 0x040fe400078e02ff */
[----:B------:R-:W-:-:S03]  /*66610*/  IMAD R16, R0, 0x1cc, RZ ;  /* 0x000001cc00107824 */ /* 0x000fc600078e02ff */
[----:B------:R-:W-:Y:S01]  /*66620*/  LEA.HI.X.SX32 R7, R12, R27, 0x1, P5 ;  /* 0x0000001b0c077211 */ /* 0x000fe200028f0eff */
[----:B------:R-:W-:Y:S01]  /*66630*/  IMAD R13, R0, 0x1ce, RZ ;  /* 0x000001ce000d7824 */ /* 0x000fe200078e02ff */
[----:B------:R-:W-:Y:S01]  /*66640*/  IADD3 R6, P5, R16, R26, RZ ;  /* 0x0000001a10067210 */ /* 0x000fe20007fbe0ff */
[----:B------:R0:W-:Y:S01]  /*66650*/  STS.128 [R2+0x480], R8 ;  /* 0x0004800802007388 */ /* 0x0001e20000000c00 */
[----:B------:R-:W-:-:S03]  /*66660*/  IMAD R4, R0, 0xe7, RZ ;  /* 0x000000e700047824 */ /* 0x000fc600078e02ff */
[----:B------:R1:W-:Y:S01]  /*66670*/  STL.64 [R1+0x2050], R2 ;  /* 0x0020500201007387 */ /* 0x0003e20000100a00 */
[----:B----4-:R-:W-:-:S03]  /*66680*/  F2FP.PACK_AB R12, R19, R28 ;  /* 0x0000001c130c723e */ /* 0x010fc600000000ff */
[----:B0-----:R-:W4:Y:S01]  /*66690*/  LDL.LU R9, [R1+0x6ec] ;  /* 0x0006ec0001097983 */ /* 0x001f220000300800 */
[----:B-1----:R-:W-:-:S03]  /*666a0*/  IMAD R2, R0, 0x1d0, RZ ;  /* 0x000001d000027824 */ /* 0x002fc600078e02ff */
[----:B------:R2:W-:Y:S04]  /*666b0*/  STL [R1+0x66c], R7 ;  /* 0x00066c0701007387 */ /* 0x0005e80000100800 */
[----:B------:R-:W3:Y:S01]  /*666c0*/  LDL.LU R8, [R1+0x6f0] ;  /* 0x0006f00001087983 */ /* 0x000ee20000300800 */
[----:B--2---:R-:W-:Y:S02]  /*666d0*/  LEA.HI.X.SX32 R7, R21, R27, 0x1, P5 ;  /* 0x0000001b15077211 */ /* 0x004fe400028f0eff */
[-C--:B------:R-:W-:Y:S01]  /*666e0*/  IADD3 R10, P5, R13, R26.reuse, RZ ;  /* 0x0000001a0d0a7210 */ /* 0x080fe20007fbe0ff */
[----:B------:R-:W2:Y:S01]  /*666f0*/  LDL.LU R21, [R1+0x6f4] ;  /* 0x0006f40001157983 */ /* 0x000ea20000300800 */
[----:B------:R-:W-:Y:S02]  /*66700*/  F2FP.PACK_AB R13, R14, R15 ;  /* 0x0000000f0e0d723e */ /* 0x000fe400000000ff */
[----:B------:R-:W-:Y:S01]  /*66710*/  F2FP.PACK_AB R15, R24, R23 ;  /* 0x00000017180f723e */ /* 0x000fe200000000ff */
[----:B------:R0:W-:Y:S01]  /*66720*/  STL.64 [R1+0x630], R6 ;  /* 0x0006300601007387 */ /* 0x0001e20000100a00 */
[----:B------:R-:W-:Y:S01]  /*66730*/  LEA.HI.X.SX32 R11, R4, R27, 0x1, P5 ;  /* 0x0000001b040b7211 */ /* 0x000fe200028f0eff */
[----:B------:R-:W-:Y:S01]  /*66740*/  IMAD R23, R0, 0xe8, RZ ;  /* 0x000000e800177824 */ /* 0x000fe200078e02ff */
[----:B------:R-:W-:-:S04]  /*66750*/  IADD3 R2, P5, R2, R26, RZ ;  /* 0x0000001a02027210 */ /* 0x000fc80007fbe0ff */
[----:B------:R-:W-:Y:S01]  /*66760*/  LEA.HI.X.SX32 R3, R23, R27, 0x1, P5 ;  /* 0x0000001b17037211 */ /* 0x000fe200028f0eff */
[----:B0-----:R-:W2:Y:S04]  /*66770*/  LDL.LU R6, [R1+0x6fc] ;  /* 0x0006fc0001067983 */ /* 0x001ea80000300800 */
[----:B------:R-:W2:Y:S04]  /*66780*/  LDL.LU R7, [R1+0x6f8] ;  /* 0x0006f80001077983 */ /* 0x000ea80000300800 */
[----:B------:R-:W2:Y:S04]  /*66790*/  LDL.LU R16, [R1+0x704] ;  /* 0x0007040001107983 */ /* 0x000ea80000300800 */
[----:B------:R-:W2:Y:S04]  /*667a0*/  LDL.LU R28, [R1+0x700] ;  /* 0x00070000011c7983 */ /* 0x000ea80000300800 */
[----:B------:R0:W-:Y:S04]  /*667b0*/  STL.64 [R1+0x628], R10 ;  /* 0x0006280a01007387 */ /* 0x0001e80000100a00 */
[----:B0-----:R-:W2:Y:S04]  /*667c0*/  LDL.LU R11, [R1+0x73c] ;  /* 0x00073c00010b7983 */ /* 0x001ea80000300800 */
[----:B------:R-:W2:Y:S04]  /*667d0*/  LDL.LU R17, [R1+0x738] ;  /* 0x0007380001117983 */ /* 0x000ea80000300800 */
[----:B------:R-:W2:Y:S04]  /*667e0*/  LDL.LU R10, [R1+0x744] ;  /* 0x00074400010a7983 */ /* 0x000ea80000300800 */
[----:B------:R-:W2:Y:S04]  /*667f0*/  LDL.LU R18, [R1+0x740] ;  /* 0x0007400001127983 */ /* 0x000ea80000300800 */
[----:B------:R0:W-:Y:S04]  /*66800*/  STL.64 [R1+0x620], R2 ;  /* 0x0006200201007387 */ /* 0x0001e80000100a00 */
[----:B0-----:R-:W2:Y:S01]  /*66810*/  LDL.LU.64 R2, [R1+0x2050] ;  /* 0x0020500001027983 */ /* 0x001ea20000300a00 */
[----:B---3--:R-:W-:Y:S01]  /*66820*/  F2FP.PACK_AB R14, R29, R22 ;  /* 0x000000161d0e723e */ /* 0x008fe200000000ff */
[----:B------:R-:W-:-:S02]  /*66830*/  IMAD R22, R0, 0x1d2, RZ ;  /* 0x000001d200167824 */ /* 0x000fc400078e02ff */
[C---:B------:R-:W-:Y:S01]  /*66840*/  IMAD R5, R0.reuse, 0xe9, RZ ;  /* 0x000000e900057824 */ /* 0x040fe200078e02ff */
[----:B------:R-:W3:Y:S01]  /*66850*/  LDL.LU R19, [R1+0x74c] ;  /* 0x00074c0001137983 */ /* 0x000ee20000300800 */
[----:B------:R-:W-:Y:S01]  /*66860*/  IMAD R24, R0, 0x1d4, RZ ;  /* 0x000001d400187824 */ /* 0x000fe200078e02ff */
[-C--:B------:R-:W-:Y:S02]  /*66870*/  IADD3 R22, P5, R22, R26.reuse, RZ ;  /* 0x0000001a16167210 */ /* 0x080fe40007fbe0ff */
[----:B------:R-:W3:Y:S02]  /*66880*/  LDL.LU R29, [R1+0x748] ;  /* 0x00074800011d7983 */ /* 0x000ee40000300800 */
[----:B------:R-:W-:Y:S02]  /*66890*/  LEA.HI.X.SX32 R23, R5, R27, 0x1, P5 ;  /* 0x0000001b05177211 */ /* 0x000fe400028f0eff */
[----:B------:R-:W-:Y:S02]  /*668a0*/  IADD3 R24, P5, R24, R26, RZ ;  /* 0x0000001a18187210 */ /* 0x000fe40007fbe0ff */
[----:B----4-:R-:W-:Y:S01]  /*668b0*/  F2FP.PACK_AB R4, R9, R25 ;  /* 0x000000190904723e */ /* 0x010fe200000000ff */
[----:B------:R-:W-:Y:S01]  /*668c0*/  IMAD R9, R0, 0x1d6, RZ ;  /* 0x000001d600097824 */ /* 0x000fe200078e02ff */
[----:B------:R-:W-:-:S02]  /*668d0*/  LEA.HI.X.SX32 R25, R20, R27, 0x1, P5 ;  /* 0x0000001b14197211 */ /* 0x000fc400028f0eff */
[----:B--2---:R-:W-:Y:S01]  /*668e0*/  F2FP.PACK_AB R5, R21, R8 ;  /* 0x000000081505723e */ /* 0x004fe200000000ff */
[----:B------:R-:W-:Y:S01]  /*668f0*/  IMAD R8, R0, 0xeb, RZ ;  /* 0x000000eb00087824 */ /* 0x000fe200078e02ff */
[----:B------:R-:W-:Y:S02]  /*66900*/  F2FP.PACK_AB R6, R6, R7 ;  /* 0x000000070606723e */ /* 0x000fe400000000ff */
[----:B------:R-:W-:Y:S01]  /*66910*/  F2FP.PACK_AB R7, R16, R28 ;  /* 0x0000001c1007723e */ /* 0x000fe200000000ff */
[C---:B------:R-:W-:Y:S01]  /*66920*/  IMAD R28, R0.reuse, 0xec, RZ ;  /* 0x000000ec001c7824 */ /* 0x040fe200078e02ff */
[----:B------:R0:W-:Y:S04]  /*66930*/  STS.128 [R2+0x500], R12 ;  /* 0x0005000c02007388 */ /* 0x0001e80000000c00 */
[----:B0-----:R-:W2:Y:S04]  /*66940*/  LDL.LU R12, [R1+0x754] ;  /* 0x00075400010c7983 */ /* 0x001ea80000300800 */
[----:B------:R-:W2:Y:S04]  /*66950*/  LDL.LU R14, [R1+0x750] ;  /* 0x00075000010e7983 */ /* 0x000ea80000300800 */
[----:B------:R0:W-:Y:S01]  /*66960*/  STL.64 [R1+0x618], R22 ;  /* 0x0006181601007387 */ /* 0x0001e20000100a00 */
[----:B------:R-:W-:-:S03]  /*66970*/  IMAD R13, R0, 0x1d8, RZ ;  /* 0x000001d8000d7824 */ /* 0x000fc600078e02ff */
[----:B0-----:R-:W4:Y:S04]  /*66980*/  LDL.LU.64 R22, [R1+0x2048] ;  /* 0x0020480001167983 */ /* 0x001f280000300a00 */
[----:B------:R0:W-:Y:S04]  /*66990*/  STL.64 [R1+0x5f0], R24 ;  /* 0x0005f01801007387 */ /* 0x0001e80000100a00 */
[----:B------:R-:W4:Y:S04]  /*669a0*/  LDL.LU R21, [R1+0x77c] ;  /* 0x00077c0001157983 */ /* 0x000f280000300800 */
[----:B------:R-:W4:Y:S01]  /*669b0*/  LDL.LU R16, [R1+0x778] ;  /* 0x0007780001107983 */ /* 0x000f220000300800 */
[----:B0-----:R-:W-:-:S04]  /*669c0*/  IADD3 R24, P5, R9, R26, RZ ;  /* 0x0000001a09187210 */ /* 0x001fc80007fbe0ff */
[----:B------:R-:W-:-:S05]  /*669d0*/  LEA.HI.X.SX32 R25, R8, R27, 0x1, P5 ;  /* 0x0000001b08197211 */ /* 0x000fca00028f0eff */
[----:B------:R0:W-:Y:S01]  /*669e0*/  STL.64 [R1+0x5e8], R24 ;  /* 0x0005e81801007387 */ /* 0x0001e20000100a00 */
[----:B------:R-:W-:Y:S02]  /*669f0*/  F2FP.PACK_AB R8, R11, R17 ;  /* 0x000000110b08723e */ /* 0x000fe400000000ff */
[----:B0-----:R-:W-:-:S04]  /*66a00*/  IADD3 R24, P5, R13, R26, RZ ;  /* 0x0000001a0d187210 */ /* 0x001fc80007fbe0ff */
[----:B------:R-:W-:-:S05]  /*66a10*/  LEA.HI.X.SX32 R25, R28, R27, 0x1, P5 ;  /* 0x0000001b1c197211 */ /* 0x000fca00028f0eff */
[----:B------:R0:W-:Y:S04]  /*66a20*/  STL.64 [R1+0x5e0], R24 ;  /* 0x0005e01801007387 */ /* 0x0001e80000100a00 */
[----:B------:R-:W4:Y:S04]  /*66a30*/  LDL.LU R17, [R1+0x784] ;  /* 0x0007840001117983 */ /* 0x000f280000300800 */
[----:B------:R-:W4:Y:S01]  /*66a40*/  LDL.LU R28, [R1+0x780] ;  /* 0x00078000011c7983 */ /* 0x000f220000300800 */
[C---:B------:R-:W-:Y:S02]  /*66a50*/  IMAD R9, R0.reuse, 0x1da, RZ ;  /* 0x000001da00097824 */ /* 0x040fe400078e02ff */
[C---:B------:R-:W-:Y:S01]  /*66a60*/  IMAD R11, R0.reuse, 0xed, RZ ;  /* 0x000000ed000b7824 */ /* 0x040fe200078e02ff */
[----:B------:R-:W4:Y:S02]  /*66a70*/  LDL.LU R15, [R1+0x78c] ;  /* 0x00078c00010f7983 */ /* 0x000f240000300800 */
[----:B0-----:R-:W-:Y:S01]  /*66a80*/  IADD3 R24, P5, R9, R26, RZ ;  /* 0x0000001a09187210 */ /* 0x001fe20007fbe0ff */
[----:B------:R-:W-:Y:S01]  /*66a90*/  IMAD R20, R0, 0x1dc, RZ ;  /* 0x000001dc00147824 */ /* 0x000fe200078e02ff */
[----:B------:R-:W-:-:S02]  /*66aa0*/  F2FP.PACK_AB R9, R10, R18 ;  /* 0x000000120a09723e */ /* 0x000fc400000000ff */
[----:B------:R-:W-:Y:S01]  /*66ab0*/  LEA.HI.X.SX32 R25, R11, R27, 0x1, P5 ;  /* 0x0000001b0b197211 */ /* 0x000fe200028f0eff */
[----:B------:R-:W4:Y:S01]  /*66ac0*/  LDL.LU R18, [R1+0x788] ;  /* 0x0007880001127983 */ /* 0x000f220000300800 */
[----:B---3--:R-:W-:-:S03]  /*66ad0*/  F2FP.PACK_AB R10, R19, R29 ;  /* 0x0000001d130a723e */ /* 0x008fc600000000ff */
[----:B------:R-:W3:Y:S04]  /*66ae0*/  LDL.LU R19, [R1+0x794] ;  /* 0x0007940001137983 */ /* 0x000ee80000300800 */
[----:B------:R-:W3:Y:S04]  /*66af0*/  LDL.LU R29, [R1+0x790] ;  /* 0x00079000011d7983 */ /* 0x000ee80000300800 */
[----:B------:R0:W-:Y:S01]  /*66b00*/  STL.64 [R1+0x5d8], R24 ;  /* 0x0005d81801007387 */ /* 0x0001e20000100a00 */
[----:B------:R-:W-:Y:S01]  /*66b10*/  IMAD R13, R0, 0x1de, RZ ;  /* 0x000001de000d7824 */ /* 0x000fe200078e02ff */
[----:B0-----:R-:W-:-:S02]  /*66b20*/  IADD3 R24, P5, R20, R26, RZ ;  /* 0x0000001a14187210 */ /* 0x001fc40007fbe0ff */
[----:B------:R-:W-:Y:S01]  /*66b30*/  STS.128 [R2+0x580], R4 ;  /* 0x0005800402007388 */ /* 0x000fe20000000c00 */
[----:B--2---:R-:W-:Y:S01]  /*66b40*/  F2FP.PACK_AB R11, R12, R14 ;  /* 0x0000000e0c0b723e */ /* 0x004fe200000000ff */
[----:B------:R-:W-:-:S04]  /*66b50*/  IMAD R12, R0, 0xef, RZ ;  /* 0x000000ef000c7824 */ /* 0x000fc800078e02ff */
[----:B------:R0:W-:Y:S01]  /*66b60*/  STS.128 [R2+0x600], R8 ;  /* 0x0006000802007388 */ /* 0x0001e20000000c00 */
[----:B----4-:R-:W-:-:S05]  /*66b70*/  LEA.HI.X.SX32 R25, R22, R27, 0x1, P5 ;  /* 0x0000001b16197211 */ /* 0x010fca00028f0eff */
[----:B------:R1:W-:Y:S04]  /*66b80*/  STL.64 [R1+0x5d0], R24 ;  /* 0x0005d01801007387 */ /* 0x0003e80000100a00 */
[----:B------:R-:W2:Y:S01]  /*66b90*/  LDL.LU R20, [R1+0x798] ;  /* 0x0007980001147983 */ /* 0x000ea20000300800 */
[----:B------:R-:W-:-:S03]  /*66ba0*/  IMAD R14, R0, 0x1e0, RZ ;  /* 0x000001e0000e7824 */ /* 0x000fc600078e02ff */
[----:B0-----:R-:W2:Y:S01]  /*66bb0*/  LDL.LU R9, [R1+0x79c] ;  /* 0x00079c0001097983 */ /* 0x001ea20000300800 */
[----:B-1----:R-:W-:-:S04]  /*66bc0*/  IADD3 R24, P5, R13, R26, RZ ;  /* 0x0000001a0d187210 */ /* 0x002fc80007fbe0ff */
[-C--:B------:R-:W-:Y:S02]  /*66bd0*/  LEA.HI.X.SX32 R25, R12, R27.reuse, 0x1, P5 ;  /* 0x0000001b0c197211 */ /* 0x080fe400028f0eff */
[----:B------:R-:W-:Y:S01]  /*66be0*/  F2FP.PACK_AB R12, R21, R16 ;  /* 0x00000010150c723e */ /* 0x000fe200000000ff */
[----:B------:R-:W-:Y:S01]  /*66bf0*/  IMAD R16, R0, 0xf0, RZ ;  /* 0x000000f000107824 */ /* 0x000fe200078e02ff */
[-C--:B------:R-:W-:Y:S01]  /*66c00*/  IADD3 R10, P5, R14, R26.reuse, RZ ;  /* 0x0000001a0e0a7210 */ /* 0x080fe20007fbe0ff */
[----:B------:R0:W-:Y:S01]  /*66c10*/  STL.64 [R1+0x5c8], R24 ;  /* 0x0005c81801007387 */ /* 0x0001e20000100a00 */
[----:B------:R-:W-:Y:S02]  /*66c20*/  IMAD R13, R0, 0x1e2, RZ ;  /* 0x000001e2000d7824 */ /* 0x000fe400078e02ff */
[----:B------:R-:W-:Y:S01]  /*66c30*/  LEA.HI.X.SX32 R11, R16, R27, 0x1, P5 ;  /* 0x0000001b100b7211 */ /* 0x000fe200028f0eff */
[----:B0-----:R-:W4:Y:S04]  /*66c40*/  LDL.LU.64 R24, [R1+0x2040] ;  /* 0x0020400001187983 */ /* 0x001f280000300a00 */
[----:B------:R-:W4:Y:S04]  /*66c50*/  LDL.LU R6, [R1+0x14cc] ;  /* 0x0014cc0001067983 */ /* 0x000f280000300800 */
[----:B------:R-:W4:Y:S04]  /*66c60*/  LDL.LU R22, [R1+0x14c4] ;  /* 0x0014c40001167983 */ /* 0x000f280000300800 */
[----:B------:R0:W-:Y:S04]  /*66c70*/  STL.64 [R1+0x590], R10 ;  /* 0x0005900a01007387 */ /* 0x0001e80000100a00 */
[----:B------:R-:W4:Y:S04]  /*66c80*/  LDL.LU R21, [R1+0x7a4] ;  /* 0x0007a40001157983 */ /* 0x000f280000300800 */
[----:B------:R-:W4:Y:S01]  /*66c90*/  LDL.LU R16, [R1+0x7a0] ;  /* 0x0007a00001107983 */ /* 0x000f220000300800 */
[----:B0-----:R-:W-:-:S02]  /*66ca0*/  IADD3 R10, P5, R13, R26, RZ ;  /* 0x0000001a0d0a7210 */ /* 0x001fc40007fbe0ff */
[----:B------:R-:W-:Y:S02]  /*66cb0*/  F2FP.PACK_AB R13, R17, R28 ;  /* 0x0000001c110d723e */ /* 0x000fe400000000ff */
[----:B------:R-:W4:Y:S04]  /*66cc0*/  LDL.LU R17, [R1+0x14d8] ;  /* 0x0014d80001117983 */ /* 0x000f280000300800 */
[----:B------:R-:W4:Y:S01]  /*66cd0*/  LDL.LU R28, [R1+0x14d4] ;  /* 0x0014d400011c7983 */ /* 0x000f220000300800 */
[C---:B------:R-:W-:Y:S02]  /*66ce0*/  IMAD R4, R0.reuse, 0xf1, RZ ;  /* 0x000000f100047824 */ /* 0x040fe400078e02ff */
[----:B------:R-:W-:-:S03]  /*66cf0*/  IMAD R5, R0, 0x1e4, RZ ;  /* 0x000001e400057824 */ /* 0x000fc600078e02ff */
[----:B------:R-:W-:-:S05]  /*66d00*/  LEA.HI.X.SX32 R11, R4, R27, 0x1, P5 ;  /* 0x0000001b040b7211 */ /* 0x000fca00028f0eff */
[----:B------:R0:W-:Y:S01]  /*66d10*/  STL.64 [R1+0x588], R10 ;  /* 0x0005880a01007387 */ /* 0x0001e20000100a00 */
[----:B------:R-:W-:Y:S01]  /*66d20*/  IMAD R7, R0, 0x1e6, RZ ;  /* 0x000001e600077824 */ /* 0x000fe200078e02ff */
[----:B------:R-:W-:Y:S02]  /*66d30*/  F2FP.PACK_AB R14, R15, R18 ;  /* 0x000000120f0e723e */ /* 0x000fe400000000ff */
[----:B0-----:R-:W-:-:S04]  /*66d40*/  IADD3 R10, P5, R5, R26, RZ ;  /* 0x0000001a050a7210 */ /* 0x001fc80007fbe0ff */
[----:B------:R-:W-:Y:S01]  /*66d50*/  LEA.HI.X.SX32 R11, R23, R27, 0x1, P5 ;  /* 0x0000001b170b7211 */ /* 0x000fe200028f0eff */
[C---:B------:R-:W-:Y:S01]  /*66d60*/  IMAD R5, R0.reuse, 0xf3, RZ ;  /* 0x000000f300057824 */ /* 0x040fe200078e02ff */
[----:B---3--:R-:W-:Y:S02]  /*66d70*/  F2FP.PACK_AB R15, R19, R29 ;  /* 0x0000001d130f723e */ /* 0x008fe400000000ff */
[-C--:B------:R-:W-:Y:S01]  /*66d80*/  IADD3 R18, P5, R7, R26.reuse, RZ ;  /* 0x0000001a07127210 */ /* 0x080fe20007fbe0ff */
[----:B------:R0:W-:Y:S01]  /*66d90*/  STL.64 [R1+0x580], R10 ;  /* 0x0005800a01007387 */ /* 0x0001e20000100a00 */
[C---:B------:R-:W-:Y:S02]  /*66da0*/  IMAD R8, R0.reuse, 0x1e8, RZ ;  /* 0x000001e800087824 */ /* 0x040fe400078e02ff */
[----:B------:R-:W-:Y:S01]  /*66db0*/  LEA.HI.X.SX32 R19, R5, R27, 0x1, P5 ;  /* 0x0000001b05137211 */ /* 0x000fe200028f0eff */
[----:B------:R1:W-:Y:S04]  /*66dc0*/  STS.128 [R2+0x680], R12 ;  /* 0x0006800c02007388 */ /* 0x0003e80000000c00 */
[----:B0-----:R-:W3:Y:S04]  /*66dd0*/  LDL.LU R11, [R1+0x1494] ;  /* 0x00149400010b7983 */ /* 0x001ee80000300800 */
[----:B------:R-:W3:Y:S04]  /*66de0*/  LDL.LU R29, [R1+0x1490] ;  /* 0x00149000011d7983 */ /* 0x000ee80000300800 */
[----:B------:R-:W3:Y:S04]  /*66df0*/  LDL.LU R10, [R1+0x14e4] ;  /* 0x0014e400010a7983 */ /* 0x000ee80000300800 */
[----:B------:R-:W3:Y:S04]  /*66e00*/  LDL.LU R7, [R1+0x14a0] ;  /* 0x0014a00001077983 */ /* 0x000ee80000300800 */
[----:B------:R0:W-:Y:S04]  /*66e10*/  STL.64 [R1+0x2038], R2 ;  /* 0x0020380201007387 */ /* 0x0001e80000100a00 */
[----:B-1----:R-:W3:Y:S04]  /*66e20*/  LDL.LU R14, [R1+0x14a4] ;  /* 0x0014a400010e7983 */ /* 0x002ee80000300800 */
[----:B------:R-:W3:Y:S04]  /*66e30*/  LDL.LU R12, [R1+0x14fc] ;  /* 0x0014fc00010c7983 */ /* 0x000ee80000300800 */
[----:B------:R-:W3:Y:S04]  /*66e40*/  LDL.LU R13, [R1+0x14f4] ;  /* 0x0014f400010d7983 */ /* 0x000ee80000300800 */
[----:B------:R1:W-:Y:S01]  /*66e50*/  STL.64 [R1+0x578], R18 ;  /* 0x0005781201007387 */ /* 0x0003e20000100a00 */
[----:B0-----:R-:W-:Y:S01]  /*66e60*/  IMAD R3, R0, 0x1ea, RZ ;  /* 0x000001ea00037824 */ /* 0x001fe200078e02ff */
[----:B-1----:R-:W-:Y:S01]  /*66e70*/  IADD3 R18, P5, R8, R26, RZ ;  /* 0x0000001a08127210 */ /* 0x002fe20007fbe0ff */
[C---:B------:R-:W-:Y:S01]  /*66e80*/  IMAD R2, R0.reuse, 0x1ec, RZ ;  /* 0x000001ec00027824 */ /* 0x040fe200078e02ff */
[----:B--2---:R-:W-:Y:S01]  /*66e90*/  F2FP.PACK_AB R4, R9, R20 ;  /* 0x000000140904723e */ /* 0x004fe200000000ff */
[----:B------:R-:W-:-:S05]  /*66ea0*/  IMAD R20, R0, 0xf4, RZ ;  /* 0x000000f400147824 */ /* 0x000fca00078e02ff */
[----:B------:R-:W-:-:S05]  /*66eb0*/  LEA.HI.X.SX32 R19, R20, R27, 0x1, P5 ;  /* 0x0000001b14137211 */ /* 0x000fca00028f0eff */
[----:B------:R0:W-:Y:S04]  /*66ec0*/  STL.64 [R1+0x550], R18 ;  /* 0x0005501201007387 */ /* 0x0001e80000100a00 */
[----:B------:R-:W2:Y:S01]  /*66ed0*/  LDL.LU R23, [R1+0x15c] ;  /* 0x00015c0001177983 */ /* 0x000ea20000300800 */
[----:B0-----:R-:W-:Y:S02]  /*66ee0*/  IADD3 R18, P5, R3, R26, RZ ;  /* 0x0000001a03127210 */ /* 0x001fe40007fbe0ff */
[----:B----4-:R-:W-:Y:S01]  /*66ef0*/  F2FP.PACK_AB R8, R6, R22 ;  /* 0x000000160608723e */ /* 0x010fe200000000ff */
[----:B------:R-:W-:Y:S01]  /*66f00*/  IMAD R6, R0, 0xf5, RZ ;  /* 0x000000f500067824 */ /* 0x000fe200078e02ff */
[----:B------:R-:W2:Y:S04]  /*66f10*/  LDL.LU R22, [R1+0x154] ;  /* 0x0001540001167983 */ /* 0x000ea80000300800 */
[----:B------:R-:W-:Y:S01]  /*66f20*/  LEA.HI.X.SX32 R19, R6, R27, 0x1, P5 ;  /* 0x0000001b06137211 */ /* 0x000fe200028f0eff */
[----:B------:R-:W4:Y:S01]  /*66f30*/  LDL.LU R20, [R1+0x16c] ;  /* 0x00016c0001147983 */ /* 0x000f220000300800 */
[----:B------:R-:W-:-:S02]  /*66f40*/  IADD3 R2, P5, R2, R26, RZ ;  /* 0x0000001a02027210 */ /* 0x000fc40007fbe0ff */
[----:B------:R-:W-:Y:S02]  /*66f50*/  F2FP.PACK_AB R5, R21, R16 ;  /* 0x000000101505723e */ /* 0x000fe400000000ff */
[----:B------:R-:W4:Y:S01]  /*66f60*/  LDL.LU R21, [R1+0x164] ;  /* 0x0001640001157983 */ /* 0x000f220000300800 */
[----:B------:R-:W-:-:S03]  /*66f70*/  LEA.HI.X.SX32 R3, R24, R27, 0x1, P5 ;  /* 0x0000001b18037211 */ /* 0x000fc600028f0eff */
[----:B------:R-:W2:Y:S01]  /*66f80*/  LDL.LU R16, [R1+0x17c] ;  /* 0x00017c0001107983 */ /* 0x000ea20000300800 */
[----:B------:R-:W-:-:S03]  /*66f90*/  F2FP.PACK_AB R9, R17, R28 ;  /* 0x0000001c1109723e */ /* 0x000fc600000000ff */
[----:B------:R-:W2:Y:S04]  /*66fa0*/  LDL.LU R17, [R1+0x174] ;  /* 0x0001740001117983 */ /* 0x000ea80000300800 */
[----:B------:R0:W-:Y:S04]  /*66fb0*/  STL.64 [R1+0x548], R18 ;  /* 0x0005481201007387 */ /* 0x0001e80000100a00 */
[----:B0-----:R-:W2:Y:S04]  /*66fc0*/  LDL.LU R18, [R1+0x18c] ;  /* 0x00018c0001127983 */ /* 0x001ea80000300800 */
[----:B------:R-:W2:Y:S04]  /*66fd0*/  LDL.LU R19, [R1+0x184] ;  /* 0x0001840001137983 */ /* 0x000ea80000300800 */
[----:B------:R0:W-:Y:S04]  /*66fe0*/  STL.64 [R1+0x540], R2 ;  /* 0x0005400201007387 */ /* 0x0001e80000100a00 */
[----:B0-----:R-:W2:Y:S04]  /*66ff0*/  LDL.LU.64 R2, [R1+0x2038] ;  /* 0x0020380001027983 */ /* 0x001ea80000300a00 */
[----:B------:R-:W4:Y:S01]  /*67000*/  LDL.LU R24, [R1+0x14ec] ;  /* 0x0014ec0001187983 */ /* 0x000f220000300800 */
[C---:B------:R-:W-:Y:S01]  /*67010*/  IMAD R28, R0.reuse, 0x1ee, RZ ;  /* 0x000001ee001c7824 */ /* 0x040fe200078e02ff */
[----:B---3--:R-:W-:Y:S01]  /*67020*/  F2FP.PACK_AB R6, R11, R29 ;  /* 0x0000001d0b06723e */ /* 0x008fe200000000ff */
[----:B------:R-:W-:-:S03]  /*67030*/  IMAD R11, R0, 0xf7, RZ ;  /* 0x000000f7000b7824 */ /* 0x000fc600078e02ff */
[----:B------:R-:W-:Y:S01]  /*67040*/  IADD3 R28, P5, R28, R26, RZ ;  /* 0x0000001a1c1c7210 */ /* 0x000fe20007fbe0ff */
[----:B------:R-:W-:-:S03]  /*67050*/  IMAD R15, R0, 0x1f0, RZ ;  /* 0x000001f0000f7824 */ /* 0x000fc600078e02ff */
[----:B------:R-:W-:Y:S02]  /*67060*/  LEA.HI.X.SX32 R29, R11, R27, 0x1, P5 ;  /* 0x0000001b0b1d7211 */ /* 0x000fe400028f0eff */
[----:B------:R-:W-:-:S03]  /*67070*/  F2FP.PACK_AB R7, R14, R7 ;  /* 0x000000070e07723e */ /* 0x000fc600000000ff */
[----:B------:R0:W-:Y:S01]  /*67080*/  STL.64 [R1+0x538], R28 ;  /* 0x0005381c01007387 */ /* 0x0001e20000100a00 */
[----:B------:R-:W-:Y:S01]  /*67090*/  F2FP.PACK_AB R11, R12, R13 ;  /* 0x0000000d0c0b723e */ /* 0x000fe200000000ff */
[C---:B------:R-:W-:Y:S01]  /*670a0*/  IMAD R14, R0.reuse, 0x1f2, RZ ;  /* 0x000001f2000e7824 */ /* 0x040fe200078e02ff */
[-C--:B0-----:R-:W-:Y:S01]  /*670b0*/  IADD3 R28, P5, R15, R26.reuse, RZ ;  /* 0x0000001a0f1c7210 */ /* 0x081fe20007fbe0ff */
[C---:B------:R-:W-:Y:S02]  /*670c0*/  IMAD R15, R0.reuse, 0xf8, RZ ;  /* 0x000000f8000f7824 */ /* 0x040fe400078e02ff */
[C---:B------:R-:W-:Y:S02]  /*670d0*/  IMAD R12, R0.reuse, 0xf9, RZ ;  /* 0x000000f9000c7824 */ /* 0x040fe400078e02ff */
[----:B------:R-:W-:Y:S01]  /*670e0*/  IMAD R13, R0, 0x1f4, RZ ;  /* 0x000001f4000d7824 */ /* 0x000fe200078e02ff */
[----:B------:R-:W-:Y:S02]  /*670f0*/  LEA.HI.X.SX32 R29, R15, R27, 0x1, P5 ;  /* 0x0000001b0f1d7211 */ /* 0x000fe400028f0eff */
[----:B------:R-:W-:-:S04]  /*67100*/  IADD3 R14, P5, R14, R26, RZ ;  /* 0x0000001a0e0e7210 */ /* 0x000fc80007fbe0ff */
[----:B------:R-:W-:Y:S01]  /*67110*/  LEA.HI.X.SX32 R15, R12, R27, 0x1, P5 ;  /* 0x0000001b0c0f7211 */ /* 0x000fe200028f0eff */
[----:B------:R0:W-:Y:S04]  /*67120*/  STL.64 [R1+0x530], R28 ;  /* 0x0005301c01007387 */ /* 0x0001e80000100a00 */
[----:B0-----:R-:W3:Y:S04]  /*67130*/  LDL.LU.64 R28, [R1+0x2030] ;  /* 0x00203000011c7983 */ /* 0x001ee80000300a00 */
[----:B------:R-:W-:Y:S04]  /*67140*/  STL.64 [R1+0x528], R14 ;  /* 0x0005280e01007387 */ /* 0x000fe80000100a00 */
[----:B--2---:R-:W-:Y:S01]  /*67150*/  STS.128 [R2+0x700], R4 ;  /* 0x0007000402007388 */ /* 0x004fe20000000c00 */
[----:B----4-:R-:W-:-:S05]  /*67160*/  F2FP.PACK_AB R10, R24, R10 ;  /* 0x0000000a180a723e */ /* 0x010fca00000000ff */
[----:B------:R0:W-:Y:S04]  /*67170*/  STS.128 [R2+0x780], R8 ;  /* 0x0007800802007388 */ /* 0x0001e80000000c00 */
[----:B0-----:R-:W0:Y:S01]  /*67180*/  S2R R9, SR_TID.X ;  /* 0x0000000000097919 */ /* 0x001e220000002100 */
[----:B------:R-:W-:-:S03]  /*67190*/  IMAD R2, R0, 0xfa, RZ ;  /* 0x000000fa00027824 */ /* 0x000fc600078e02ff */
[----:B------:R-:W-:Y:S01]  /*671a0*/  BAR.SYNC.DEFER_BLOCKING 0x0 ;  /* 0x0000000000007b1d */ /* 0x000fe20000010000 */
[C---:B------:R-:W-:Y:S01]  /*671b0*/  IMAD R5, R0.reuse, 0x1f6, RZ ;  /* 0x000001f600057824 */ /* 0x040fe200078e02ff */
[----:B------:R-:W-:Y:S01]  /*671c0*/  IADD3 R10, P5, R13, R26, RZ ;  /* 0x0000001a0d0a7210 */ /* 0x000fe20007fbe0ff */
[----:B------:R-:W-:-:S03]  /*671d0*/  IMAD R7, R0, 0xfb, RZ ;  /* 0x000000fb00077824 */ /* 0x000fc600078e02ff */
[-C--:B------:R-:W-:Y:S02]  /*671e0*/  LEA.HI.X.SX32 R11, R2, R27.reuse, 0x1, P5 ;  /* 0x0000001b020b7211 */ /* 0x080fe400028f0eff */
[----:B------:R-:W-:Y:S01]  /*671f0*/  IADD3 R12, P5, R5, R26, RZ ;  /* 0x0000001a050c7210 */ /* 0x000fe20007fbe0ff */
[----:B------:R-:W-:Y:S01]  /*67200*/  IMAD R8, R0, 0x1f8, RZ ;  /* 0x000001f800087824 */ /* 0x000fe200078e02ff */
[----:B------:R-:W-:Y:S02]  /*67210*/  F2FP.PACK_AB R4, R23, R22 ;  /* 0x000000161704723e */ /* 0x000fe400000000ff */
[----:B------:R-:W-:Y:S01]  /*67220*/  LEA.HI.X.SX32 R13, R7, R27, 0x1, P5 ;  /* 0x0000001b070d7211 */ /* 0x000fe200028f0eff */
[----:B------:R-:W-:Y:S04]  /*67230*/  STL.64 [R1+0x4f0], R10 ;  /* 0x0004f00a01007387 */ /* 0x000fe80000100a00 */
[----:B------:R1:W-:Y:S01]  /*67240*/  STL.64 [R1+0x4e8], R12 ;  /* 0x0004e80c01007387 */ /* 0x0003e20000100a00 */
[----:B0-----:R-:W-:-:S04]  /*67250*/  SHF.L.U32 R23, R9, 0xc, RZ ;  /* 0x0000000c09177819 */ /* 0x001fc800000006ff */
[----:B------:R-:W-:Y:S02]  /*67260*/  LOP3.LUT R23, R23, 0x6000, RZ, 0xc0, !PT ;  /* 0x0000600017177812 */ /* 0x000fe400078ec0ff */
[----:B-1----:R-:W-:Y:S02]  /*67270*/  IADD3 R12, P5, R8, R26, RZ ;  /* 0x0000001a080c7210 */ /* 0x002fe40007fbe0ff */
[----:B------:R-:W-:Y:S02]  /*67280*/  LOP3.LUT R8, R9, 0x7f, RZ, 0xc0, !PT ;  /* 0x0000007f09087812 */ /* 0x000fe400078ec0ff */
[----:B------:R-:W-:Y:S02]  /*67290*/  F2FP.PACK_AB R6, R16, R17 ;  /* 0x000000111006723e */ /* 0x000fe400000000ff */
[----:B------:R-:W-:Y:S01]  /*672a0*/  F2FP.PACK_AB R7, R18, R19 ;  /* 0x000000131207723e */ /* 0x000fe200000000ff */
[----:B------:R-:W-:Y:S01]  /*672b0*/  IMAD R23, R8, 0x10, R23 ;  /* 0x0000001008177824 */ /* 0x000fe200078e0217 */
[----:B------:R-:W-:-:S03]  /*672c0*/  F2FP.PACK_AB R5, R20, R21 ;  /* 0x000000151405723e */ /* 0x000fc600000000ff */
[----:B------:R-:W-:Y:S04]  /*672d0*/  STL.64 [R1+0x2028], R6 ;  /* 0x0020280601007387 */ /* 0x000fe80000100a00 */
[----:B------:R-:W-:Y:S04]  /*672e0*/  STL.64 [R1+0x2020], R4 ;  /* 0x0020200401007387 */ /* 0x000fe80000100a00 */
[----:B------:R-:W0:Y:S01]  /*672f0*/  LDS.128 R4, [R23] ;  /* 0x0000000017047984 */ /* 0x000e220000000c00 */
[----:B------:R-:W-:-:S05]  /*67300*/  IMAD R19, R0, 0xfc, RZ ;  /* 0x000000fc00137824 */ /* 0x000fca00078e02ff */
[----:B------:R-:W-:-:S05]  /*67310*/  LEA.HI.X.SX32 R13, R19, R27, 0x1, P5 ;  /* 0x0000001b130d7211 */ /* 0x000fca00028f0eff */
[----:B------:R-:W-:Y:S04]  /*67320*/  STL.64 [R1+0x4e0], R12 ;  /* 0x0004e00c01007387 */ /* 0x000fe80000100a00 */
[----:B------:R-:W1:Y:S04]  /*67330*/  LDS.128 R12, [R23+0x800] ;  /* 0x00080000170c7984 */ /* 0x000e680000000c00 */
[----:B0-----:R-:W-:Y:S04]  /*67340*/  STL.64 [R1+0x1c0], R4 ;  /* 0x0001c00401007387 */ /* 0x001fe80000100a00 */
[----:B------:R-:W-:Y:S04]  /*67350*/  STL.64 [R1+0x1c8], R6 ;  /* 0x0001c80601007387 */ /* 0x000fe80000100a00 */
[----:B------:R-:W0:Y:S04]  /*67360*/  LDS.128 R4, [R23+0x1000] ;  /* 0x0010000017047984 */ /* 0x000e280000000c00 */
[----:B------:R-:W2:Y:S04]  /*67370*/  LDL.LU R20, [R1+0x2f4] ;  /* 0x0002f40001147983 */ /* 0x000ea80000300800 */
[----:B-1----:R-:W-:Y:S04]  /*67380*/  STL.64 [R1+0x1b0], R12 ;  /* 0x0001b00c01007387 */ /* 0x002fe80000100a00 */
[----:B------:R-:W-:Y:S04]  /*67390*/  STL.64 [R1+0x1b8], R14 ;  /* 0x0001b80e01007387 */ /* 0x000fe80000100a00 */
[----:B------:R-:W2:Y:S04]  /*673a0*/  LDL.LU R19, [R1+0x2f0] ;  /* 0x0002f00001137983 */ /* 0x000ea80000300800 */
[----:B0-----:R-:W-:Y:S04]  /*673b0*/  STL.64 [R1+0x1a0], R4 ;  /* 0x0001a00401007387 */ /* 0x001fe80000100a00 */
[----:B------:R-:W-:Y:S04]  /*673c0*/  STL.64 [R1+0x1a8], R6 ;  /* 0x0001a80601007387 */ /* 0x000fe80000100a00 */
[----:B------:R-:W0:Y:S01]  /*673d0*/  LDS.128 R4, [R23+0x1800] ;  /* 0x0018000017047984 */ /* 0x000e220000000c00 */
[----:B------:R-:W-:-:S04]  /*673e0*/  SHF.L.U32 R22, R9, 0xc, RZ ;  /* 0x0000000c09167819 */ /* 0x000fc800000006ff */
[----:B------:R-:W-:-:S04]  /*673f0*/  LOP3.LUT R22, R22, 0x6000, RZ, 0xc0, !PT ;  /* 0x0000600016167812 */ /* 0x000fc800078ec0ff */
[----:B------:R-:W-:Y:S01]  /*67400*/  LEA R22, R8, R22, 0x4 ;  /* 0x0000001608167211 */ /* 0x000fe200078e20ff */
[----:B------:R1:W-:Y:S03]  /*67410*/  STL [R1+0x1fe4], R23 ;  /* 0x001fe41701007387 */ /* 0x0003e60000100800 */
[----:B------:R-:W-:Y:S01]  /*67420*/  LOP3.LUT R22, R22, 0x20, RZ, 0x3c, !PT ;  /* 0x0000002016167812 */ /* 0x000fe200078e3cff */
[----:B-1----:R-:W4:Y:S04]  /*67430*/  LDL R23, [R1+0xa1c] ;  /* 0x000a1c0001177983 */ /* 0x002f280000100800 */
[----:B0-----:R-:W-:Y:S04]  /*67440*/  STL.64 [R1+0x190], R4 ;  /* 0x0001900401007387 */ /* 0x001fe80000100a00 */
[----:B------:R-:W-:Y:S04]  /*67450*/  STL.64 [R1+0x198], R6 ;  /* 0x0001980601007387 */ /* 0x000fe80000100a00 */
[----:B------:R-:W0:Y:S04]  /*67460*/  LDS.128 R4, [R22] ;  /* 0x0000000016047984 */ /* 0x000e280000000c00 */
[----:B------:R-:W2:Y:S04]  /*67470*/  LDL.LU R24, [R1+0x2fc] ;  /* 0x0002fc0001187983 */ /* 0x000ea80000300800 */
[----:B------:R-:W2:Y:S04]  /*67480*/  LDL.LU R13, [R1+0x2f8] ;  /* 0x0002f800010d7983 */ /* 0x000ea80000300800 */
[----:B0-----:R-:W-:Y:S04]  /*67490*/  STL.64 [R1+0x180], R4 ;  /* 0x0001800401007387 */ /* 0x001fe80000100a00 */
[----:B------:R-:W-:Y:S04]  /*674a0*/  STL.64 [R1+0x188], R6 ;  /* 0x0001880601007387 */ /* 0x000fe80000100a00 */
[----:B------:R-:W0:Y:S01]  /*674b0*/  LDS.128 R4, [R22+0x800] ;  /* 0x0008000016047984 */ /* 0x000e220000000c00 */
[----:B------:R-:W-:-:S03]  /*674c0*/  IMAD R10, R0, 0x1fa, RZ ;  /* 0x000001fa000a7824 */ /* 0x000fc600078e02ff */
[----:B------:R-:W2:Y:S02]  /*674d0*/  LDL.LU R14, [R1+0x304] ;  /* 0x00030400010e7983 */ /* 0x000ea40000300800 */
[----:B------:R-:W-:Y:S02]  /*674e0*/  IADD3 R16, P5, R10, R26, RZ ;  /* 0x0000001a0a107210 */ /* 0x000fe40007fbe0ff */
[----:B------:R-:W2:Y:S04]  /*674f0*/  LDL.LU R18, [R1+0x300] ;  /* 0x0003000001127983 */ /* 0x000ea80000300800 */
[----:B------:R-:W2:Y:S04]  /*67500*/  LDL.LU R10, [R1+0x30c] ;  /* 0x00030c00010a7983 */ /* 0x000ea80000300800 */
[----:B------:R-:W2:Y:S04]  /*67510*/  LDL.LU R15, [R1+0x308] ;  /* 0x00030800010f7983 */ /* 0x000ea80000300800 */
[----:B0-----:R-:W-:Y:S04]  /*67520*/  STL.64 [R1+0x170], R4 ;  /* 0x0001700401007387 */ /* 0x001fe80000100a00 */
[----:B------:R-:W-:Y:S04]  /*67530*/  STL.64 [R1+0x178], R6 ;  /* 0x0001780601007387 */ /* 0x000fe80000100a00 */
[----:B------:R-:W0:Y:S01]  /*67540*/  LDS.128 R4, [R22+0x1000] ;  /* 0x0010000016047984 */ /* 0x000e220000000c00 */
[----:B------:R-:W-:-:S04]  /*67550*/  SHF.L.U32 R21, R9, 0xc, RZ ;  /* 0x0000000c09157819 */ /* 0x000fc800000006ff */
[----:B------:R-:W-:Y:S01]  /*67560*/  LOP3.LUT R21, R21, 0x6000, RZ, 0xc0, !PT ;  /* 0x0000600015157812 */ /* 0x000fe200078ec0ff */
[----:B0-----:R-:W-:Y:S04]  /*67570*/  STL.64 [R1+0x160], R4 ;  /* 0x0001600401007387 */ /* 0x001fe80000100a00 */
[----:B------:R-:W-:Y:S04]  /*67580*/  STL.64 [R1+0x168], R6 ;  /* 0x0001680601007387 */ /* 0x000fe80000100a00 */
[----:B------:R-:W0:Y:S01]  /*67590*/  LDS.128 R4, [R22+0x1800] ;  /* 0x0018000016047984 */ /* 0x000e220000000c00 */
[----:B------:R-:W-:-:S05]  /*675a0*/  IMAD R21, R8, 0x10, R21 ;  /* 0x0000001008157824 */ /* 0x000fca00078e0215 */
[----:B------:R-:W-:Y:S01]  /*675b0*/  LOP3.LUT R21, R21, 0x40, RZ, 0x3c, !PT ;  /* 0x0000004015157812 */ /* 0x000fe200078e3cff */
        /* <DEDUP_REMOVED lines=14> */
[----:B------:R-:W-:-:S04]  /*676a0*/  LEA R9, R8, R9, 0x4 ;  /* 0x0000000908097211 */ /* 0x000fc800078e20ff */
        /* <DEDUP_REMOVED lines=10> */
[----:B0-----:R-:W-:Y:S04]  /*67750*/  STL.64 [R1+0x70], R4 ;  /* 0x0000700401007387 */ /* 0x001fe80000100a00 */
[----:B------:R-:W-:Y:S04]  /*67760*/  STL.64 [R1+0x78], R6 ;  /* 0x0000780601007387 */ /* 0x000fe80000100a00 */
[----:B------:R-:W0:Y:S04]  /*67770*/  LDS.128 R4, [R9+0x1800] ;  /* 0x0018000009047984 */ /* 0x000e280000000c00 */
[----:B0-----:R-:W-:Y:S04]  /*67780*/  STL.64 [R1+0x60], R4 ;  /* 0x0000600401007387 */ /* 0x001fe80000100a00 */
[----:B------:R0:W-:Y:S04]  /*67790*/  STL.64 [R1+0x68], R6 ;  /* 0x0000680601007387 */ /* 0x0001e80000100a00 */
[----:B0-----:R-:W4:Y:S04]  /*677a0*/  LDL.LU.64 R6, [R1+0x2028] ;  /* 0x0020280001067983 */ /* 0x001f280000300a00 */
[----:B------:R-:W4:Y:S04]  /*677b0*/  LDL.LU.64 R4, [R1+0x2020] ;  /* 0x0020200001047983 */ /* 0x000f280000300a00 */
[----:B------:R-:W-:Y:S01]  /*677c0*/  BAR.SYNC.DEFER_BLOCKING 0x0 ;  /* 0x0000000000007b1d */ /* 0x000fe20000010000 */
[----:B------:R-:W-:Y:S01]  /*677d0*/  IMAD R2, R0, 0xfd, RZ ;  /* 0x000000fd00027824 */ /* 0x000fe200078e02ff */
[----:B--2---:R-:W-:Y:S01]  /*677e0*/  F2FP.PACK_AB R12, R20, R19 ;  /* 0x00000013140c723e */ /* 0x004fe200000000ff */
[----:B------:R-:W-:-:S03]  /*677f0*/  IMAD R11, R0, 0x1fc, RZ ;  /* 0x000001fc000b7824 */ /* 0x000fc600078e02ff */
[----:B------:R-:W2:Y:S01]  /*67800*/  LDL.LU R8, [R1+0x360] ;  /* 0x0003600001087983 */ /* 0x000ea20000300800 */
[----:B------:R-:W-:Y:S02]  /*67810*/  LEA.HI.X.SX32 R17, R2, R27, 0x1, P5 ;  /* 0x0000001b02117211 */ /* 0x000fe400028f0eff */
[----:B------:R-:W-:Y:S02]  /*67820*/  F2FP.PACK_AB R14, R14, R18 ;  /* 0x000000120e0e723e */ /* 0x000fe400000000ff */
[----:B------:R-:W-:Y:S01]  /*67830*/  F2FP.PACK_AB R13, R24, R13 ;  /* 0x0000000d180d723e */ /* 0x000fe200000000ff */
[----:B----4-:R0:W-:Y:S04]  /*67840*/  STS.128 [R23], R4 ;  /* 0x0000000417007388 */ /* 0x0101e80000000c00 */
[----:B0-----:R-:W4:Y:S04]  /*67850*/  LDL.LU R4, [R1+0x330] ;  /* 0x0003300001047983 */ /* 0x001f280000300800 */
[----:B------:R-:W2:Y:S04]  /*67860*/  LDL.LU R7, [R1+0x364] ;  /* 0x0003640001077983 */ /* 0x000ea80000300800 */
[----:B------:R-:W2:Y:S04]  /*67870*/  LDL.LU R9, [R1+0x338] ;  /* 0x0003380001097983 */ /* 0x000ea80000300800 */
[----:B------:R-:W2:Y:S04]  /*67880*/  LDL.LU R20, [R1+0x374] ;  /* 0x0003740001147983 */ /* 0x000ea80000300800 */
[----:B------:R-:W2:Y:S04]  /*67890*/  LDL.LU R19, [R1+0x370] ;  /* 0x0003700001137983 */ /* 0x000ea80000300800 */
[----:B------:R0:W-:Y:S02]  /*678a0*/  STL.64 [R1+0x4d8], R16 ;  /* 0x0004d81001007387 */ /* 0x0001e40000100a00 */
[----:B0-----:R-:W-:-:S02]  /*678b0*/  IADD3 R16, P5, R11, R26, RZ ;  /* 0x0000001a0b107210 */ /* 0x001fc40007fbe0ff */
[----:B------:R-:W2:Y:S02]  /*678c0*/  LDL.LU R11, [R1+0x344] ;  /* 0x00034400010b7983 */ /* 0x000ea40000300800 */
[----:B------:R-:W-:Y:S02]  /*678d0*/  LEA.HI.X.SX32 R17, R25, R27, 0x1, P5 ;  /* 0x0000001b19117211 */ /* 0x000fe400028f0eff */
[----:B------:R-:W2:Y:S04]  /*678e0*/  LDL.LU R18, [R1+0x340] ;  /* 0x0003400001127983 */ /* 0x000ea80000300800 */
[----:B------:R-:W2:Y:S04]  /*678f0*/  LDL.LU.64 R26, [R1+0x2018] ;  /* 0x00201800011a7983 */ /* 0x000ea80000300a00 */
[----:B------:R-:W2:Y:S01]  /*67900*/  LDL.64 R24, [R1+0x438] ;  /* 0x0004380001187983 */ /* 0x000ea20000100a00 */
[----:B------:R-:W-:-:S02]  /*67910*/  IMAD R5, R0, 0x1fe, RZ ;  /* 0x000001fe00057824 */ /* 0x000fc400078e02ff */
[----:B------:R-:W-:Y:S01]  /*67920*/  IMAD R2, R0, 0xff, RZ ;  /* 0x000000ff00027824 */ /* 0x000fe200078e02ff */
[----:B------:R2:W-:Y:S01]  /*67930*/  STL.64 [R1+0x4b0], R16 ;  /* 0x0004b01001007387 */ /* 0x0005e20000100a00 */
[----:B------:R-:W-:-:S03]  /*67940*/  F2FP.PACK_AB R15, R10, R15 ;  /* 0x0000000f0a0f723e */ /* 0x000fc600000000ff */
[----:B------:R-:W3:Y:S04]  /*67950*/  LDL.LU R10, [R1+0x380] ;  /* 0x00038000010a7983 */ /* 0x000ee80000300800 */
[----:B------:R0:W-:Y:S01]  /*67960*/  STS.128 [R23+0x80], R12 ;  /* 0x0000800c17007388 */ /* 0x0001e20000000c00 */
[----:B--2---:R-:W-:-:S04]  /*67970*/  IADD3 R16, P5, R5, R24, RZ ;  /* 0x0000001805107210 */ /* 0x004fc80007fbe0ff */
[----:B------:R-:W-:Y:S02]  /*67980*/  LEA.HI.X.SX32 R17, R2, R25, 0x1, P5 ;  /* 0x0000001902117211 */ /* 0x000fe400028f0eff */
[----:B------:R-:W4:Y:S04]  /*67990*/  LDL.LU R2, [R1+0x334] ;  /* 0x0003340001027983 */ /* 0x000f280000300800 */
[----:B------:R1:W-:Y:S04]  /*679a0*/  STL.64 [R1+0x4a8], R16 ;  /* 0x0004a81001007387 */ /* 0x0003e80000100a00 */
[----:B0-----:R-:W2:Y:S01]  /*679b0*/  LDL.LU R14, [R1+0x33c] ;  /* 0x00033c00010e7983 */ /* 0x001ea20000300800 */
[C---:B------:R-:W-:Y:S01]  /*679c0*/  SHF.L.U32 R6, R0.reuse, 0x8, RZ ;  /* 0x0000000800067819 */ /* 0x040fe200000006ff */
[----:B------:R-:W-:-:S02]  /*679d0*/  IMAD R5, R0, 0x330, RZ ;  /* 0x0000033000057824 */ /* 0x000fc400078e02ff */
[----:B------:R-:W3:Y:S01]  /*679e0*/  LDL.LU R15, [R1+0x348] ;  /* 0x00034800010f7983 */ /* 0x000ee20000300800 */
[----:B-1----:R-:W-:-:S03]  /*679f0*/  LEA R16, P5, R0, R24, 0x9 ;  /* 0x0000001800107211 */ /* 0x002fc600078a48ff */
[----:B------:R-:W3:Y:S01]  /*67a00*/  LDL.LU R13, [R1+0x388] ;  /* 0x00038800010d7983 */ /* 0x000ee20000300800 */
[----:B------:R-:W-:-:S05]  /*67a10*/  LEA.HI.X.SX32 R17, R6, R25, 0x1, P5 ;  /* 0x0000001906117211 */ /* 0x000fca00028f0eff */
[----:B------:R0:W-:Y:S01]  /*67a20*/  STL.64 [R1+0x4a0], R16 ;  /* 0x0004a01001007387 */ /* 0x0001e20000100a00 */
[----:B------:R-:W-:Y:S01]  /*67a30*/  F2FP.PACK_AB R8, R7, R8 ;  /* 0x000000080708723e */ /* 0x000fe200000000ff */
[----:B------:R-:W-:Y:S01]  /*67a40*/  IMAD R7, R0, 0x199, RZ ;  /* 0x0000019900077824 */ /* 0x000fe200078e02ff */
[----:B0-----:R-:W-:-:S04]  /*67a50*/  IADD3 R16, P5, R5, R24, RZ ;  /* 0x0000001805107210 */ /* 0x001fc80007fbe0ff */
[----:B------:R-:W-:-:S05]  /*67a60*/  LEA.HI.X.SX32 R17, R27, R25, 0x1, P5 ;  /* 0x000000191b117211 */ /* 0x000fca00028f0eff */
[----:B------:R0:W-:Y:S01]  /*67a70*/  STL.64 [R1+0x7a0], R16 ;  /* 0x0007a01001007387 */ /* 0x0001e20000100a00 */
[----:B----4-:R-:W-:Y:S01]  /*67a80*/  F2FP.PACK_AB R4, R2, R4 ;  /* 0x000000040204723e */ /* 0x010fe200000000ff */
[----:B------:R-:W-:-:S05]  /*67a90*/  IMAD R2, R0, 0x332, RZ ;  /* 0x0000033200027824 */ /* 0x000fca00078e02ff */
[----:B0-----:R-:W-:Y:S02]  /*67aa0*/  IADD3 R16, P5, R2, R24, RZ ;  /* 0x0000001802107210 */ /* 0x001fe40007fbe0ff */
[----:B--2---:R-:W-:Y:S02]  /*67ab0*/  F2FP.PACK_AB R5, R14, R9 ;  /* 0x000000090e05723e */ /* 0x004fe400000000ff */
[----:B------:R-:W-:Y:S02]  /*67ac0*/  F2FP.PACK_AB R9, R20, R19 ;  /* 0x000000131409723e */ /* 0x000fe400000000ff */
[----:B------:R-:W2:Y:S01]  /*67ad0*/  LDL.LU R20, [R1+0x394] ;  /* 0x0003940001147983 */ /* 0x000ea20000300800 */
[----:B------:R-:W-:-:S03]  /*67ae0*/  LEA.HI.X.SX32 R17, R7, R25, 0x1, P5 ;  /* 0x0000001907117211 */ /* 0x000fc600028f0eff */
[----:B------:R-:W3:Y:S01]  /*67af0*/  LDL.LU R7, [R1+0x34c] ;  /* 0x00034c0001077983 */ /* 0x000ee20000300800 */
[C---:B------:R-:W-:Y:S02]  /*67b00*/  IMAD R6, R0.reuse, 0x334, RZ ;  /* 0x0000033400067824 */ /* 0x040fe400078e02ff */
[C---:B------:R-:W-:Y:S01]  /*67b10*/  IMAD R19, R0.reuse, 0x19a, RZ ;  /* 0x0000019a00137824 */ /* 0x040fe200078e02ff */
[----:B------:R0:W-:Y:S01]  /*67b20*/  STL.64 [R1+0x798], R16 ;  /* 0x0007981001007387 */ /* 0x0001e20000100a00 */
[----:B------:R-:W-:-:S03]  /*67b30*/  IMAD R2, R0, 0x336, RZ ;  /* 0x0000033600027824 */ /* 0x000fc600078e02ff */
[----:B------:R-:W4:Y:S01]  /*67b40*/  LDL.LU R27, [R1+0x3bc] ;  /* 0x0003bc00011b7983 */ /* 0x000f220000300800 */
[----:B------:R-:W-:-:S03]  /*67b50*/  IMAD R12, R0, 0x19b, RZ ;  /* 0x0000019b000c7824 */ /* 0x000fc600078e02ff */
[----:B------:R-:W4:Y:S01]  /*67b60*/  LDL.LU R14, [R1+0x3b4] ;  /* 0x0003b400010e7983 */ /* 0x000f220000300800 */
[----:B0-----:R-:W-:-:S04]  /*67b70*/  IADD3 R16, P5, R6, R24, RZ ;  /* 0x0000001806107210 */ /* 0x001fc80007fbe0ff */
[----:B------:R-:W-:Y:S02]  /*67b80*/  LEA.HI.X.SX32 R17, R19, R25, 0x1, P5 ;  /* 0x0000001913117211 */ /* 0x000fe400028f0eff */
[----:B------:R-:W-:Y:S02]  /*67b90*/  F2FP.PACK_AB R6, R11, R18 ;  /* 0x000000120b06723e */ /* 0x000fe400000000ff */
[----:B------:R-:W2:Y:S04]  /*67ba0*/  LDL.LU R18, [R1+0x3cc] ;  /* 0x0003cc0001127983 */ /* 0x000ea80000300800 */
[----:B------:R0:W-:Y:S04]  /*67bb0*/  STL.64 [R1+0x790], R16 ;  /* 0x0007901001007387 */ /* 0x0001e80000100a00 */
[----:B------:R-:W2:Y:S01]  /*67bc0*/  LDL.LU R19, [R1+0x3c4] ;  /* 0x0003c40001137983 */ /* 0x000ea20000300800 */
[----:B------:R-:W-:Y:S01]  /*67bd0*/  IMAD R11, R0, 0x338, RZ ;  /* 0x00000338000b7824 */ /* 0x000fe200078e02ff */
[----:B0-----:R-:W-:-:S02]  /*67be0*/  IADD3 R16, P5, R2, R24, RZ ;  /* 0x0000001802107210 */ /* 0x001fc40007fbe0ff */
[----:B------:R-:W2:Y:S02]  /*67bf0*/  LDL.LU R2, [R1+0x384] ;  /* 0x0003840001027983 */ /* 0x000ea40000300800 */
[----:B------:R-:W-:Y:S02]  /*67c00*/  LEA.HI.X.SX32 R17, R12, R25, 0x1, P5 ;  /* 0x000000190c117211 */ /* 0x000fe400028f0eff */
[----:B------:R-:W4:Y:S01]  /*67c10*/  LDL.LU R12, [R1+0x38c] ;  /* 0x00038c00010c7983 */ /* 0x000f220000300800 */
[----:B---3--:R-:W-:-:S03]  /*67c20*/  F2FP.PACK_AB R7, R7, R15 ;  /* 0x0000000f0707723e */ /* 0x008fc600000000ff */
[----:B------:R-:W3:Y:S04]  /*67c30*/  LDL.LU R15, [R1+0x3d4] ;  /* 0x0003d400010f7983 */ /* 0x000ee80000300800 */
[----:B------:R0:W-:Y:S02]  /*67c40*/  STL.64 [R1+0x788], R16 ;  /* 0x0007881001007387 */ /* 0x0001e40000100a00 */
[----:B0-----:R-:W-:Y:S01]  /*67c50*/  IMAD R17, R0, 0x19c, RZ ;  /* 0x0000019c00117824 */ /* 0x001fe200078e02ff */
[----:B------:R-:W-:-:S04]  /*67c60*/  IADD3 R16, P5, R11, R24, RZ ;  /* 0x000000180b107210 */ /* 0x000fc80007fbe0ff */
[----:B------:R-:W-:Y:S01]  /*67c70*/  LEA.HI.X.SX32 R17, R17, R25, 0x1, P5 ;  /* 0x0000001911117211 */ /* 0x000fe200028f0eff */
[----:B------:R0:W-:Y:S04]  /*67c80*/  STS.128 [R23+0x100], R4 ;  /* 0x0001000417007388 */ /* 0x0001e80000000c00 */
[----:B------:R1:W-:Y:S04]  /*67c90*/  STL.64 [R1+0x780], R16 ;  /* 0x0007801001007387 */ /* 0x0003e80000100a00 */
[----:B0-----:R-:W3:Y:S01]  /*67ca0*/  LDL.LU R7, [R1+0x3a4] ;  /* 0x0003a40001077983 */ /* 0x001ee20000300800 */
[----:B--2---:R-:W-:Y:S01]  /*67cb0*/  F2FP.PACK_AB R10, R2, R10 ;  /* 0x0000000a020a723e */ /* 0x004fe200000000ff */
[----:B------:R-:W-:-:S02]  /*67cc0*/  IMAD R2, R0, 0x33a, RZ ;  /* 0x0000033a00027824 */ /* 0x000fc400078e02ff */
[----:B------:R-:W2:Y:S01]  /*67cd0*/  LDL.LU R6, [R1+0x3dc] ;  /* 0x0003dc0001067983 */ /* 0x000ea20000300800 */
[----:B----4-:R-:W-:Y:S01]  /*67ce0*/  F2FP.PACK_AB R11, R12, R13 ;  /* 0x0000000d0c0b723e */ /* 0x010fe200000000ff */
[----:B------:R-:W-:Y:S01]  /*67cf0*/  IMAD R13, R0, 0x19d, RZ ;  /* 0x0000019d000d7824 */ /* 0x000fe200078e02ff */
[----:B-1----:R-:W-:Y:S01]  /*67d00*/  IADD3 R16, P5, R2, R24, RZ ;  /* 0x0000001802107210 */ /* 0x002fe20007fbe0ff */
[----:B------:R-:W-:-:S03]  /*67d10*/  IMAD R12, R0, 0x33c, RZ ;  /* 0x0000033c000c7824 */ /* 0x000fc600078e02ff */
[----:B------:R-:W-:Y:S01]  /*67d20*/  LEA.HI.X.SX32 R17, R13, R25, 0x1, P5 ;  /* 0x000000190d117211 */ /* 0x000fe200028f0eff */
[----:B------:R0:W-:Y:S01]  /*67d30*/  STS.128 [R23+0x180], R8 ;  /* 0x0001800817007388 */ /* 0x0001e20000000c00 */
[C---:B------:R-:W-:Y:S02]  /*67d40*/  IMAD R2, R0.reuse, 0x33e, RZ ;  /* 0x0000033e00027824 */ /* 0x040fe400078e02ff */
[----:B------:R-:W-:Y:S01]  /*67d50*/  IMAD R5, R0, 0x19f, RZ ;  /* 0x0000019f00057824 */ /* 0x000fe200078e02ff */
[----:B0-----:R-:W4:Y:S04]  /*67d60*/  LDL.LU R8, [R1+0x3f0] ;  /* 0x0003f00001087983 */ /* 0x001f280000300800 */
[----:B------:R-:W4:Y:S04]  /*67d70*/  LDL.LU R9, [R1+0x3ec] ;  /* 0x0003ec0001097983 */ /* 0x000f280000300800 */
[----:B------:R0:W-:Y:S04]  /*67d80*/  STL.64 [R1+0x778], R16 ;  /* 0x0007781001007387 */ /* 0x0001e80000100a00 */
[----:B------:R-:W2:Y:S01]  /*67d90*/  LDL.LU R11, [R1+0x3f4] ;  /* 0x0003f400010b7983 */ /* 0x000ea20000300800 */
[----:B0-----:R-:W-:-:S04]  /*67da0*/  IADD3 R16, P5, R12, R24, RZ ;  /* 0x000000180c107210 */ /* 0x001fc80007fbe0ff */
[----:B------:R-:W-:Y:S01]  /*67db0*/  LEA.HI.X.SX32 R17, R26, R25, 0x1, P5 ;  /* 0x000000191a117211 */ /* 0x000fe200028f0eff */
[----:B------:R-:W-:Y:S01]  /*67dc0*/  IMAD R4, R0, 0x340, RZ ;  /* 0x0000034000047824 */ /* 0x000fe200078e02ff */
[----:B------:R-:W-:Y:S02]  /*67dd0*/  F2FP.PACK_AB R13, R27, R14 ;  /* 0x0000000e1b0d723e */ /* 0x000fe400000000ff */
[----:B------:R-:W-:Y:S01]  /*67de0*/  F2FP.PACK_AB R14, R18, R19 ;  /* 0x00000013120e723e */ /* 0x000fe200000000ff */
[----:B------:R-:W-:Y:S01]  /*67df0*/  IMAD R27, R0, 0x1a0, RZ ;  /* 0x000001a0001b7824 */ /* 0x000fe200078e02ff */
[----:B---3--:R-:W-:Y:S02]  /*67e00*/  F2FP.PACK_AB R12, R7, R20 ;  /* 0x00000014070c723e */ /* 0x008fe400000000ff */
[----:B------:R-:W3:Y:S04]  /*67e10*/  LDL.LU R7, [R1+0x400] ;  /* 0x0004000001077983 */ /* 0x000ee80000300800 */
[----:B------:R-:W3:Y:S04]  /*67e20*/  LDL.LU R20, [R1+0x3fc] ;  /* 0x0003fc0001147983 */ /* 0x000ee80000300800 */
[----:B------:R-:W3:Y:S04]  /*67e30*/  LDL.LU R26, [R1+0x3f8] ;  /* 0x0003f800011a7983 */ /* 0x000ee80000300800 */
[----:B------:R0:W-:Y:S04]  /*67e40*/  STL.64 [R1+0x750], R16 ;  /* 0x0007501001007387 */ /* 0x0001e80000100a00 */
[----:B------:R-:W3:Y:S04]  /*67e50*/  LDL.LU R18, [R1+0x408] ;  /* 0x0004080001127983 */ /* 0x000ee80000300800 */
[----:B------:R-:W3:Y:S01]  /*67e60*/  LDL.LU R19, [R1+0x404] ;  /* 0x0004040001137983 */ /* 0x000ee20000300800 */
[----:B0-----:R-:W-:-:S04]  /*67e70*/  IADD3 R16, P5, R2, R24, RZ ;  /* 0x0000001802107210 */ /* 0x001fc80007fbe0ff */
[----:B------:R-:W-:-:S05]  /*67e80*/  LEA.HI.X.SX32 R17, R5, R25, 0x1, P5 ;  /* 0x0000001905117211 */ /* 0x000fca00028f0eff */
[----:B------:R0:W-:Y:S01]  /*67e90*/  STL.64 [R1+0x748], R16 ;  /* 0x0007481001007387 */ /* 0x0001e20000100a00 */
[----:B------:R-:W-:Y:S01]  /*67ea0*/  IMAD R2, R0, 0x342, RZ ;  /* 0x0000034200027824 */ /* 0x000fe200078e02ff */
[-C--:B0-----:R-:W-:Y:S02]  /*67eb0*/  IADD3 R16, P5, R4, R24.reuse, RZ ;  /* 0x0000001804107210 */ /* 0x081fe40007fbe0ff */
[----:B------:R-:W3:Y:S02]  /*67ec0*/  LDL.LU R4, [R1+0x3e4] ;  /* 0x0003e40001047983 */ /* 0x000ee40000300800 */
[----:B------:R-:W-:Y:S02]  /*67ed0*/  LEA.HI.X.SX32 R17, R27, R25, 0x1, P5 ;  /* 0x000000191b117211 */ /* 0x000fe400028f0eff */
[----:B------:R-:W3:Y:S04]  /*67ee0*/  LDL.LU R10, [R1+0x418] ;  /* 0x00041800010a7983 */ /* 0x000ee80000300800 */
[----:B------:R-:W3:Y:S04]  /*67ef0*/  LDL.LU R27, [R1+0x414] ;  /* 0x00041400011b7983 */ /* 0x000ee80000300800 */
[----:B------:R0:W-:Y:S02]  /*67f00*/  STL.64 [R1+0x740], R16 ;  /* 0x0007401001007387 */ /* 0x0001e40000100a00 */
[----:B0-----:R-:W-:-:S02]  /*67f10*/  IADD3 R16, P5, R2, R24, RZ ;  /* 0x0000001802107210 */ /* 0x001fc40007fbe0ff */
[----:B------:R-:W3:Y:S01]  /*67f20*/  LDL.LU R2, [R1+0x3e8] ;  /* 0x0003e80001027983 */ /* 0x000ee20000300800 */
[----:B--2---:R-:W-:Y:S01]  /*67f30*/  F2FP.PACK_AB R15, R6, R15 ;  /* 0x0000000f060f723e */ /* 0x004fe200000000ff */
[C---:B------:R-:W-:Y:S02]  /*67f40*/  IMAD R6, R0.reuse, 0x1a1, RZ ;  /* 0x000001a100067824 */ /* 0x040fe400078e02ff */
[----:B------:R-:W-:-:S03]  /*67f50*/  IMAD R5, R0, 0x344, RZ ;  /* 0x0000034400057824 */ /* 0x000fc600078e02ff */
[----:B------:R-:W-:Y:S01]  /*67f60*/  LEA.HI.X.SX32 R17, R6, R25, 0x1, P5 ;  /* 0x0000001906117211 */ /* 0x000fe200028f0eff */
[----:B------:R0:W-:Y:S04]  /*67f70*/  STS.128 [R23+0x200], R12 ;  /* 0x0002000c17007388 */ /* 0x0001e80000000c00 */
[----:B0-----:R-:W2:Y:S04]  /*67f80*/  LDL.LU R15, [R1+0x40c] ;  /* 0x00040c00010f7983 */ /* 0x001ea80000300800 */
[----:B------:R-:W2:Y:S04]  /*67f90*/  LDL.LU R13, [R1+0x41c] ;  /* 0x00041c00010d7983 */ /* 0x000ea80000300800 */
[----:B------:R0:W-:Y:S02]  /*67fa0*/  STL.64 [R1+0x738], R16 ;  /* 0x0007381001007387 */ /* 0x0001e40000100a00 */
[----:B0-----:R-:W-:-:S04]  /*67fb0*/  IADD3 R16, P5, R5, R24, RZ ;  /* 0x0000001805107210 */ /* 0x001fc80007fbe0ff */
[----:B------:R-:W-:Y:S02]  /*67fc0*/  LEA.HI.X.SX32 R17, R28, R25, 0x1, P5 ;  /* 0x000000191c117211 */ /* 0x000fe400028f0eff */
[----:B----4-:R-:W-:Y:S01]  /*67fd0*/  F2FP.PACK_AB R5, R8, R9 ;  /* 0x000000090805723e */ /* 0x010fe200000000ff */
[C---:B------:R-:W-:Y:S02]  /*67fe0*/  IMAD R9, R0.reuse, 0x1a3, RZ ;  /* 0x000001a300097824 */ /* 0x040fe400078e02ff */
[----:B------:R0:W-:Y:S01]  /*67ff0*/  STL.64 [R1+0x700], R16 ;  /* 0x0007001001007387 */ /* 0x0001e20000100a00 */
[----:B------:R-:W-:Y:S01]  /*68000*/  IMAD R8, R0, 0x348, RZ ;  /* 0x0000034800087824 */ /* 0x000fe200078e02ff */
[----:B---3--:R-:W-:Y:S02]  /*68010*/  F2FP.PACK_AB R7, R7, R20 ;  /* 0x000000140707723e */ /* 0x008fe400000000ff */
[----:B------:R-:W-:Y:S02]  /*68020*/  F2FP.PACK_AB R6, R26, R11 ;  /* 0x0000000b1a06723e */ /* 0x000fe400000000ff */
[----:B------:R-:W3:Y:S04]  /*68030*/  LDL.LU R26, [R1+0x458] ;  /* 0x00045800011a7983 */ /* 0x000ee80000300800 */
[----:B------:R-:W3:Y:S01]  /*68040*/  LDL.LU R20, [R1+0x450] ;  /* 0x0004500001147983 */ /* 0x000ee20000300800 */
[----:B------:R-:W-:Y:S01]  /*68050*/  F2FP.PACK_AB R4, R2, R4 ;  /* 0x000000040204723e */ /* 0x000fe200000000ff */
[----:B------:R-:W-:-:S05]  /*68060*/  IMAD R2, R0, 0x346, RZ ;  /* 0x0000034600027824 */ /* 0x000fca00078e02ff */
[----:B0-----:R-:W-:-:S04]  /*68070*/  IADD3 R16, P5, R2, R24, RZ ;  /* 0x0000001802107210 */ /* 0x001fc80007fbe0ff */
[----:B------:R-:W-:Y:S02]  /*68080*/  LEA.HI.X.SX32 R17, R9, R25, 0x1, P5 ;  /* 0x0000001909117211 */ /* 0x000fe400028f0eff */
[----:B------:R-:W2:Y:S04]  /*68090*/  LDL.LU R9, [R1+0x410] ;  /* 0x0004100001097983 */ /* 0x000ea80000300800 */
[----:B------:R0:W-:Y:S04]  /*680a0*/  STL.64 [R1+0x6f8], R16 ;  /* 0x0006f81001007387 */ /* 0x0001e80000100a00 */
[----:B------:R-:W4:Y:S04]  /*680b0*/  LDL.LU R28, [R1+0x468] ;  /* 0x00046800011c7983 */ /* 0x000f280000300800 */
[----:B------:R-:W4:Y:S01]  /*680c0*/  LDL.LU R14, [R1+0x460] ;  /* 0x00046000010e7983 */ /* 0x000f220000300800 */
[----:B0-----:R-:W-:-:S02]  /*680d0*/  IADD3 R16, P5, R8, R24, RZ ;  /* 0x0000001808107210 */ /* 0x001fc40007fbe0ff */
[----:B------:R-:W-:Y:S02]  /*680e0*/  F2FP.PACK_AB R8, R18, R19 ;  /* 0x000000131208723e */ /* 0x000fe400000000ff */
[----:B------:R-:W2:Y:S04]  /*680f0*/  LDL.LU R18, [R1+0xa6c] ;  /* 0x000a6c0001127983 */ /* 0x000ea80000300800 */
[----:B------:R-:W2:Y:S01]  /*68100*/  LDL.LU R19, [R1+0x470] ;  /* 0x0004700001137983 */ /* 0x000ea20000300800 */
[C---:B------:R-:W-:Y:S02]  /*68110*/  IMAD R17, R0.reuse, 0x1a4, RZ ;  /* 0x000001a400117824 */ /* 0x040fe400078e02ff */
[----:B------:R-:W-:-:S03]  /*68120*/  IMAD R2, R0, 0x34a, RZ ;  /* 0x0000034a00027824 */ /* 0x000fc600078e02ff */
[----:B------:R-:W-:Y:S01]  /*68130*/  LEA.HI.X.SX32 R17, R17, R25, 0x1, P5 ;  /* 0x0000001911117211 */ /* 0x000fe200028f0eff */
[C---:B------:R-:W-:Y:S02]  /*68140*/  IMAD R12, R0.reuse, 0x1a5, RZ ;  /* 0x000001a5000c7824 */ /* 0x040fe400078e02ff */
[----:B------:R-:W-:Y:S01]  /*68150*/  IMAD R11, R0, 0x34c, RZ ;  /* 0x0000034c000b7824 */ /* 0x000fe200078e02ff */
[----:B--2---:R0:W-:Y:S04]  /*68160*/  STL.64 [R1+0x2008], R18 ;  /* 0x0020081201007387 */ /* 0x0041e80000100a00 */
[----:B0-----:R-:W2:Y:S04]  /*68170*/  LDL.LU R18, [R1+0x420] ;  /* 0x0004200001127983 */ /* 0x001ea80000300800 */
[----:B------:R0:W-:Y:S01]  /*68180*/  STL.64 [R1+0x6f0], R16 ;  /* 0x0006f01001007387 */ /* 0x0001e20000100a00 */
[----:B------:R-:W-:-:S02]  /*68190*/  F2FP.PACK_AB R9, R9, R15 ;  /* 0x0000000f0909723e */ /* 0x000fc400000000ff */
[----:B------:R-:W-:Y:S01]  /*681a0*/  F2FP.PACK_AB R10, R10, R27 ;  /* 0x0000001b0a0a723e */ /* 0x000fe200000000ff */
[----:B------:R-:W3:Y:S04]  /*681b0*/  LDL.LU R15, [R1+0xcb4] ;  /* 0x000cb400010f7983 */ /* 0x000ee80000300800 */
[----:B------:R-:W3:Y:S01]  /*681c0*/  LDL.LU R27, [R1+0xaa8] ;  /* 0x000aa800011b7983 */ /* 0x000ee20000300800 */
[----:B0-----:R-:W-:-:S04]  /*681d0*/  IADD3 R16, P5, R2, R24, RZ ;  /* 0x0000001802107210 */ /* 0x001fc80007fbe0ff */
[----:B------:R-:W-:Y:S01]  /*681e0*/  LEA.HI.X.SX32 R17, R12, R25, 0x1, P5 ;  /* 0x000000190c117211 */ /* 0x000fe200028f0eff */
[----:B------:R-:W-:-:S04]  /*681f0*/  IMAD R2, R0, 0x34e, RZ ;  /* 0x0000034e00027824 */ /* 0x000fc800078e02ff */
[----:B------:R0:W-:Y:S02]  /*68200*/  STL.64 [R1+0x6e8], R16 ;  /* 0x0006e81001007387 */ /* 0x0001e40000100a00 */
[----:B0-----:R-:W-:-:S04]  /*68210*/  IADD3 R16, P5, R11, R24, RZ ;  /* 0x000000180b107210 */ /* 0x001fc80007fbe0ff */
[----:B------:R-:W-:Y:S01]  /*68220*/  LEA.HI.X.SX32 R17, R29, R25, 0x1, P5 ;  /* 0x000000191d117211 */ /* 0x000fe200028f0eff */
[----:B------:R-:W-:Y:S04]  /*68230*/  STS.128 [R23+0x280], R4 ;  /* 0x0002800417007388 */ /* 0x000fe80000000c00 */
[----:B------:R0:W-:Y:S04]  /*68240*/  STL.64 [R1+0x6e0], R16 ;  /* 0x0006e01001007387 */ /* 0x0001e80000100a00 */
[----:B0-----:R-:W4:Y:S01]  /*68250*/  LDL.LU R16, [R1+0x2010] ;  /* 0x0020100001107983 */ /* 0x001f220000300800 */
[----:B------:R-:W-:-:S02]  /*68260*/  MOV R7, R19 ;  /* 0x0000001300077202 */ /* 0x000fc40000000f00 */
[----:B--2---:R-:W-:Y:S02]  /*68270*/  F2FP.PACK_AB R11, R18, R13 ;  /* 0x0000000d120b723e */ /* 0x004fe400000000ff */
[----:B------:R-:W-:-:S05]  /*68280*/  IADD3 R18, P5, R2, R24, RZ ;  /* 0x0000001802127210 */ /* 0x000fca0007fbe0ff */
[----:B------:R0:W-:Y:S01]  /*68290*/  STL [R1+0x6d8], R18 ;  /* 0x0006d81201007387 */ /* 0x0001e20000100800 */
[----:B------:R-:W-:-:S03]  /*682a0*/  IMAD.MOV.U32 R6, RZ, RZ, R18 ;  /* 0x000000ffff067224 */ /* 0x000fc600078e0012 */
[----:B0-----:R-:W2:Y:S01]  /*682b0*/  LDL.LU.64 R18, [R1+0x2008] ;  /* 0x0020080001127983 */ /* 0x001ea20000300a00 */
[C---:B------:R-:W-:Y:S02]  /*682c0*/  IMAD R13, R0.reuse, 0x1a7, RZ ;  /* 0x000001a7000d7824 */ /* 0x040fe400078e02ff */
[C---:B------:R-:W-:Y:S02]  /*682d0*/  IMAD R12, R0.reuse, 0x350, RZ ;  /* 0x00000350000c7824 */ /* 0x040fe400078e02ff */
[----:B------:R-:W-:Y:S01]  /*682e0*/  IMAD R17, R0, 0x1a8, RZ ;  /* 0x000001a800117824 */ /* 0x000fe200078e02ff */
[----:B------:R-:W-:Y:S02]  /*682f0*/  LEA.HI.X.SX32 R7, R13, R25, 0x1, P5 ;  /* 0x000000190d077211 */ /* 0x000fe400028f0eff */
[----:B------:R-:W-:Y:S01]  /*68300*/  IADD3 R6, P5, R12, R24, RZ ;  /* 0x000000180c067210 */ /* 0x000fe20007fbe0ff */
[----:B------:R-:W-:Y:S01]  /*68310*/  STS.128 [R23+0x300], R8 ;  /* 0x0003000817007388 */ /* 0x000fe20000000c00 */
[----:B------:R-:W-:-:S03]  /*68320*/  IMAD R2, R0, 0x352, RZ ;  /* 0x0000035200027824 */ /* 0x000fc600078e02ff */
[----:B------:R0:W-:Y:S01]  /*68330*/  STL [R1+0x6dc], R7 ;  /* 0x0006dc0701007387 */ /* 0x0001e20000100800 */
[----:B---3--:R-:W-:Y:S01]  /*68340*/  F2FP.PACK_AB R12, R26, R20 ;  /* 0x000000141a0c723e */ /* 0x008fe200000000ff */
[C---:B------:R-:W-:Y:S02]  /*68350*/  IMAD R5, R0.reuse, 0x1a9, RZ ;  /* 0x000001a900057824 */ /* 0x040fe400078e02ff */
[----:B------:R-:W-:Y:S01]  /*68360*/  IMAD R4, R0, 0x354, RZ ;  /* 0x0000035400047824 */ /* 0x000fe200078e02ff */
[----:B0-----:R-:W-:Y:S01]  /*68370*/  LEA.HI.X.SX32 R7, R17, R25, 0x1, P5 ;  /* 0x0000001911077211 */ /* 0x001fe200028f0eff */
[----:B------:R-:W3:Y:S04]  /*68380*/  LDL.LU R8, [R1+0x1488] ;  /* 0x0014880001087983 */ /* 0x000ee80000300800 */
[----:B------:R-:W3:Y:S04]  /*68390*/  LDL.LU R9, [R1+0x144c] ;  /* 0x00144c0001097983 */ /* 0x000ee80000300800 */
[----:B------:R-:W3:Y:S04]  /*683a0*/  LDL.LU R26, [R1+0x1448] ;  /* 0x00144800011a7983 */ /* 0x000ee80000300800 */
[----:B------:R0:W-:Y:S01]  /*683b0*/  STL.64 [R1+0x6b0], R6 ;  /* 0x0006b00601007387 */ /* 0x0001e20000100a00 */
[----:B----4-:R-:W-:-:S03]  /*683c0*/  F2FP.PACK_AB R13, R28, R14 ;  /* 0x0000000e1c0d723e */ /* 0x010fc600000000ff */
[----:B------:R-:W4:Y:S04]  /*683d0*/  LDL.LU R20, [R1+0x149c] ;  /* 0x00149c0001147983 */ /* 0x000f280000300800 */
[----:B------:R-:W4:Y:S01]  /*683e0*/  LDL.LU R17, [R1+0x1498] ;  /* 0x0014980001117983 */ /* 0x000f220000300800 */
[----:B0-----:R-:W-:-:S03]  /*683f0*/  IADD3 R6, P5, R2, R24, RZ ;  /* 0x0000001802067210 */ /* 0x001fc60007fbe0ff */
[----:B------:R-:W3:Y:S01]  /*68400*/  LDL.LU R10, [R1+0x1454] ;  /* 0x00145400010a7983 */ /* 0x000ee20000300800 */
[----:B------:R-:W-:-:S03]  /*68410*/  LEA.HI.X.SX32 R7, R5, R25, 0x1, P5 ;  /* 0x0000001905077211 */ /* 0x000fc600028f0eff */
[----:B------:R-:W3:Y:S01]  /*68420*/  LDL.LU R11, [R1+0x1450] ;  /* 0x00145000010b7983 */ /* 0x000ee20000300800 */
[----:B------:R-:W-:-:S03]  /*68430*/  IMAD R2, R0, 0x356, RZ ;  /* 0x0000035600027824 */ /* 0x000fc600078e02ff */
[----:B------:R0:W-:Y:S01]  /*68440*/  STL.64 [R1+0x6a8], R6 ;  /* 0x0006a80601007387 */ /* 0x0001e20000100a00 */
[----:B------:R-:W-:Y:S02]  /*68450*/  F2FP.PACK_AB R15, R15, R27 ;  /* 0x0000001b0f0f723e */ /* 0x000fe400000000ff */
[----:B--2---:R-:W-:Y:S02]  /*68460*/  F2FP.PACK_AB R14, R18, R19 ;  /* 0x00000013120e723e */ /* 0x004fe400000000ff */
[-C--:B------:R-:W-:Y:S02]  /*68470*/  IADD3 R18, P5, R4, R24.reuse, RZ ;  /* 0x0000001804127210 */ /* 0x080fe40007fbe0ff */
[----:B------:R-:W2:Y:S02]  /*68480*/  LDL.LU R4, [R1+0x1440] ;  /* 0x0014400001047983 */ /* 0x000ea40000300800 */
[----:B------:R-:W-:Y:S02]  /*68490*/  LEA.HI.X.SX32 R19, R3, R25, 0x1, P5 ;  /* 0x0000001903137211 */ /* 0x000fe400028f0eff */
[----:B------:R-:W2:Y:S04]  /*684a0*/  LDL.LU R3, [R1+0x148c] ;  /* 0x00148c0001037983 */ /* 0x000ea80000300800 */
[----:B0-----:R-:W2:Y:S04]  /*684b0*/  LDL.LU R7, [R1+0x14ac] ;  /* 0x0014ac0001077983 */ /* 0x001ea80000300800 */
[----:B------:R-:W2:Y:S04]  /*684c0*/  LDL.LU R29, [R1+0x14a8] ;  /* 0x0014a800011d7983 */ /* 0x000ea80000300800 */
[----:B------:R0:W-:Y:S04]  /*684d0*/  STL.64 [R1+0x6a0], R18 ;  /* 0x0006a01201007387 */ /* 0x0001e80000100a00 */
[----:B------:R-:W2:Y:S04]  /*684e0*/  LDL.LU R28, [R1+0x146c] ;  /* 0x00146c00011c7983 */ /* 0x000ea80000300800 */
[----:B------:R-:W2:Y:S01]  /*684f0*/  LDL.LU R27, [R1+0x1460] ;  /* 0x00146000011b7983 */ /* 0x000ea20000300800 */
[----:B0-----:R-:W-:-:S03]  /*68500*/  IADD3 R18, P5, R2, R24, RZ ;  /* 0x0000001802127210 */ /* 0x001fc60007fbe0ff */
[----:B------:R-:W2:Y:S01]  /*68510*/  LDL.LU R2, [R1+0x1444] ;  /* 0x0014440001027983 */ /* 0x000ea20000300800 */
[C---:B------:R-:W-:Y:S02]  /*68520*/  IMAD R6, R0.reuse, 0x1ab, RZ ;  /* 0x000001ab00067824 */ /* 0x040fe400078e02ff */
[----:B------:R-:W-:Y:S01]  /*68530*/  IMAD R5, R0, 0x358, RZ ;  /* 0x0000035800057824 */ /* 0x000fe200078e02ff */
[----:B------:R0:W-:Y:S02]  /*68540*/  STS.128 [R23+0x380], R12 ;  /* 0x0003800c17007388 */ /* 0x0001e40000000c00 */
[----:B------:R-:W-:Y:S02]  /*68550*/  LEA.HI.X.SX32 R19, R6, R25, 0x1, P5 ;  /* 0x0000001906137211 */ /* 0x000fe400028f0eff */
[----:B------:R-:W-:Y:S04]  /*68560*/  STL.64 [R1+0x2000], R22 ;  /* 0x0020001601007387 */ /* 0x000fe80000100a00 */
[----:B0-----:R-:W2:Y:S01]  /*68570*/  LDL.LU R13, [R1+0x14c0] ;  /* 0x0014c000010d7983 */ /* 0x001ea20000300800 */
[----:B------:R-:W-:-:S03]  /*68580*/  IMAD R15, R0, 0x1ac, RZ ;  /* 0x000001ac000f7824 */ /* 0x000fc600078e02ff */
[----:B------:R-:W2:Y:S04]  /*68590*/  LDL.LU R14, [R1+0x14bc] ;  /* 0x0014bc00010e7983 */ /* 0x000ea80000300800 */
[----:B------:R0:W-:Y:S01]  /*685a0*/  STL.64 [R1+0x698], R18 ;  /* 0x0006981201007387 */ /* 0x0001e20000100a00 */
[----:B------:R-:W-:Y:S01]  /*685b0*/  IMAD R6, R0, 0x1ad, RZ ;  /* 0x000001ad00067824 */ /* 0x000fe200078e02ff */
[----:B0-----:R-:W-:-:S04]  /*685c0*/  IADD3 R18, P5, R5, R24, RZ ;  /* 0x0000001805127210 */ /* 0x001fc80007fbe0ff */
[----:B------:R-:W-:-:S05]  /*685d0*/  LEA.HI.X.SX32 R19, R15, R25, 0x1, P5 ;  /* 0x000000190f137211 */ /* 0x000fca00028f0eff */
[----:B------:R0:W-:Y:S01]  /*685e0*/  STL.64 [R1+0x660], R18 ;  /* 0x0006601201007387 */ /* 0x0001e20000100a00 */
[----:B---3--:R-:W-:Y:S02]  /*685f0*/  F2FP.PACK_AB R5, R9, R26 ;  /* 0x0000001a0905723e */ /* 0x008fe400000000ff */
[----:B----4-:R-:W-:Y:S02]  /*68600*/  F2FP.PACK_AB R9, R20, R17 ;  /* 0x000000111409723e */ /* 0x010fe400000000ff */
[----:B------:R-:W3:Y:S04]  /*68610*/  LDL.LU R20, [R1+0x1508] ;  /* 0x0015080001147983 */ /* 0x000ee80000300800 */
[----:B------:R-:W3:Y:S01]  /*68620*/  LDL.LU R17, [R1+0x1504] ;  /* 0x0015040001117983 */ /* 0x000ee20000300800 */
[----:B--2---:R-:W-:Y:S01]  /*68630*/  F2FP.PACK_AB R4, R2, R4 ;  /* 0x000000040204723e */ /* 0x004fe200000000ff */
[----:B------:R-:W-:-:S05]  /*68640*/  IMAD R2, R0, 0x35a, RZ ;  /* 0x0000035a00027824 */ /* 0x000fca00078e02ff */
[----:B0-----:R-:W-:-:S04]  /*68650*/  IADD3 R18, P5, R2, R24, RZ ;  /* 0x0000001802127210 */ /* 0x001fc80007fbe0ff */
[----:B------:R-:W-:-:S05]  /*68660*/  LEA.HI.X.SX32 R19, R6, R25, 0x1, P5 ;  /* 0x0000001906137211 */ /* 0x000fca00028f0eff */
[----:B------:R0:W-:Y:S04]  /*68670*/  STL.64 [R1+0x658], R18 ;  /* 0x0006581201007387 */ /* 0x0001e80000100a00 */
[----:B------:R-:W2:Y:S01]  /*68680*/  LDL.LU R15, [R1+0x1510] ;  /* 0x00151000010f7983 */ /* 0x000ea20000300800 */
[----:B------:R-:W-:Y:S01]  /*68690*/  F2FP.PACK_AB R8, R3, R8 ;  /* 0x000000080308723e */ /* 0x000fe200000000ff */
[C---:B------:R-:W-:Y:S02]  /*686a0*/  IMAD R3, R0.reuse, 0x35c, RZ ;  /* 0x0000035c00037824 */ /* 0x040fe400078e02ff */
[C---:B------:R-:W-:Y:S02]  /*686b0*/  IMAD R26, R0.reuse, 0x1ae, RZ ;  /* 0x000001ae001a7824 */ /* 0x040fe400078e02ff */
[----:B------:R-:W-:Y:S01]  /*686c0*/  IMAD R2, R0, 0x35e, RZ ;  /* 0x0000035e00027824 */ /* 0x000fe200078e02ff */
[----:B0-----:R-:W-:-:S02]  /*686d0*/  IADD3 R18, P5, R3, R24, RZ ;  /* 0x0000001803127210 */ /* 0x001fc40007fbe0ff */
[----:B------:R-:W-:Y:S01]  /*686e0*/  F2FP.PACK_AB R6, R10, R11 ;  /* 0x0000000b0a06723e */ /* 0x000fe200000000ff */
[----:B------:R-:W-:Y:S01]  /*686f0*/  IMAD R11, R0, 0x1af, RZ ;  /* 0x000001af000b7824 */ /* 0x000fe200078e02ff */
[----:B------:R-:W-:Y:S02]  /*68700*/  LEA.HI.X.SX32 R19, R26, R25, 0x1, P5 ;  /* 0x000000191a137211 */ /* 0x000fe400028f0eff */
[-C--:B------:R-:W-:Y:S01]  /*68710*/  IADD3 R22, P5, R2, R24.reuse, RZ ;  /* 0x0000001802167210 */ /* 0x080fe20007fbe0ff */
[----:B------:R-:W-:Y:S01]  /*68720*/  IMAD R3, R0, 0x360, RZ ;  /* 0x0000036000037824 */ /* 0x000fe200078e02ff */
[----:B------:R-:W-:Y:S02]  /*68730*/  F2FP.PACK_AB R10, R7, R29 ;  /* 0x0000001d070a723e */ /* 0x000fe400000000ff */
[----:B------:R-:W-:Y:S02]  /*68740*/  LEA.HI.X.SX32 R23, R11, R25, 0x1, P5 ;  /* 0x000000190b177211 */ /* 0x000fe400028f0eff */
[----:B------:R-:W-:Y:S01]  /*68750*/  F2FP.PACK_AB R7, R28, R27 ;  /* 0x0000001b1c07723e */ /* 0x000fe200000000ff */
[----:B------:R-:W-:Y:S01]  /*68760*/  IMAD R27, R0, 0x1b0, RZ ;  /* 0x000001b0001b7824 */ /* 0x000fe200078e02ff */
[----:B--2---:R-:W-:Y:S04]  /*68770*/  STL [R1+0x1ff8], R15 ;  /* 0x001ff80f01007387 */ /* 0x004fe80000100800 */
[----:B------:R-:W2:Y:S04]  /*68780*/  LDL.LU R26, [R1+0x150c] ;  /* 0x00150c00011a7983 */ /* 0x000ea80000300800 */
[----:B------:R0:W-:Y:S04]  /*68790*/  STL.64 [R1+0x650], R18 ;  /* 0x0006501201007387 */ /* 0x0001e80000100a00 */
[----:B0-----:R-:W4:Y:S04]  /*687a0*/  LDL.LU R18, [R1+0x1518] ;  /* 0x0015180001127983 */ /* 0x001f280000300800 */
[----:B------:R-:W4:Y:S04]  /*687b0*/  LDL.LU R19, [R1+0x1514] ;  /* 0x0015140001137983 */ /* 0x000f280000300800 */
[----:B------:R-:W2:Y:S04]  /*687c0*/  LDL.LU R29, [R1+0x1528] ;  /* 0x00152800011d7983 */ /* 0x000ea80000300800 */
[----:B------:R-:W2:Y:S04]  /*687d0*/  LDL.LU R28, [R1+0x1524] ;  /* 0x00152400011c7983 */ /* 0x000ea80000300800 */
[----:B------:R0:W-:Y:S02]  /*687e0*/  STL.64 [R1+0x648], R22 ;  /* 0x0006481601007387 */ /* 0x0001e40000100a00 */
[----:B0-----:R-:W-:-:S04]  /*687f0*/  IADD3 R22, P5, R3, R24, RZ ;  /* 0x0000001803167210 */ /* 0x001fc80007fbe0ff */
[----:B------:R-:W-:-:S05]  /*68800*/  LEA.HI.X.SX32 R23, R27, R25, 0x1, P5 ;  /* 0x000000191b177211 */ /* 0x000fca00028f0eff */
[----:B------:R0:W-:Y:S04]  /*68810*/  STL.64 [R1+0x640], R22 ;  /* 0x0006401601007387 */ /* 0x0001e80000100a00 */
[----:B0-----:R-:W2:Y:S01]  /*68820*/  LDL.LU.64 R22, [R1+0x2000] ;  /* 0x0020000001167983 */ /* 0x001ea20000300a00 */
[----:B------:R-:W-:Y:S01]  /*68830*/  IMAD R2, R0, 0x362, RZ ;  /* 0x0000036200027824 */ /* 0x000fe200078e02ff */
[----:B------:R-:W-:-:S04]  /*68840*/  F2FP.PACK_AB R11, R13, R14 ;  /* 0x0000000e0d0b723e */ /* 0x000fc800000000ff */
[----:B------:R-:W-:-:S05]  /*68850*/  IADD3 R14, P5, R2, R24, RZ ;  /* 0x00000018020e7210 */ /* 0x000fca0007fbe0ff */
[----:B------:R-:W-:Y:S01]  /*68860*/  STL [R1+0x638], R14 ;  /* 0x0006380e01007387 */ /* 0x000fe20000100800 */
[C---:B------:R-:W-:Y:S02]  /*68870*/  IMAD R12, R0.reuse, 0x1b1, RZ ;  /* 0x000001b1000c7824 */ /* 0x040fe400078e02ff */
[----:B------:R-:W-:Y:S01]  /*68880*/  IMAD R3, R0, 0x364, RZ ;  /* 0x0000036400037824 */ /* 0x000fe200078e02ff */
[----:B--2---:R0:W-:Y:S02]  /*68890*/  STS.128 [R23+0x400], R4 ;  /* 0x0004000417007388 */ /* 0x0041e40000000c00 */
[----:B0-----:R-:W-:Y:S02]  /*688a0*/  MOV R7, R15 ;  /* 0x0000000f00077202 */ /* 0x001fe40000000f00 */
[----:B------:R-:W2:Y:S01]  /*688b0*/  LDL.LU R15, [R1+0x1ff8] ;  /* 0x001ff800010f7983 */ /* 0x000ea20000300800 */
[----:B------:R-:W-:Y:S02]  /*688c0*/  MOV R6, R14 ;  /* 0x0000000e00067202 */ /* 0x000fe40000000f00 */
[----:B------:R-:W-:Y:S01]  /*688d0*/  LEA.HI.X.SX32 R7, R12, R25, 0x1, P5 ;  /* 0x000000190c077211 */ /* 0x000fe200028f0eff */
[----:B------:R0:W-:Y:S01]  /*688e0*/  STS.128 [R23+0x480], R8 ;  /* 0x0004800817007388 */ /* 0x0001e20000000c00 */
[----:B------:R-:W-:-:S03]  /*688f0*/  IMAD R2, R0, 0x366, RZ ;  /* 0x0000036600027824 */ /* 0x000fc600078e02ff */
[----:B------:R1:W-:Y:S01]  /*68900*/  STL [R1+0x63c], R7 ;  /* 0x00063c0701007387 */ /* 0x0003e20000100800 */
[----:B---3--:R-:W-:-:S03]  /*68910*/  F2FP.PACK_AB R12, R20, R17 ;  /* 0x00000011140c723e */ /* 0x008fc600000000ff */
[----:B------:R-:W3:Y:S01]  /*68920*/  LDL.LU R6, [R1+0x1544] ;  /* 0x0015440001067983 */ /* 0x000ee20000300800 */
[----:B0-----:R-:W-:-:S03]  /*68930*/  IADD3 R10, P5, R3, R24, RZ ;  /* 0x00000018030a7210 */ /* 0x001fc60007fbe0ff */
[----:B------:R-:W3:Y:S01]  /*68940*/  LDL.LU R8, [R1+0x154c] ;  /* 0x00154c0001087983 */ /* 0x000ee20000300800 */
[----:B------:R-:W-:-:S03]  /*68950*/  LEA.HI.X.SX32 R11, R16, R25, 0x1, P5 ;  /* 0x00000019100b7211 */ /* 0x000fc600028f0eff */
[----:B-1----:R-:W3:Y:S01]  /*68960*/  LDL.LU R7, [R1+0x1558] ;  /* 0x0015580001077983 */ /* 0x002ee20000300800 */
[----:B------:R-:W-:-:S03]  /*68970*/  IMAD R4, R0, 0x1b3, RZ ;  /* 0x000001b300047824 */ /* 0x000fc600078e02ff */
[----:B------:R-:W3:Y:S04]  /*68980*/  LDL.LU R27, [R1+0x1554] ;  /* 0x00155400011b7983 */ /* 0x000ee80000300800 */
[----:B------:R-:W3:Y:S04]  /*68990*/  LDL.LU R20, [R1+0x1560] ;  /* 0x0015600001147983 */ /* 0x000ee80000300800 */
[----:B------:R0:W-:Y:S01]  /*689a0*/  STL.64 [R1+0x610], R10 ;  /* 0x0006100a01007387 */ /* 0x0001e20000100a00 */
[----:B------:R-:W-:Y:S01]  /*689b0*/  IMAD R3, R0, 0x368, RZ ;  /* 0x0000036800037824 */ /* 0x000fe200078e02ff */
[----:B----4-:R-:W-:-:S02]  /*689c0*/  F2FP.PACK_AB R14, R18, R19 ;  /* 0x00000013120e723e */ /* 0x010fc400000000ff */
[----:B------:R-:W4:Y:S01]  /*689d0*/  LDL.LU R17, [R1+0x155c] ;  /* 0x00155c0001117983 */ /* 0x000f220000300800 */
[----:B0-----:R-:W-:-:S04]  /*689e0*/  IADD3 R10, P5, R2, R24, RZ ;  /* 0x00000018020a7210 */ /* 0x001fc80007fbe0ff */
[----:B------:R-:W-:Y:S02]  /*689f0*/  LEA.HI.X.SX32 R11, R4, R25, 0x1, P5 ;  /* 0x00000019040b7211 */ /* 0x000fe400028f0eff */
[----:B------:R-:W3:Y:S01]  /*68a00*/  LDL.LU R4, [R1+0x1548] ;  /* 0x0015480001047983 */ /* 0x000ee20000300800 */
[----:B------:R-:W-:-:S03]  /*68a10*/  IADD3 R18, P5, R3, R24, RZ ;  /* 0x0000001803127210 */ /* 0x000fc60007fbe0ff */
[----:B------:R0:W-:Y:S04]  /*68a20*/  STL.64 [R1+0x608], R10 ;  /* 0x0006080a01007387 */ /* 0x0001e80000100a00 */
[----:B0-----:R-:W3:Y:S01]  /*68a30*/  LDL.LU R11, [R1+0x1588] ;  /* 0x00158800010b7983 */ /* 0x001ee20000300800 */
[C---:B------:R-:W-:Y:S02]  /*68a40*/  IMAD R2, R0.reuse, 0x36a, RZ ;  /* 0x0000036a00027824 */ /* 0x040fe400078e02ff */
[C---:B------:R-:W-:Y:S01]  /*68a50*/  IMAD R5, R0.reuse, 0x1b5, RZ ;  /* 0x000001b500057824 */ /* 0x040fe200078e02ff */
[----:B--2---:R-:W-:Y:S02]  /*68a60*/  F2FP.PACK_AB R13, R15, R26 ;  /* 0x0000001a0f0d723e */ /* 0x004fe400000000ff */
[----:B------:R-:W-:Y:S01]  /*68a70*/  F2FP.PACK_AB R15, R29, R28 ;  /* 0x0000001c1d0f723e */ /* 0x000fe200000000ff */
[----:B------:R-:W-:Y:S01]  /*68a80*/  IMAD R28, R0, 0x1b4, RZ ;  /* 0x000001b4001c7824 */ /* 0x000fe200078e02ff */
[----:B------:R-:W2:Y:S04]  /*68a90*/  LDL.LU R26, [R1+0x1584] ;  /* 0x00158400011a7983 */ /* 0x000ea80000300800 */
[----:B------:R-:W2:Y:S01]  /*68aa0*/  LDL.LU R9, [R1+0x158c] ;  /* 0x00158c0001097983 */ /* 0x000ea20000300800 */
[----:B------:R-:W-:-:S03]  /*68ab0*/  LEA.HI.X.SX32 R19, R28, R25, 0x1, P5 ;  /* 0x000000191c137211 */ /* 0x000fc600028f0eff */
[----:B------:R-:W2:Y:S04]  /*68ac0*/  LDL.LU R16, [R1+0x1598] ;  /* 0x0015980001107983 */ /* 0x000ea80000300800 */
[----:B------:R-:W2:Y:S04]  /*68ad0*/  LDL.LU R10, [R1+0x1594] ;  /* 0x00159400010a7983 */ /* 0x000ea80000300800 */
[----:B------:R-:W2:Y:S04]  /*68ae0*/  LDL.LU R29, [R1+0x15a0] ;  /* 0x0015a000011d7983 */ /* 0x000ea80000300800 */
[----:B------:R-:W2:Y:S04]  /*68af0*/  LDL.LU R28, [R1+0x159c] ;  /* 0x00159c00011c7983 */ /* 0x000ea80000300800 */
[----:B------:R-:W-:Y:S04]  /*68b00*/  STL.64 [R1+0x600], R18 ;  /* 0x0006001201007387 */ /* 0x000fe80000100a00 */
[----:B------:R0:W-:Y:S04]  /*68b10*/  STS.128 [R23+0x500], R12 ;  /* 0x0005000c17007388 */ /* 0x0001e80000000c00 */
[----:B0-----:R-:W2:Y:S01]  /*68b20*/  LDL.LU R14, [R1+0x1550] ;  /* 0x00155000010e7983 */ /* 0x001ea20000300800 */
[----:B------:R-:W-:-:S03]  /*68b30*/  IADD3 R18, P5, R2, R24, RZ ;  /* 0x0000001802127210 */ /* 0x000fc60007fbe0ff */
[----:B------:R-:W2:Y:S01]  /*68b40*/  LDL.LU R15, [R1+0x1590] ;  /* 0x00159000010f7983 */ /* 0x000ea20000300800 */
[----:B------:R-:W-:-:S05]  /*68b50*/  LEA.HI.X.SX32 R19, R5, R25, 0x1, P5 ;  /* 0x0000001905137211 */ /* 0x000fca00028f0eff */
[----:B------:R0:W-:Y:S04]  /*68b60*/  STL.64 [R1+0x5f8], R18 ;  /* 0x0005f81201007387 */ /* 0x0001e80000100a00 */
[----:B0-----:R-:W2:Y:S01]  /*68b70*/  LDL.LU.64 R18, [R1+0x1ff0] ;  /* 0x001ff00001127983 */ /* 0x001ea20000300a00 */
[----:B------:R-:W-:Y:S01]  /*68b80*/  IMAD R3, R0, 0x36c, RZ ;  /* 0x0000036c00037824 */ /* 0x000fe200078e02ff */
[----:B---3--:R-:W-:Y:S01]  /*68b90*/  F2FP.PACK_AB R4, R4, R6 ;  /* 0x000000060404723e */ /* 0x008fe200000000ff */
[----:B------:R-:W-:-:S03]  /*68ba0*/  IMAD R6, R0, 0x1b6, RZ ;  /* 0x000001b600067824 */ /* 0x000fc600078e02ff */
[----:B------:R-:W-:Y:S01]  /*68bb0*/  IADD3 R12, P5, R3, R24, RZ ;  /* 0x00000018030c7210 */ /* 0x000fe20007fbe0ff */
[----:B------:R-:W-:-:S03]  /*68bc0*/  IMAD R2, R0, 0x36e, RZ ;  /* 0x0000036e00027824 */ /* 0x000fc600078e02ff */
[----:B------:R-:W-:-:S05]  /*68bd0*/  LEA.HI.X.SX32 R13, R6, R25, 0x1, P5 ;  /* 0x00000019060d7211 */ /* 0x000fca00028f0eff */
[----:B------:R0:W-:Y:S01]  /*68be0*/  STL.64 [R1+0x5c0], R12 ;  /* 0x0005c00c01007387 */ /* 0x0001e20000100a00 */
[----:B------:R-:W-:Y:S01]  /*68bf0*/  IMAD R3, R0, 0x370, RZ ;  /* 0x0000037000037824 */ /* 0x000fe200078e02ff */
[----:B------:R-:W-:Y:S02]  /*68c00*/  F2FP.PACK_AB R6, R7, R27 ;  /* 0x0000001b0706723e */ /* 0x000fe400000000ff */
[----:B----4-:R-:W-:Y:S02]  /*68c10*/  F2FP.PACK_AB R7, R20, R17 ;  /* 0x000000111407723e */ /* 0x010fe400000000ff */
[----:B------:R-:W3:Y:S01]  /*68c20*/  LDL.LU R20, [R1+0x15c8] ;  /* 0x0015c80001147983 */ /* 0x000ee20000300800 */
[----:B0-----:R-:W-:-:S03]  /*68c30*/  IADD3 R12, P5, R2, R24, RZ ;  /* 0x00000018020c7210 */ /* 0x001fc60007fbe0ff */
[----:B------:R-:W3:Y:S01]  /*68c40*/  LDL.LU R17, [R1+0x15c4] ;  /* 0x0015c40001117983 */ /* 0x000ee20000300800 */
[C---:B------:R-:W-:Y:S02]  /*68c50*/  IMAD R27, R0.reuse, 0x1b8, RZ ;  /* 0x000001b8001b7824 */ /* 0x040fe400078e02ff */
[----:B------:R-:W-:Y:S01]  /*68c60*/  IMAD R2, R0, 0x372, RZ ;  /* 0x0000037200027824 */ /* 0x000fe200078e02ff */
[----:B--2---:R-:W-:Y:S01]  /*68c70*/  F2FP.PACK_AB R5, R14, R8 ;  /* 0x000000080e05723e */ /* 0x004fe200000000ff */
[----:B------:R-:W-:-:S05]  /*68c80*/  IMAD R8, R0, 0x1b7, RZ ;  /* 0x000001b700087824 */ /* 0x000fca00078e02ff */
[----:B------:R-:W-:-:S05]  /*68c90*/  LEA.HI.X.SX32 R13, R8, R25, 0x1, P5 ;  /* 0x00000019080d7211 */ /* 0x000fca00028f0eff */
[----:B------:R0:W-:Y:S01]  /*68ca0*/  STL.64 [R1+0x5b8], R12 ;  /* 0x0005b80c01007387 */ /* 0x0001e20000100a00 */
[----:B------:R-:W-:Y:S01]  /*68cb0*/  F2FP.PACK_AB R8, R11, R26 ;  /* 0x0000001a0b08723e */ /* 0x000fe200000000ff */
[----:B------:R-:W-:Y:S01]  /*68cc0*/  IMAD R11, R0, 0x1b9, RZ ;  /* 0x000001b9000b7824 */ /* 0x000fe200078e02ff */
[----:B0-----:R-:W-:-:S04]  /*68cd0*/  IADD3 R12, P5, R3, R24, RZ ;  /* 0x00000018030c7210 */ /* 0x001fc80007fbe0ff */
[-C--:B------:R-:W-:Y:S02]  /*68ce0*/  LEA.HI.X.SX32 R13, R27, R25.reuse, 0x1, P5 ;  /* 0x000000191b0d7211 */ /* 0x080fe400028f0eff */
[-C--:B------:R-:W-:Y:S01]  /*68cf0*/  IADD3 R26, P5, R2, R24.reuse, RZ ;  /* 0x00000018021a7210 */ /* 0x080fe20007fbe0ff */
[----:B------:R-:W-:Y:S02]  /*68d00*/  IMAD R3, R0, 0x374, RZ ;  /* 0x0000037400037824 */ /* 0x000fe400078e02ff */
[----:B------:R0:W-:Y:S01]  /*68d10*/  STL.64 [R1+0x5b0], R12 ;  /* 0x0005b00c01007387 */ /* 0x0001e20000100a00 */
[----:B------:R-:W-:Y:S02]  /*68d20*/  LEA.HI.X.SX32 R27, R11, R25, 0x1, P5 ;  /* 0x000000190b1b7211 */ /* 0x000fe400028f0eff */
[----:B------:R-:W-:Y:S01]  /*68d30*/  F2FP.PACK_AB R9, R15, R9 ;  /* 0x000000090f09723e */ /* 0x000fe200000000ff */
[----:B0-----:R-:W2:Y:S04]  /*68d40*/  LDL.LU R13, [R1+0x15cc] ;  /* 0x0015cc00010d7983 */ /* 0x001ea80000300800 */
[----:B------:R-:W4:Y:S04]  /*68d50*/  LDL.LU R14, [R1+0x15d4] ;  /* 0x0015d400010e7983 */ /* 0x000f280000300800 */
[----:B------:R-:W2:Y:S04]  /*68d60*/  LDL.LU R15, [R1+0x15dc] ;  /* 0x0015dc00010f7983 */ /* 0x000ea80000300800 */
[----:B------:R0:W-:Y:S02]  /*68d70*/  STL.64 [R1+0x5a8], R26 ;  /* 0x0005a81a01007387 */ /* 0x0001e40000100a00 */
[----:B0-----:R-:W-:-:S04]  /*68d80*/  IADD3 R26, P5, R3, R24, RZ ;  /* 0x00000018031a7210 */ /* 0x001fc80007fbe0ff */
[----:B------:R-:W-:Y:S02]  /*68d90*/  LEA.HI.X.SX32 R27, R18, R25, 0x1, P5 ;  /* 0x00000019121b7211 */ /* 0x000fe400028f0eff */
[----:B------:R-:W4:Y:S01]  /*68da0*/  LDL.LU R18, [R1+0x15d8] ;  /* 0x0015d80001127983 */ /* 0x000f220000300800 */
[----:B------:R-:W-:Y:S01]  /*68db0*/  F2FP.PACK_AB R11, R29, R28 ;  /* 0x0000001c1d0b723e */ /* 0x000fe200000000ff */
[C---:B------:R-:W-:Y:S02]  /*68dc0*/  IMAD R2, R0.reuse, 0x376, RZ ;  /* 0x0000037600027824 */ /* 0x040fe400078e02ff */
[----:B------:R-:W2:Y:S01]  /*68dd0*/  LDL.LU R28, [R1+0x1604] ;  /* 0x00160400011c7983 */ /* 0x000ea20000300800 */
[----:B------:R-:W-:-:S03]  /*68de0*/  IMAD R12, R0, 0x1bb, RZ ;  /* 0x000001bb000c7824 */ /* 0x000fc600078e02ff */
[----:B------:R0:W-:Y:S04]  /*68df0*/  STL.64 [R1+0x5a0], R26 ;  /* 0x0005a01a01007387 */ /* 0x0001e80000100a00 */
[----:B------:R1:W-:Y:S01]  /*68e00*/  STS.128 [R23+0x580], R4 ;  /* 0x0005800417007388 */ /* 0x0003e20000000c00 */
[----:B------:R-:W-:Y:S01]  /*68e10*/  F2FP.PACK_AB R10, R16, R10 ;  /* 0x0000000a100a723e */ /* 0x000fe200000000ff */
[----:B------:R-:W-:Y:S01]  /*68e20*/  IMAD R3, R0, 0x378, RZ ;  /* 0x0000037800037824 */ /* 0x000fe200078e02ff */
[----:B0-----:R-:W-:Y:S01]  /*68e30*/  IADD3 R26, P5, R2, R24, RZ ;  /* 0x00000018021a7210 */ /* 0x001fe20007fbe0ff */
[----:B-1----:R-:W2:Y:S03]  /*68e40*/  LDL.LU R5, [R1+0x15d0] ;  /* 0x0015d00001057983 */ /* 0x002ea60000300800 */
[----:B------:R-:W-:Y:S01]  /*68e50*/  LEA.HI.X.SX32 R27, R12, R25, 0x1, P5 ;  /* 0x000000190c1b7211 */ /* 0x000fe200028f0eff */
[----:B------:R-:W2:Y:S01]  /*68e60*/  LDL.LU R7, [R1+0x15e0] ;  /* 0x0015e00001077983 */ /* 0x000ea20000300800 */
[----:B---3--:R-:W-:-:S03]  /*68e70*/  F2FP.PACK_AB R12, R20, R17 ;  /* 0x00000011140c723e */ /* 0x008fc600000000ff */
[----:B------:R-:W3:Y:S01]  /*68e80*/  LDL.LU R6, [R1+0x1608] ;  /* 0x0016080001067983 */ /* 0x000ee20000300800 */
[----:B------:R-:W-:-:S03]  /*68e90*/  IMAD R17, R0, 0x1bc, RZ ;  /* 0x000001bc00117824 */ /* 0x000fc600078e02ff */
[----:B------:R0:W-:Y:S01]  /*68ea0*/  STS.128 [R23+0x600], R8 ;  /* 0x0006000817007388 */ /* 0x0001e20000000c00 */
[----:B------:R-:W-:-:S03]  /*68eb0*/  IMAD R2, R0, 0x37a, RZ ;  /* 0x0000037a00027824 */ /* 0x000fc600078e02ff */
[----:B------:R-:W3:Y:S04]  /*68ec0*/  LDL.LU R16, [R1+0x1648] ;  /* 0x0016480001107983 */ /* 0x000ee80000300800 */
[----:B------:R1:W-:Y:S04]  /*68ed0*/  STL.64 [R1+0x598], R26 ;  /* 0x0005981a01007387 */ /* 0x0003e80000100a00 */
[----:B------:R-:W3:Y:S01]  /*68ee0*/  LDL.LU R29, [R1+0x1644] ;  /* 0x00164400011d7983 */ /* 0x000ee20000300800 */
[----:B0-----:R-:W-:-:S04]  /*68ef0*/  IADD3 R8, P5, R3, R24, RZ ;  /* 0x0000001803087210 */ /* 0x001fc80007fbe0ff */
[----:B------:R-:W-:Y:S01]  /*68f00*/  LEA.HI.X.SX32 R9, R17, R25, 0x1, P5 ;  /* 0x0000001911097211 */ /* 0x000fe200028f0eff */
[----:B-1----:R-:W3:Y:S01]  /*68f10*/  LDL.LU R26, [R1+0x1610] ;  /* 0x00161000011a7983 */ /* 0x002ee20000300800 */
[----:B------:R-:W-:-:S03]  /*68f20*/  IMAD R4, R0, 0x1bd, RZ ;  /* 0x000001bd00047824 */ /* 0x000fc600078e02ff */
[----:B------:R-:W3:Y:S04]  /*68f30*/  LDL.LU R27, [R1+0x160c] ;  /* 0x00160c00011b7983 */ /* 0x000ee80000300800 */
[----:B------:R-:W3:Y:S04]  /*68f40*/  LDL.LU R20, [R1+0x1650] ;  /* 0x0016500001147983 */ /* 0x000ee80000300800 */
[----:B------:R0:W-:Y:S04]  /*68f50*/  STL.64 [R1+0x570], R8 ;  /* 0x0005700801007387 */ /* 0x0001e80000100a00 */
[----:B------:R-:W3:Y:S01]  /*68f60*/  LDL.LU R17, [R1+0x164c] ;  /* 0x00164c0001117983 */ /* 0x000ee20000300800 */
[----:B------:R-:W-:Y:S01]  /*68f70*/  IMAD R3, R0, 0x37c, RZ ;  /* 0x0000037c00037824 */ /* 0x000fe200078e02ff */
[----:B0-----:R-:W-:-:S04]  /*68f80*/  IADD3 R8, P5, R2, R24, RZ ;  /* 0x0000001802087210 */ /* 0x001fc80007fbe0ff */
[----:B------:R-:W-:-:S05]  /*68f90*/  LEA.HI.X.SX32 R9, R4, R25, 0x1, P5 ;  /* 0x0000001904097211 */ /* 0x000fca00028f0eff */
[----:B------:R0:W-:Y:S04]  /*68fa0*/  STL.64 [R1+0x568], R8 ;  /* 0x0005680801007387 */ /* 0x0001e80000100a00 */
[----:B------:R-:W3:Y:S01]  /*68fb0*/  LDL.LU R11, [R1+0x1618] ;  /* 0x00161800010b7983 */ /* 0x000ee20000300800 */
[----:B0-----:R-:W-:Y:S02]  /*68fc0*/  IADD3 R8, P5, R3, R24, RZ ;  /* 0x0000001803087210 */ /* 0x001fe40007fbe0ff */
[----:B----4-:R-:W-:Y:S01]  /*68fd0*/  F2FP.PACK_AB R14, R18, R14 ;  /* 0x0000000e120e723e */ /* 0x010fe200000000ff */
[----:B------:R-:W-:-:S05]  /*68fe0*/  IMAD R18, R0, 0x1be, RZ ;  /* 0x000001be00127824 */ /* 0x000fca00078e02ff */
[----:B------:R-:W-:Y:S02]  /*68ff0*/  LEA.HI.X.SX32 R9, R18, R25, 0x1, P5 ;  /* 0x0000001912097211 */ /* 0x000fe400028f0eff */
[----:B------:R-:W4:Y:S01]  /*69000*/  LDL.LU R18, [R1+0x1614] ;  /* 0x0016140001127983 */ /* 0x000f220000300800 */
[----:B------:R-:W-:-:S03]  /*69010*/  IMAD R2, R0, 0x37e, RZ ;  /* 0x0000037e00027824 */ /* 0x000fc600078e02ff */
[----:B------:R-:W4:Y:S01]  /*69020*/  LDL.LU R10, [R1+0x1654] ;  /* 0x00165400010a7983 */ /* 0x000f220000300800 */
[----:B------:R-:W-:-:S03]  /*69030*/  IMAD R3, R0, 0x380, RZ ;  /* 0x0000038000037824 */ /* 0x000fc600078e02ff */
[----:B------:R0:W-:Y:S01]  /*69040*/  STL.64 [R1+0x560], R8 ;  /* 0x0005600801007387 */ /* 0x0001e20000100a00 */
[----:B--2---:R-:W-:Y:S01]  /*69050*/  F2FP.PACK_AB R13, R5, R13 ;  /* 0x0000000d050d723e */ /* 0x004fe200000000ff */
[----:B------:R-:W-:Y:S01]  /*69060*/  IMAD R5, R0, 0x1bf, RZ ;  /* 0x000001bf00057824 */ /* 0x000fe200078e02ff */
[----:B0-----:R-:W-:Y:S02]  /*69070*/  IADD3 R8, P5, R2, R24, RZ ;  /* 0x0000001802087210 */ /* 0x001fe40007fbe0ff */
[----:B------:R-:W-:Y:S02]  /*69080*/  F2FP.PACK_AB R15, R7, R15 ;  /* 0x0000000f070f723e */ /* 0x000fe400000000ff */
[----:B------:R-:W2:Y:S01]  /*69090*/  LDL.LU R7, [R1+0x1620] ;  /* 0x0016200001077983 */ /* 0x000ea20000300800 */
[----:B------:R-:W-:Y:S02]  /*690a0*/  LEA.HI.X.SX32 R9, R5, R25, 0x1, P5 ;  /* 0x0000001905097211 */ /* 0x000fe400028f0eff */
[----:B---3--:R-:W-:Y:S01]  /*690b0*/  F2FP.PACK_AB R4, R6, R28 ;  /* 0x0000001c0604723e */ /* 0x008fe200000000ff */
[----:B------:R0:W-:Y:S01]  /*690c0*/  STL.64 [R1+0x1fe8], R22 ;  /* 0x001fe81601007387 */ /* 0x0001e20000100a00 */
[----:B------:R-:W-:-:S03]  /*690d0*/  IMAD R28, R0, 0x1c0, RZ ;  /* 0x000001c0001c7824 */ /* 0x000fc600078e02ff */
[----:B------:R1:W-:Y:S01]  /*690e0*/  STS.128 [R23+0x680], R12 ;  /* 0x0006800c17007388 */ /* 0x0003e20000000c00 */
[C---:B------:R-:W-:Y:S01]  /*690f0*/  IMAD R2, R0.reuse, 0x382, RZ ;  /* 0x0000038200027824 */ /* 0x040fe200078e02ff */
[----:B0-----:R-:W-:Y:S01]  /*69100*/  IADD3 R22, P5, R3, R24, RZ ;  /* 0x0000001803167210 */ /* 0x001fe20007fbe0ff */
[----:B------:R-:W-:-:S03]  /*69110*/  IMAD R6, R0, 0x1c1, RZ ;  /* 0x000001c100067824 */ /* 0x000fc600078e02ff */
[----:B-1----:R-:W-:Y:S01]  /*69120*/  LEA.HI.X.SX32 R23, R28, R25, 0x1, P5 ;  /* 0x000000191c177211 */ /* 0x002fe200028f0eff */
[----:B------:R-:W2:Y:S04]  /*69130*/  LDL.LU R14, [R1+0x1628] ;  /* 0x00162800010e7983 */ /* 0x000ea80000300800 */
[----:B------:R-:W3:Y:S04]  /*69140*/  LDL.LU R12, [R1+0x1660] ;  /* 0x00166000010c7983 */ /* 0x000ee80000300800 */
[----:B------:R-:W3:Y:S04]  /*69150*/  LDL.LU R13, [R1+0x165c] ;  /* 0x00165c00010d7983 */ /* 0x000ee80000300800 */
[----:B------:R0:W-:Y:S04]  /*69160*/  STL.64 [R1+0x558], R8 ;  /* 0x0005580801007387 */ /* 0x0001e80000100a00 */
[----:B------:R1:W-:Y:S04]  /*69170*/  STL.64 [R1+0x520], R22 ;  /* 0x0005201601007387 */ /* 0x0003e80000100a00 */
[----:B------:R-:W3:Y:S01]  /*69180*/  LDL.LU R15, [R1+0x3ac] ;  /* 0x0003ac00010f7983 */ /* 0x000ee20000300800 */
[----:B0-----:R-:W-:-:S03]  /*69190*/  F2FP.PACK_AB R8, R16, R29 ;  /* 0x0000001d1008723e */ /* 0x001fc600000000ff */
[----:B------:R-:W3:Y:S01]  /*691a0*/  LDL.LU R16, [R1+0x39c] ;  /* 0x00039c0001107983 */ /* 0x000ee20000300800 */
[-C--:B-1----:R-:W-:Y:S02]  /*691b0*/  IADD3 R22, P5, R2, R24.reuse, RZ ;  /* 0x0000001802167210 */ /* 0x082fe40007fbe0ff */
[----:B------:R-:W-:Y:S01]  /*691c0*/  F2FP.PACK_AB R9, R20, R17 ;  /* 0x000000111409723e */ /* 0x000fe200000000ff */
[----:B------:R-:W3:Y:S01]  /*691d0*/  LDL.LU R29, [R1+0x3c0] ;  /* 0x0003c000011d7983 */ /* 0x000ee20000300800 */
[----:B------:R-:W-:Y:S01]  /*691e0*/  LEA.HI.X.SX32 R23, R6, R25, 0x1, P5 ;  /* 0x0000001906177211 */ /* 0x000fe200028f0eff */
[----:B------:R-:W-:Y:S01]  /*691f0*/  IMAD R3, R0, 0x384, RZ ;  /* 0x0000038400037824 */ /* 0x000fe200078e02ff */
[----:B------:R-:W-:Y:S01]  /*69200*/  F2FP.PACK_AB R5, R26, R27 ;  /* 0x0000001b1a05723e */ /* 0x000fe200000000ff */
[----:B------:R-:W3:Y:S04]  /*69210*/  LDL.LU R17, [R1+0x3b8] ;  /* 0x0003b80001117983 */ /* 0x000ee80000300800 */
[----:B------:R-:W3:Y:S04]  /*69220*/  LDL.LU R28, [R1+0x3d0] ;  /* 0x0003d000011c7983 */ /* 0x000ee80000300800 */
[----:B------:R-:W3:Y:S04]  /*69230*/  LDL.LU R26, [R1+0x3c8] ;  /* 0x0003c800011a7983 */ /* 0x000ee80000300800 */
[----:B------:R-:W3:Y:S04]  /*69240*/  LDL.LU R27, [R1+0x3e0] ;  /* 0x0003e000011b7983 */ /* 0x000ee80000300800 */
[----:B------:R-:W3:Y:S04]  /*69250*/  LDL.LU R20, [R1+0x3d8] ;  /* 0x0003d80001147983 */ /* 0x000ee80000300800 */
[----:B------:R0:W-:Y:S01]  /*69260*/  STL.64 [R1+0x518], R22 ;  /* 0x0005181601007387 */ /* 0x0001e20000100a00 */
[----:B------:R-:W-:Y:S01]  /*69270*/  IMAD R2, R0, 0x386, RZ ;  /* 0x0000038600027824 */ /* 0x000fe200078e02ff */
[----:B0-----:R-:W-:-:S04]  /*69280*/  IADD3 R22, P5, R3, R24, RZ ;  /* 0x0000001803167210 */ /* 0x001fc80007fbe0ff */
[----:B------:R-:W-:-:S05]  /*69290*/  LEA.HI.X.SX32 R23, R19, R25, 0x1, P5 ;  /* 0x0000001913177211 */ /* 0x000fca00028f0eff */
[----:B------:R0:W-:Y:S04]  /*692a0*/  STL.64 [R1+0x510], R22 ;  /* 0x0005101601007387 */ /* 0x0001e80000100a00 */
[----:B0-----:R-:W3:Y:S01]  /*692b0*/  LDL.LU.64 R22, [R1+0x1fe8] ;  /* 0x001fe80001167983 */ /* 0x001ee20000300a00 */
[----:B----4-:R-:W-:Y:S02]  /*692c0*/  F2FP.PACK_AB R6, R11, R18 ;  /* 0x000000120b06723e */ /* 0x010fe400000000ff */
[----:B------:R-:W-:Y:S02]  /*692d0*/  IADD3 R18, P5, R2, R24, RZ ;  /* 0x0000001802127210 */ /* 0x000fe40007fbe0ff */
[----:B------:R-:W4:Y:S01]  /*692e0*/  LDL.LU R2, [R1+0x1658] ;  /* 0x0016580001027983 */ /* 0x000f220000300800 */
[----:B------:R-:W-:-:S02]  /*692f0*/  IMAD R11, R0, 0x1c3, RZ ;  /* 0x000001c3000b7824 */ /* 0x000fc400078e02ff */
[----:B------:R-:W-:-:S03]  /*69300*/  IMAD R3, R0, 0x388, RZ ;  /* 0x0000038800037824 */ /* 0x000fc600078e02ff */
[----:B------:R-:W-:-:S05]  /*69310*/  LEA.HI.X.SX32 R19, R11, R25, 0x1, P5 ;  /* 0x000000190b137211 */ /* 0x000fca00028f0eff */
[----:B------:R0:W-:Y:S02]  /*69320*/  STL.64 [R1+0x508], R18 ;  /* 0x0005081201007387 */ /* 0x0001e40000100a00 */
[----:B0-----:R-:W-:Y:S02]  /*69330*/  IADD3 R18, P5, R3, R24, RZ ;  /* 0x0000001803127210 */ /* 0x001fe40007fbe0ff */
[----:B--2---:R-:W-:Y:S01]  /*69340*/  F2FP.PACK_AB R7, R14, R7 ;  /* 0x000000070e07723e */ /* 0x004fe200000000ff */
[----:B------:R-:W-:-:S05]  /*69350*/  IMAD R14, R0, 0x1c4, RZ ;  /* 0x000001c4000e7824 */ /* 0x000fca00078e02ff */
[----:B------:R-:W-:Y:S02]  /*69360*/  LEA.HI.X.SX32 R19, R14, R25, 0x1, P5 ;  /* 0x000000190e137211 */ /* 0x000fe400028f0eff */
[----:B---3--:R-:W-:-:S03]  /*69370*/  F2FP.PACK_AB R11, R12, R13 ;  /* 0x0000000d0c0b723e */ /* 0x008fc600000000ff */
[----:B------:R-:W-:Y:S04]  /*69380*/  STL.64 [R1+0x500], R18 ;  /* 0x0005001201007387 */ /* 0x000fe80000100a00 */
[----:B------:R-:W-:Y:S01]  /*69390*/  STS.128 [R23+0x700], R4 ;  /* 0x0007000417007388 */ /* 0x000fe20000000c00 */
[----:B----4-:R-:W-:-:S05]  /*693a0*/  F2FP.PACK_AB R10, R2, R10 ;  /* 0x0000000a020a723e */ /* 0x010fca00000000ff */
[----:B------:R0:W-:Y:S04]  /*693b0*/  STS.128 [R23+0x780], R8 ;  /* 0x0007800817007388 */ /* 0x0001e80000000c00 */
[----:B0-----:R-:W2:Y:S01]  /*693c0*/  LDL.LU R23, [R1+0x1fe4] ;  /* 0x001fe40001177983 */ /* 0x001ea20000300800 */
[C---:B------:R-:W-:Y:S02]  /*693d0*/  IMAD R2, R0.reuse, 0x38a, RZ ;  /* 0x0000038a00027824 */ /* 0x040fe400078e02ff */
[----:B------:R-:W-:Y:S01]  /*693e0*/  IMAD R12, R0, 0x1c5, RZ ;  /* 0x000001c5000c7824 */ /* 0x000fe200078e02ff */
[----:B------:R-:W-:Y:S02]  /*693f0*/  BAR.SYNC.DEFER_BLOCKING 0x0 ;  /* 0x0000000000007b1d */ /* 0x000fe40000010000 */
[----:B------:R-:W-:Y:S01]  /*69400*/  IADD3 R18, P5, R2, R24, RZ ;  /* 0x0000001802127210 */ /* 0x000fe20007fbe0ff */
[----:B------:R-:W-:-:S03]  /*69410*/  IMAD R3, R0, 0x38c, RZ ;  /* 0x0000038c00037824 */ /* 0x000fc600078e02ff */
[----:B------:R-:W-:Y:S02]  /*69420*/  LEA.HI.X.SX32 R19, R12, R25, 0x1, P5 ;  /* 0x000000190c137211 */ /* 0x000fe400028f0eff */
[----:B------:R-:W-:-:S03]  /*69430*/  IADD3 R6, P5, R3, R24, RZ ;  /* 0x0000001803067210 */ /* 0x000fc60007fbe0ff */
[----:B------:R0:W-:Y:S01]  /*69440*/  STL.64 [R1+0x4f8], R18 ;  /* 0x0004f81201007387 */ /* 0x0001e20000100a00 */
[C---:B------:R-:W-:Y:S02]  /*69450*/  IMAD R2, R0.reuse, 0x38e, RZ ;  /* 0x0000038e00027824 */ /* 0x040fe400078e02ff */
[----:B0-----:R-:W-:-:S05]  /*69460*/  IMAD R18, R0, 0x1c6, RZ ;  /* 0x000001c600127824 */ /* 0x001fca00078e02ff */
[----:B------:R-:W-:Y:S01]  /*69470*/  LEA.HI.X.SX32 R7, R18, R25, 0x1, P5 ;  /* 0x0000001912077211 */ /* 0x000fe200028f0eff */
[----:B------:R-:W-:-:S04]  /*69480*/  IMAD R4, R0, 0x1c7, RZ ;  /* 0x000001c700047824 */ /* 0x000fc800078e02ff */
[----:B------:R0:W-:Y:S01]  /*69490*/  STL.64 [R1+0x4d0], R6 ;  /* 0x0004d00601007387 */ /* 0x0001e20000100a00 */
[C---:B------:R-:W-:Y:S01]  /*694a0*/  IMAD R3, R0.reuse, 0x390, RZ ;  /* 0x0000039000037824 */ /* 0x040fe200078e02ff */
[----:B------:R-:W-:Y:S01]  /*694b0*/  F2FP.PACK_AB R19, R27, R20 ;  /* 0x000000141b13723e */ /* 0x000fe200000000ff */
[----:B------:R-:W-:Y:S01]  /*694c0*/  IMAD R27, R0, 0x1c8, RZ ;  /* 0x000001c8001b7824 */ /* 0x000fe200078e02ff */
[----:B0-----:R-:W-:-:S04]  /*694d0*/  IADD3 R6, P5, R2, R24, RZ ;  /* 0x0000001802067210 */ /* 0x001fc80007fbe0ff */
[----:B------:R-:W-:Y:S02]  /*694e0*/  LEA.HI.X.SX32 R7, R4, R25, 0x1, P5 ;  /* 0x0000001904077211 */ /* 0x000fe400028f0eff */
[----:B------:R-:W-:-:S03]  /*694f0*/  F2FP.PACK_AB R18, R28, R26 ;  /* 0x0000001a1c12723e */ /* 0x000fc600000000ff */
[----:B------:R0:W-:Y:S01]  /*69500*/  STL.64 [R1+0x4c8], R6 ;  /* 0x0004c80601007387 */ /* 0x0001e20000100a00 */
[----:B------:R-:W-:Y:S01]  /*69510*/  F2FP.PACK_AB R16, R15, R16 ;  /* 0x000000100f10723e */ /* 0x000fe200000000ff */
[----:B------:R-:W-:Y:S01]  /*69520*/  IMAD R20, R0, 0x1c9, RZ ;  /* 0x000001c900147824 */ /* 0x000fe200078e02ff */
[----:B------:R-:W-:Y:S01]  /*69530*/  F2FP.PACK_AB R17, R29, R17 ;  /* 0x000000111d11723e */ /* 0x000fe200000000ff */
[----:B------:R-:W-:Y:S01]  /*69540*/  STL.64 [R1+0x1fd8], R18 ;  /* 0x001fd81201007387 */ /* 0x000fe20000100a00 */
[----:B0-----:R-:W-:-:S03]  /*69550*/  IADD3 R6, P5, R3, R24, RZ ;  /* 0x0000001803067210 */ /* 0x001fc60007fbe0ff */
[----:B------:R-:W-:Y:S01]  /*69560*/  STL.64 [R1+0x1fd0], R16 ;  /* 0x001fd01001007387 */ /* 0x000fe20000100a00 */
[----:B------:R-:W-:-:S03]  /*69570*/  LEA.HI.X.SX32 R7, R27, R25, 0x1, P5 ;  /* 0x000000191b077211 */ /* 0x000fc600028f0eff */
[----:B------:R-:W-:Y:S04]  /*69580*/  STL [R1+0x1fe0], R20 ;  /* 0x001fe01401007387 */ /* 0x000fe80000100800 */
[----:B------:R-:W-:Y:S01]  /*69590*/  STL.64 [R1+0x4c0], R6 ;  /* 0x0004c00601007387 */ /* 0x000fe20000100a00 */
[----:B------:R-:W-:-:S03]  /*695a0*/  IMAD R2, R0, 0x392, RZ ;  /* 0x0000039200027824 */ /* 0x000fc600078e02ff */
[----:B------:R-:W-:Y:S02]  /*695b0*/  LDS.128 R16, [R22] ;  /* 0x0000000016107984 */ /* 0x000fe40000000c00 */
[----:B------:R-:W-:-:S05]  /*695c0*/  IADD3 R8, P5, R2, R24, RZ ;  /* 0x0000001802087210 */ /* 0x000fca0007fbe0ff */
[----:B------:R-:W-:Y:S04]  /*695d0*/  STL [R1+0x4b8], R8 ;  /* 0x0004b80801007387 */ /* 0x000fe80000100800 */
[----:B--2---:R-:W0:Y:S04]  /*695e0*/  LDS.128 R12, [R23] ;  /* 0x00000000170c7984 */ /* 0x004e280000000c00 */
[----:B------:R-:W1:Y:S04]  /*695f0*/  LDS.128 R4, [R23+0x800] ;  /* 0x0008000017047984 */ /* 0x000e680000000c00 */
[----:B0-----:R-:W-:Y:S04]  /*69600*/  STL.64 [R1+0x50], R12 ;  /* 0x0000500c01007387 */ /* 0x001fe80000100a00 */
[----:B------:R-:W-:Y:S04]  /*69610*/  STL.64 [R1+0x58], R14 ;  /* 0x0000580e01007387 */ /* 0x000fe80000100a00 */
[----:B------:R-:W0:Y:S04]  /*69620*/  LDS.128 R12, [R23+0x1000] ;  /* 0x00100000170c7984 */ /* 0x000e280000000c00 */
[----:B-1----:R-:W-:Y:S04]  /*69630*/  STL.64 [R1+0x40], R4 ;  /* 0x0000400401007387 */ /* 0x002fe80000100a00 */
[----:B------:R-:W-:Y:S04]  /*69640*/  STL.64 [R1+0x48], R6 ;  /* 0x0000480601007387 */ /* 0x000fe80000100a00 */
[----:B------:R-:W1:Y:S04]  /*69650*/  LDS.128 R4, [R23+0x1800] ;  /* 0x0018000017047984 */ /* 0x000e680000000c00 */
[----:B0-----:R-:W-:Y:S04]  /*69660*/  STL.64 [R1+0x30], R12 ;  /* 0x0000300c01007387 */ /* 0x001fe80000100a00 */
[----:B------:R-:W-:Y:S04]  /*69670*/  STL.64 [R1+0x38], R14 ;  /* 0x0000380e01007387 */ /* 0x000fe80000100a00 */
[----:B------:R-:W0:Y:S04]  /*69680*/  LDS.128 R12, [R22+0x800] ;  /* 0x00080000160c7984 */ /* 0x000e280000000c00 */
[----:B-1----:R-:W-:Y:S04]  /*69690*/  STL.64 [R1+0xe0], R4 ;  /* 0x0000e00401007387 */ /* 0x002fe80000100a00 */
[----:B------:R-:W-:Y:S04]  /*696a0*/  STL.64 [R1+0xe8], R6 ;  /* 0x0000e80601007387 */ /* 0x000fe80000100a00 */
[----:B------:R-:W1:Y:S04]  /*696b0*/  LDS.128 R4, [R22+0x1000] ;  /* 0x0010000016047984 */ /* 0x000e680000000c00 */
[----:B------:R-:W-:Y:S04]  /*696c0*/  STL.64 [R1+0x20], R16 ;  /* 0x0000201001007387 */ /* 0x000fe80000100a00 */
[----:B------:R-:W-:Y:S04]  /*696d0*/  STL.64 [R1+0x28], R18 ;  /* 0x0000281201007387 */ /* 0x000fe80000100a00 */
[----:B------:R-:W2:Y:S04]  /*696e0*/  LDS.128 R16, [R22+0x1800] ;  /* 0x0018000016107984 */ /* 0x000ea80000000c00 */
[----:B0-----:R-:W-:Y:S04]  /*696f0*/  STL.64 [R1+0x10], R12 ;  /* 0x0000100c01007387 */ /* 0x001fe80000100a00 */
[----:B------:R-:W-:Y:S04]  /*69700*/  STL.64 [R1+0x18], R14 ;  /* 0x0000180e01007387 */ /* 0x000fe80000100a00 */
[----:B------:R-:W-:Y:S04]  /*69710*/  LDS.128 R12, [R21] ;  /* 0x00000000150c7984 */ /* 0x000fe80000000c00 */
[----:B-1----:R-:W-:Y:S04]  /*69720*/  STL.64 [R1+0xa0], R4 ;  /* 0x0000a00401007387 */ /* 0x002fe80000100a00 */
[----:B------:R-:W-:Y:S04]  /*69730*/  STL.64 [R1+0xa8], R6 ;  /* 0x0000a80601007387 */ /* 0x000fe80000100a00 */
[----:B------:R-:W0:Y:S04]  /*69740*/  LDS.128 R4, [R21+0x800] ;  /* 0x0008000015047984 */ /* 0x000e280000000c00 */
[----:B--2---:R-:W-:Y:S04]  /*69750*/  STL.64 [R1+0xd0], R16 ;  /* 0x0000d01001007387 */ /* 0x004fe80000100a00 */
[----:B------:R-:W-:Y:S04]  /*69760*/  STL.64 [R1+0xd8], R18 ;  /* 0x0000d81201007387 */ /* 0x000fe80000100a00 */
[----:B0-----:R-:W-:Y:S04]  /*69770*/  STL [R1+0x1a18], R5 ;  /* 0x001a180501007387 */ /* 0x001fe80000100800 */
[----:B------:R-:W-:Y:S04]  /*69780*/  STL.64 [R1], R12 ;  /* 0x0000000c01007387 */ /* 0x000fe80000100a00 */
[----:B------:R-:W-:Y:S04]  /*69790*/  STL.64 [R1+0x8], R14 ;  /* 0x0000080e01007387 */ /* 0x000fe80000100a00 */
[----:B------:R-:W0:Y:S04]  /*697a0*/  LDS.128 R12, [R21+0x1000] ;  /* 0x00100000150c7984 */ /* 0x000e280000000c00 */
[----:B------:R-:W-:Y:S04]  /*697b0*/  STL.64 [R1+0x19a8], R6 ;  /* 0x0019a80601007387 */ /* 0x000fe80000100a00 */
[----:B------:R-:W1:Y:S01]  /*697c0*/  S2R R22, SR_TID.X ;  /* 0x0000000000167919 */ /* 0x000e620000002100 */
[----:B0-----:R-:W-:-:S03]  /*697d0*/  IMAD.MOV.U32 R5, RZ, RZ, R12 ;  /* 0x000000ffff057224 */ /* 0x001fc600078e000c */
[----:B------:R-:W-:Y:S04]  /*697e0*/  STL [R1+0xc4], R13 ;  /* 0x0000c40d01007387 */ /* 0x000fe80000100800 */
[----:B------:R-:W-:Y:S04]  /*697f0*/  STL.64 [R1+0xc8], R14 ;  /* 0x0000c80e01007387 */ /* 0x000fe80000100a00 */
[----:B------:R-:W-:Y:S04]  /*69800*/  STL.64 [R1+0x1a70], R4 ;  /* 0x001a700401007387 */ /* 0x000fe80000100a00 */
[----:B------:R0:W2:Y:S01]  /*69810*/  LDS.128 R4, [R21+0x1800] ;  /* 0x0018000015047984 */ /* 0x0000a20000000c00 */
[----:B-1----:R-:W-:-:S03]  /*69820*/  SHF.L.U32 R19, R22, 0xc, RZ ;  /* 0x0000000c16137819 */ /* 0x002fc600000006ff */
[----:B------:R-:W3:Y:S01]  /*69830*/  LDL.LU R2, [R1+0x428] ;  /* 0x0004280001027983 */ /* 0x000ee20000300800 */
[----:B------:R-:W-:Y:S02]  /*69840*/  LOP3.LUT R19, R19, 0x6000, RZ, 0xc0, !PT ;  /* 0x0000600013137812 */ /* 0x000fe400078ec0ff */
[----:B0-----:R-:W-:Y:S01]  /*69850*/  LOP3.LUT R21, R22, 0x7f, RZ, 0xc0, !PT ;  /* 0x0000007f16157812 */ /* 0x001fe200078ec0ff */
[----:B------:R-:W3:Y:S04]  /*69860*/  LDL.LU R24, [R1+0x424] ;  /* 0x0004240001187983 */ /* 0x000ee80000300800 */
[----:B------:R-:W-:-:S05]  /*69870*/  IMAD R19, R21, 0x10, R19 ;  /* 0x0000001015137824 */ /* 0x000fca00078e0213 */
[----:B------:R-:W-:-:S05]  /*69880*/  LOP3.LUT R19, R19, 0x60, RZ, 0x3c, !PT ;  /* 0x0000006013137812 */ /* 0x000fca00078e3cff */
[----:B------:R-:W-:Y:S04]  /*69890*/  LDS.128 R12, [R19+0x800] ;  /* 0x00080000130c7984 */ /* 0x000fe80000000c00 */
[----:B------:R-:W0:Y:S04]  /*698a0*/  LDS.128 R20, [R19+0x1000] ;  /* 0x0010000013147984 */ /* 0x000e280000000c00 */
[----:B--2---:R1:W-:Y:S02]  /*698b0*/  STL.64 [R1+0xf0], R4 ;  /* 0x0000f00401007387 */ /* 0x0043e40000100a00 */
[----:B-1----:R-:W-:-:S02]  /*698c0*/  MOV R4, R8 ;  /* 0x0000000800047202 */ /* 0x002fc40000000f00 */
[----:B------:R-:W-:Y:S02]  /*698d0*/  MOV R5, R9 ;  /* 0x0000000900057202 */ /* 0x000fe40000000f00 */
[----:B------:R-:W1:Y:S04]  /*698e0*/  LDS.128 R8, [R19] ;  /* 0x0000000013087984 */ /* 0x000e680000000c00 */
[----:B------:R-:W2:Y:S04]  /*698f0*/  LDS.128 R16, [R19+0x1800] ;  /* 0x0018000013107984 */ /* 0x000ea80000000c00 */
[----:B------:R4:W-:Y:S04]  /*69900*/  STL.64 [R1+0xf8], R6 ;  /* 0x0000f80601007387 */ /* 0x0009e80000100a00 */
[----:B----4-:R-:W4:Y:S04]  /*69910*/  LDL.LU R7, [R1+0x434] ;  /* 0x0004340001077983 */ /* 0x010f280000300800 */
[----:B------:R-:W3:Y:S04]  /*69920*/  LDL.LU R29, [R1+0x448] ;  /* 0x00044800011d7983 */ /* 0x000ee80000300800 */
[----:B------:R-:W3:Y:S01]  /*69930*/  LDL.LU R26, [R1+0x444] ;  /* 0x00044400011a7983 */ /* 0x000ee20000300800 */
[----:B0-----:R-:W-:-:S03]  /*69940*/  MOV R6, R20 ;  /* 0x0000001400067202 */ /* 0x001fc60000000f00 */
[----:B-1----:R-:W-:Y:S04]  /*69950*/  STL [R1+0x1ad0], R8 ;  /* 0x001ad00801007387 */ /* 0x002fe80000100800 */
[----:B------:R0:W-:Y:S04]  /*69960*/  STL [R1+0x1a80], R9 ;  /* 0x001a800901007387 */ /* 0x0001e80000100800 */
[----:B0-----:R-:W3:Y:S04]  /*69970*/  LDL.64 R8, [R1+0x438] ;  /* 0x0004380001087983 */ /* 0x001ee80000100a00 */
[----:B------:R-:W-:Y:S04]  /*69980*/  STL [R1+0x19c0], R11 ;  /* 0x0019c00b01007387 */ /* 0x000fe80000100800 */
[----:B------:R0:W-:Y:S04]  /*69990*/  STL.64 [R1+0x1a68], R12 ;  /* 0x001a680c01007387 */ /* 0x0001e80000100a00 */
[----:B0-----:R-:W4:Y:S04]  /*699a0*/  LDL.LU R13, [R1+0x440] ;  /* 0x00044000010d7983 */ /* 0x001f280000300800 */
[----:B------:R0:W-:Y:S01]  /*699b0*/  STL.64 [R1+0x1990], R14 ;  /* 0x0019900e01007387 */ /* 0x0001e20000100a00 */
[----:B--2---:R-:W-:-:S03]  /*699c0*/  MOV R11, R17 ;  /* 0x00000011000b7202 */ /* 0x004fc60000000f00 */
[----:B0-----:R-:W2:Y:S04]  /*699d0*/  LDL.LU R15, [R1+0x42c] ;  /* 0x00042c00010f7983 */ /* 0x001ea80000300800 */
[----:B------:R-:W-:Y:S04]  /*699e0*/  STL [R1+0xb4], R21 ;  /* 0x0000b41501007387 */ /* 0x000fe80000100800 */
[----:B------:R0:W-:Y:S04]  /*699f0*/  STL.64 [R1+0xb8], R22 ;  /* 0x0000b81601007387 */ /* 0x0001e80000100a00 */
[----:B------:R-:W3:Y:S04]  /*69a00*/  LDL.LU R20, [R1+0x1fe0] ;  /* 0x001fe00001147983 */ /* 0x000ee80000300800 */
[----:B------:R-:W2:Y:S04]  /*69a10*/  LDL.LU R28, [R1+0x454] ;  /* 0x00045400011c7983 */ /* 0x000ea80000300800 */
[----:B0-----:R-:W2:Y:S04]  /*69a20*/  LDL.LU R23, [R1+0x44c] ;  /* 0x00044c0001177983 */ /* 0x001ea80000300800 */
[----:B------:R-:W2:Y:S04]  /*69a30*/  LDL.LU R27, [R1+0x464] ;  /* 0x00046400011b7983 */ /* 0x000ea80000300800 */
[----:B------:R-:W2:Y:S04]  /*69a40*/  LDL.LU R21, [R1+0x45c] ;  /* 0x00045c0001157983 */ /* 0x000ea80000300800 */
[----:B------:R-:W2:Y:S04]  /*69a50*/  LDL.LU R25, [R1+0x474] ;  /* 0x0004740001197983 */ /* 0x000ea80000300800 */
[----:B------:R-:W2:Y:S04]  /*69a60*/  LDL.LU R22, [R1+0x46c] ;  /* 0x00046c0001167983 */ /* 0x000ea80000300800 */
[----:B------:R0:W-:Y:S04]  /*69a70*/  STL [R1+0x1aa8], R6 ;  /* 0x001aa80601007387 */ /* 0x0001e80000100800 */
[----:B0-----:R-:W4:Y:S04]  /*69a80*/  LDL.LU R6, [R1+0x430] ;  /* 0x0004300001067983 */ /* 0x001f280000300800 */
[----:B------:R-:W-:Y:S04]  /*69a90*/  STL [R1+0x100], R16 ;  /* 0x0001001001007387 */ /* 0x000fe80000100800 */
[----:B------:R0:W-:Y:S04]  /*69aa0*/  STL.64 [R1+0x108], R18 ;  /* 0x0001081201007387 */ /* 0x0001e80000100a00 */
[----:B0-----:R-:W4:Y:S04]  /*69ab0*/  LDL.LU.64 R18, [R1+0x1fd8] ;  /* 0x001fd80001127983 */ /* 0x001f280000300a00 */
[----:B------:R-:W4:Y:S04]  /*69ac0*/  LDL.LU.64 R16, [R1+0x1fd0] ;  /* 0x001fd00001107983 */ /* 0x000f280000300a00 */
[----:B------:R0:W-:Y:S04]  /*69ad0*/  STL.64 [R1+0x19c8], R10 ;  /* 0x0019c80a01007387 */ /* 0x0001e80000100a00 */
[----:B0-----:R-:W4:Y:S04]  /*69ae0*/  LDL R11, [R1+0xa1c] ;  /* 0x000a1c00010b7983 */ /* 0x001f280000100800 */
[----:B------:R-:W-:Y:S01]  /*69af0*/  BAR.SYNC.DEFER_BLOCKING 0x0 ;  /* 0x0000000000007b1d */ /* 0x000fe20000010000 */
[----:B------:R-:W-:-:S02]  /*69b00*/  IMAD R3, R0, 0x394, RZ ;  /* 0x0000039400037824 */ /* 0x000fc400078e02ff */
[----:B------:R-:W-:-:S03]  /*69b10*/  IMAD R12, R0, 0x1ca, RZ ;  /* 0x000001ca000c7824 */ /* 0x000fc600078e02ff */
[----:B------:R-:W4:Y:S01]  /*69b20*/  LDL.LU R14, [R1+0x8f0] ;  /* 0x0008f000010e7983 */ /* 0x000f220000300800 */
[----:B---3--:R-:W-:Y:S02]  /*69b30*/  LEA.HI.X.SX32 R5, R20, R9, 0x1, P5 ;  /* 0x0000000914057211 */ /* 0x008fe400028f0eff */
[----:B------:R-:W-:Y:S01]  /*69b40*/  IADD3 R4, P5, R3, R8, RZ ;  /* 0x0000000803047210 */ /* 0x000fe20007fbe0ff */
[C---:B------:R-:W-:Y:S02]  /*69b50*/  IMAD R20, R0.reuse, 0x1cb, RZ ;  /* 0x000001cb00147824 */ /* 0x040fe400078e02ff */
[----:B------:R-:W-:Y:S01]  /*69b60*/  IMAD R3, R0, 0x398, RZ ;  /* 0x0000039800037824 */ /* 0x000fe200078e02ff */
[----:B--2---:R-:W-:Y:S02]  /*69b70*/  F2FP.PACK_AB R22, R25, R22 ;  /* 0x000000161916723e */ /* 0x004fe400000000ff */
[----:B------:R-:W-:Y:S01]  /*69b80*/  F2FP.PACK_AB R21, R27, R21 ;  /* 0x000000151b15723e */ /* 0x000fe200000000ff */
[----:B----4-:R0:W-:Y:S02]  /*69b90*/  STS.128 [R11], R16 ;  /* 0x000000100b007388 */ /* 0x0101e40000000c00 */
[----:B0-----:R-:W-:-:S02]  /*69ba0*/  F2FP.PACK_AB R16, R2, R24 ;  /* 0x000000180210723e */ /* 0x001fc400000000ff */
[----:B------:R-:W2:Y:S01]  /*69bb0*/  LDL.LU R24, [R1+0x47c] ;  /* 0x00047c0001187983 */ /* 0x000ea20000300800 */
[----:B------:R-:W-:-:S03]  /*69bc0*/  IMAD R2, R0, 0x396, RZ ;  /* 0x0000039600027824 */ /* 0x000fc600078e02ff */
[----:B------:R0:W-:Y:S02]  /*69bd0*/  STL [R1+0x4bc], R5 ;  /* 0x0004bc0501007387 */ /* 0x0001e40000100800 */
[----:B0-----:R-:W-:-:S05]  /*69be0*/  LEA.HI.X.SX32 R5, R12, R9, 0x1, P5 ;  /* 0x000000090c057211 */ /* 0x001fca00028f0eff */
[----:B------:R0:W-:Y:S01]  /*69bf0*/  STL.64 [R1+0x498], R4 ;  /* 0x0004980401007387 */ /* 0x0001e20000100a00 */
[----:B------:R-:W-:Y:S02]  /*69c00*/  F2FP.PACK_AB R18, R13, R7 ;  /* 0x000000070d12723e */ /* 0x000fe400000000ff */
[----:B------:R-:W-:Y:S01]  /*69c10*/  F2FP.PACK_AB R19, R29, R26 ;  /* 0x0000001a1d13723e */ /* 0x000fe200000000ff */
[----:B------:R-:W3:Y:S01]  /*69c20*/  LDL.LU R12, [R1+0x1464] ;  /* 0x00146400010c7983 */ /* 0x000ee20000300800 */
[----:B0-----:R-:W-:-:S03]  /*69c30*/  IADD3 R4, P5, R2, R8, RZ ;  /* 0x0000000802047210 */ /* 0x001fc60007fbe0ff */
[----:B------:R-:W3:Y:S01]  /*69c40*/  LDL.LU R13, [R1+0x900] ;  /* 0x00090000010d7983 */ /* 0x000ee20000300800 */
[----:B------:R-:W-:Y:S01]  /*69c50*/  LEA.HI.X.SX32 R5, R20, R9, 0x1, P5 ;  /* 0x0000000914057211 */ /* 0x000fe200028f0eff */
[----:B------:R-:W-:-:S04]  /*69c60*/  IMAD R26, R0, 0x1cc, RZ ;  /* 0x000001cc001a7824 */ /* 0x000fc800078e02ff */
[----:B------:R0:W-:Y:S01]  /*69c70*/  STL.64 [R1+0x490], R4 ;  /* 0x0004900401007387 */ /* 0x0001e20000100a00 */
[----:B------:R-:W-:Y:S02]  /*69c80*/  F2FP.PACK_AB R20, R28, R23 ;  /* 0x000000171c14723e */ /* 0x000fe400000000ff */
[----:B0-----:R-:W-:-:S04]  /*69c90*/  IADD3 R4, P5, R3, R8, RZ ;  /* 0x0000000803047210 */ /* 0x001fc80007fbe0ff */
[----:B------:R-:W-:-:S05]  /*69ca0*/  LEA.HI.X.SX32 R5, R26, R9, 0x1, P5 ;  /* 0x000000091a057211 */ /* 0x000fca00028f0eff */
[----:B------:R0:W-:Y:S04]  /*69cb0*/  STL.64 [R1+0x488], R4 ;  /* 0x0004880401007387 */ /* 0x0001e80000100a00 */
[----:B------:R-:W4:Y:S04]  /*69cc0*/  LDL.LU R28, [R1+0x1474] ;  /* 0x00147400011c7983 */ /* 0x000f280000300800 */
[----:B------:R-:W4:Y:S04]  /*69cd0*/  LDL.LU R25, [R1+0x1470] ;  /* 0x0014700001197983 */ /* 0x000f280000300800 */
[----:B------:R-:W4:Y:S04]  /*69ce0*/  LDL.LU R7, [R1+0x147c] ;  /* 0x00147c0001077983 */ /* 0x000f280000300800 */
[----:B------:R-:W4:Y:S04]  /*69cf0*/  LDL.LU R26, [R1+0x1478] ;  /* 0x00147800011a7983 */ /* 0x000f280000300800 */
[----:B------:R-:W4:Y:S04]  /*69d00*/  LDL.LU R29, [R1+0x1484] ;  /* 0x00148400011d7983 */ /* 0x000f280000300800 */
[----:B------:R-:W4:Y:S01]  /*69d10*/  LDL.LU R27, [R1+0x1480] ;  /* 0x00148000011b7983 */ /* 0x000f220000300800 */
[----:B------:R-:W-:-:S02]  /*69d20*/  IMAD R2, R0, 0x39a, RZ ;  /* 0x0000039a00027824 */ /* 0x000fc400078e02ff */
[----:B------:R-:W-:-:S03]  /*69d30*/  IMAD R23, R0, 0x1cd, RZ ;  /* 0x000001cd00177824 */ /* 0x000fc600078e02ff */
[----:B0-----:R-:W-:Y:S01]  /*69d40*/  IADD3 R4, P5, R2, R8, RZ ;  /* 0x0000000802047210 */ /* 0x001fe20007fbe0ff */
[----:B------:R-:W-:-:S03]  /*69d50*/  IMAD R3, R0, 0x39c, RZ ;  /* 0x0000039c00037824 */ /* 0x000fc600078e02ff */
[----:B------:R-:W-:Y:S02]  /*69d60*/  LEA.HI.X.SX32 R5, R23, R9, 0x1, P5 ;  /* 0x0000000917057211 */ /* 0x000fe400028f0eff */
[----:B------:R-:W-:Y:S01]  /*69d70*/  F2FP.PACK_AB R17, R6, R15 ;  /* 0x0000000f0611723e */ /* 0x000fe200000000ff */
[----:B------:R-:W-:Y:S02]  /*69d80*/  IMAD R15, R0, 0x1ce, RZ ;  /* 0x000001ce000f7824 */ /* 0x000fe400078e02ff */
[----:B------:R0:W-:Y:S04]  /*69d90*/  STL.64 [R1+0x480], R4 ;  /* 0x0004800401007387 */ /* 0x0001e80000100a00 */
[----:B------:R-:W4:Y:S01]  /*69da0*/  LDL.LU R10, [R1+0x14d0] ;  /* 0x0014d000010a7983 */ /* 0x000f220000300800 */
[----:B0-----:R-:W-:-:S04]  /*69db0*/  IADD3 R4, P5, R3, R8, RZ ;  /* 0x0000000803047210 */ /* 0x001fc80007fbe0ff */
[----:B------:R-:W-:Y:S02]  /*69dc0*/  LEA.HI.X.SX32 R5, R15, R9, 0x1, P5 ;  /* 0x000000090f057211 */ /* 0x000fe400028f0eff */
[----:B------:R-:W4:Y:S01]  /*69dd0*/  LDL.LU R15, [R1+0x14c8] ;  /* 0x0014c800010f7983 */ /* 0x000f220000300800 */
[----:B------:R-:W-:-:S03]  /*69de0*/  IMAD R2, R0, 0x39e, RZ ;  /* 0x0000039e00027824 */ /* 0x000fc600078e02ff */
[----:B------:R0:W-:Y:S01]  /*69df0*/  STL.64 [R1+0x478], R4 ;  /* 0x0004780401007387 */ /* 0x0001e20000100a00 */
[----:B------:R-:W-:-:S03]  /*69e00*/  IMAD R3, R0, 0x3a0, RZ ;  /* 0x000003a000037824 */ /* 0x000fc600078e02ff */
[----:B------:R1:W-:Y:S01]  /*69e10*/  STS.128 [R11+0x80], R16 ;  /* 0x000080100b007388 */ /* 0x0003e20000000c00 */
[----:B0-----:R-:W-:Y:S01]  /*69e20*/  IADD3 R4, P5, R2, R8, RZ ;  /* 0x0000000802047210 */ /* 0x001fe20007fbe0ff */
[C---:B------:R-:W-:Y:S02]  /*69e30*/  IMAD R2, R0.reuse, 0x3a2, RZ ;  /* 0x000003a200027824 */ /* 0x040fe400078e02ff */
[----:B-1----:R-:W-:Y:S01]  /*69e40*/  IMAD R16, R0, 0x1d1, RZ ;  /* 0x000001d100107824 */ /* 0x002fe200078e02ff */
[----:B--2---:R-:W-:Y:S01]  /*69e50*/  F2FP.PACK_AB R23, R14, R24 ;  /* 0x000000180e17723e */ /* 0x004fe200000000ff */
[----:B------:R-:W-:-:S05]  /*69e60*/  IMAD R24, R0, 0x1cf, RZ ;  /* 0x000001cf00187824 */ /* 0x000fca00078e02ff */
[----:B------:R-:W-:Y:S01]  /*69e70*/  LEA.HI.X.SX32 R5, R24, R9, 0x1, P5 ;  /* 0x0000000918057211 */ /* 0x000fe200028f0eff */
[----:B------:R0:W-:Y:S04]  /*69e80*/  STS.128 [R11+0x100], R20 ;  /* 0x000100140b007388 */ /* 0x0001e80000000c00 */
[----:B------:R1:W-:Y:S04]  /*69e90*/  STL.64 [R1+0x470], R4 ;  /* 0x0004700401007387 */ /* 0x0003e80000100a00 */
[----:B0-----:R-:W2:Y:S01]  /*69ea0*/  LDL.LU R20, [R1+0x1520] ;  /* 0x0015200001147983 */ /* 0x001ea20000300800 */
[----:B-1----:R-:W-:-:S03]  /*69eb0*/  IADD3 R4, P5, R3, R8, RZ ;  /* 0x0000000803047210 */ /* 0x002fc60007fbe0ff */
[----:B------:R-:W2:Y:S04]  /*69ec0*/  LDL.LU R18, [R1+0x151c] ;  /* 0x00151c0001127983 */ /* 0x000ea80000300800 */
[----:B------:R-:W2:Y:S01]  /*69ed0*/  LDL.LU R22, [R1+0x14e0] ;  /* 0x0014e00001167983 */ /* 0x000ea20000300800 */
[----:B---3--:R-:W-:Y:S01]  /*69ee0*/  F2FP.PACK_AB R24, R12, R13 ;  /* 0x0000000d0c18723e */ /* 0x008fe200000000ff */
[----:B------:R-:W-:Y:S02]  /*69ef0*/  IMAD R13, R0, 0x1d0, RZ ;  /* 0x000001d0000d7824 */ /* 0x000fe400078e02ff */
[----:B------:R-:W3:Y:S03]  /*69f00*/  LDL.LU R23, [R1+0x14dc] ;  /* 0x0014dc0001177983 */ /* 0x000ee60000300800 */
[----:B------:R-:W-:Y:S01]  /*69f10*/  LEA.HI.X.SX32 R5, R13, R9, 0x1, P5 ;  /* 0x000000090d057211 */ /* 0x000fe200028f0eff */
[----:B------:R-:W3:Y:S04]  /*69f20*/  LDL.LU R19, [R1+0x1530] ;  /* 0x0015300001137983 */ /* 0x000ee80000300800 */
[----:B------:R0:W-:Y:S04]  /*69f30*/  STL.64 [R1+0x468], R4 ;  /* 0x0004680401007387 */ /* 0x0001e80000100a00 */
[----:B------:R-:W3:Y:S04]  /*69f40*/  LDL.LU R6, [R1+0x152c] ;  /* 0x00152c0001067983 */ /* 0x000ee80000300800 */
[----:B------:R-:W3:Y:S01]  /*69f50*/  LDL.LU R12, [R1+0x14f0] ;  /* 0x0014f000010c7983 */ /* 0x000ee20000300800 */
[----:B0-----:R-:W-:-:S02]  /*69f60*/  IADD3 R4, P5, R2, R8, RZ ;  /* 0x0000000802047210 */ /* 0x001fc40007fbe0ff */
[----:B----4-:R-:W-:Y:S02]  /*69f70*/  F2FP.PACK_AB R25, R28, R25 ;  /* 0x000000191c19723e */ /* 0x010fe400000000ff */
[----:B------:R-:W4:Y:S01]  /*69f80*/  LDL.LU R28, [R1+0x14e8] ;  /* 0x0014e800011c7983 */ /* 0x000f220000300800 */
[----:B------:R-:W-:Y:S01]  /*69f90*/  LEA.HI.X.SX32 R5, R16, R9, 0x1, P5 ;  /* 0x0000000910057211 */ /* 0x000fe200028f0eff */
[----:B------:R-:W-:-:S04]  /*69fa0*/  IMAD R3, R0, 0x3a4, RZ ;  /* 0x000003a400037824 */ /* 0x000fc800078e02ff */
[----:B------:R0:W-:Y:S01]  /*69fb0*/  STL.64 [R1+0x460], R4 ;  /* 0x0004600401007387 */ /* 0x0001e20000100a00 */
[----:B------:R-:W-:-:S03]  /*69fc0*/  F2FP.PACK_AB R26, R7, R26 ;  /* 0x0000001a071a723e */ /* 0x000fc600000000ff */
[----:B------:R-:W4:Y:S01]  /*69fd0*/  LDL.LU R14, [R1+0x1538] ;  /* 0x00153800010e7983 */ /* 0x000f220000300800 */
[----:B------:R-:W-:Y:S01]  /*69fe0*/  F2FP.PACK_AB R27, R29, R27 ;  /* 0x0000001b1d1b723e */ /* 0x000fe200000000ff */
[----:B------:R-:W-:Y:S02]  /*69ff0*/  IMAD R29, R0, 0x1d2, RZ ;  /* 0x000001d2001d7824 */ /* 0x000fe400078e02ff */
[----:B------:R-:W4:Y:S01]  /*6a000*/  LDL.LU R13, [R1+0x1534] ;  /* 0x00153400010d7983 */ /* 0x000f220000300800 */
[----:B0-----:R-:W-:-:S03]  /*6a010*/  IADD3 R4, P5, R3, R8, RZ ;  /* 0x0000000803047210 */ /* 0x001fc60007fbe0ff */
[----:B------:R-:W4:Y:S01]  /*6a020*/  LDL.LU R7, [R1+0x1500] ;  /* 0x0015000001077983 */ /* 0x000f220000300800 */
[----:B------:R-:W-:-:S03]  /*6a030*/  LEA.HI.X.SX32 R5, R29, R9, 0x1, P5 ;  /* 0x000000091d057211 */ /* 0x000fc600028f0eff */
[----:B------:R-:W4:Y:S01]  /*6a040*/  LDL.LU R29, [R1+0x14f8] ;  /* 0x0014f800011d7983 */ /* 0x000f220000300800 */
[----:B------:R-:W-:-:S03]  /*6a050*/  IMAD R2, R0, 0x3a6, RZ ;  /* 0x000003a600027824 */ /* 0x000fc600078e02ff */
[----:B------:R0:W-:Y:S01]  /*6a060*/  STL.64 [R1+0x458], R4 ;  /* 0x0004580401007387 */ /* 0x0001e20000100a00 */
[C---:B------:R-:W-:Y:S02]  /*6a070*/  IMAD R17, R0.reuse, 0x1d3, RZ ;  /* 0x000001d300117824 */ /* 0x040fe400078e02ff */
[----:B------:R-:W-:Y:S01]  /*6a080*/  IMAD R3, R0, 0x3a8, RZ ;  /* 0x000003a800037824 */ /* 0x000fe200078e02ff */
[----:B------:R-:W-:Y:S02]  /*6a090*/  F2FP.PACK_AB R16, R10, R15 ;  /* 0x0000000f0a10723e */ /* 0x000fe400000000ff */
[----:B------:R-:W4:Y:S04]  /*6a0a0*/  LDL.LU R10, [R1+0x1540] ;  /* 0x00154000010a7983 */ /* 0x000f280000300800 */
[----:B------:R-:W4:Y:S01]  /*6a0b0*/  LDL.LU R15, [R1+0x153c] ;  /* 0x00153c00010f7983 */ /* 0x000f220000300800 */
[----:B0-----:R-:W-:-:S04]  /*6a0c0*/  IADD3 R4, P5, R2, R8, RZ ;  /* 0x0000000802047210 */ /* 0x001fc80007fbe0ff */
[----:B------:R-:W-:Y:S01]  /*6a0d0*/  LEA.HI.X.SX32 R5, R17, R9, 0x1, P5 ;  /* 0x0000000911057211 */ /* 0x000fe200028f0eff */
[----:B------:R-:W-:-:S04]  /*6a0e0*/  IMAD R21, R0, 0x1d4, RZ ;  /* 0x000001d400157824 */ /* 0x000fc800078e02ff */
[----:B------:R0:W-:Y:S01]  /*6a0f0*/  STL.64 [R1+0x450], R4 ;  /* 0x0004500401007387 */ /* 0x0001e20000100a00 */
[----:B------:R-:W-:Y:S01]  /*6a100*/  IMAD R2, R0, 0x3aa, RZ ;  /* 0x000003aa00027824 */ /* 0x000fe200078e02ff */
[----:B0-----:R-:W-:-:S04]  /*6a110*/  IADD3 R4, P5, R3, R8, RZ ;  /* 0x0000000803047210 */ /* 0x001fc80007fbe0ff */
[----:B------:R-:W-:-:S05]  /*6a120*/  LEA.HI.X.SX32 R5, R21, R9, 0x1, P5 ;  /* 0x0000000915057211 */ /* 0x000fca00028f0eff */
[----:B------:R0:W-:Y:S02]  /*6a130*/  STL.64 [R1+0x448], R4 ;  /* 0x0004480401007387 */ /* 0x0001e40000100a00 */
[----:B0-----:R-:W-:Y:S02]  /*6a140*/  IADD3 R4, P5, R2, R8, RZ ;  /* 0x0000000802047210 */ /* 0x001fe40007fbe0ff */
[----:B------:R0:W-:Y:S01]  /*6a150*/  STS.128 [R11+0x180], R24 ;  /* 0x000180180b007388 */ /* 0x0001e20000000c00 */
[----:B------:R-:W-:Y:S01]  /*6a160*/  IMAD R3, R0, 0x3ac, RZ ;  /* 0x000003ac00037824 */ /* 0x000fe200078e02ff */
[----:B--2---:R-:W-:Y:S01]  /*6a170*/  F2FP.PACK_AB R20, R20, R18 ;  /* 0x000000121414723e */ /* 0x004fe200000000ff */
[----:B------:R-:W-:-:S05]  /*6a180*/  IMAD R18, R0, 0x1d5, RZ ;  /* 0x000001d500127824 */ /* 0x000fca00078e02ff */
[----:B------:R-:W-:-:S05]  /*6a190*/  LEA.HI.X.SX32 R5, R18, R9, 0x1, P5 ;  /* 0x0000000912057211 */ /* 0x000fca00028f0eff */
[----:B------:R1:W-:Y:S04]  /*6a1a0*/  STL.64 [R1+0x440], R4 ;  /* 0x0004400401007387 */ /* 0x0003e80000100a00 */
[----:B0-----:R-:W2:Y:S04]  /*6a1b0*/  LDL.LU R26, [R1+0x1568] ;  /* 0x00156800011a7983 */ /* 0x001ea80000300800 */
[----:B------:R-:W2:Y:S01]  /*6a1c0*/  LDL.LU R27, [R1+0x1564] ;  /* 0x00156400011b7983 */ /* 0x000ea20000300800 */
[----:B---3--:R-:W-:Y:S01]  /*6a1d0*/  F2FP.PACK_AB R21, R19, R6 ;  /* 0x000000061315723e */ /* 0x008fe200000000ff */
[----:B------:R-:W-:Y:S01]  /*6a1e0*/  IMAD R6, R0, 0x1d6, RZ ;  /* 0x000001d600067824 */ /* 0x000fe200078e02ff */
[----:B-1----:R-:W-:-:S04]  /*6a1f0*/  IADD3 R4, P5, R3, R8, RZ ;  /* 0x0000000803047210 */ /* 0x002fc80007fbe0ff */
[----:B------:R-:W-:Y:S02]  /*6a200*/  LEA.HI.X.SX32 R5, R6, R9, 0x1, P5 ;  /* 0x0000000906057211 */ /* 0x000fe400028f0eff */
[----:B----4-:R-:W-:Y:S02]  /*6a210*/  F2FP.PACK_AB R18, R12, R28 ;  /* 0x0000001c0c12723e */ /* 0x010fe400000000ff */
[----:B------:R-:W3:Y:S04]  /*6a220*/  LDL.LU R12, [R1+0x1570] ;  /* 0x00157000010c7983 */ /* 0x000ee80000300800 */
[----:B------:R-:W3:Y:S01]  /*6a230*/  LDL.LU R28, [R1+0x156c] ;  /* 0x00156c00011c7983 */ /* 0x000ee20000300800 */
[----:B------:R-:W-:-:S03]  /*6a240*/  F2FP.PACK_AB R17, R22, R23 ;  /* 0x000000171611723e */ /* 0x000fc600000000ff */
[----:B------:R0:W-:Y:S04]  /*6a250*/  STL.64 [R1+0x430], R4 ;  /* 0x0004300401007387 */ /* 0x0001e80000100a00 */
[----:B------:R-:W4:Y:S01]  /*6a260*/  LDL.LU R6, [R1+0x1578] ;  /* 0x0015780001067983 */ /* 0x000f220000300800 */
[----:B------:R-:W-:-:S03]  /*6a270*/  F2FP.PACK_AB R22, R14, R13 ;  /* 0x0000000d0e16723e */ /* 0x000fc600000000ff */
[----:B------:R-:W4:Y:S01]  /*6a280*/  LDL.LU R14, [R1+0x1574] ;  /* 0x00157400010e7983 */ /* 0x000f220000300800 */
[----:B------:R-:W-:-:S03]  /*6a290*/  F2FP.PACK_AB R19, R7, R29 ;  /* 0x0000001d0713723e */ /* 0x000fc600000000ff */
[----:B------:R-:W4:Y:S04]  /*6a2a0*/  LDL.LU R7, [R1+0x1580] ;  /* 0x0015800001077983 */ /* 0x000f280000300800 */
[----:B------:R-:W4:Y:S01]  /*6a2b0*/  LDL.LU R29, [R1+0x157c] ;  /* 0x00157c00011d7983 */ /* 0x000f220000300800 */
[C---:B------:R-:W-:Y:S02]  /*6a2c0*/  IMAD R2, R0.reuse, 0x3ae, RZ ;  /* 0x000003ae00027824 */ /* 0x040fe400078e02ff */
[----:B------:R-:W-:-:S03]  /*6a2d0*/  IMAD R23, R0, 0x1d7, RZ ;  /* 0x000001d700177824 */ /* 0x000fc600078e02ff */
[----:B0-----:R-:W-:Y:S01]  /*6a2e0*/  IADD3 R4, P5, R2, R8, RZ ;  /* 0x0000000802047210 */ /* 0x001fe20007fbe0ff */
[----:B------:R-:W-:-:S03]  /*6a2f0*/  IMAD R3, R0, 0x3b0, RZ ;  /* 0x000003b000037824 */ /* 0x000fc600078e02ff */
[----:B------:R-:W-:Y:S01]  /*6a300*/  LEA.HI.X.SX32 R5, R23, R9, 0x1, P5 ;  /* 0x0000000917057211 */ /* 0x000fe200028f0eff */
[----:B------:R-:W-:-:S04]  /*6a310*/  IMAD R13, R0, 0x1d8, RZ ;  /* 0x000001d8000d7824 */ /* 0x000fc800078e02ff */
[----:B------:R0:W-:Y:S02]  /*6a320*/  STL.64 [R1+0x428], R4 ;  /* 0x0004280401007387 */ /* 0x0001e40000100a00 */
[----:B0-----:R-:W-:Y:S02]  /*6a330*/  IADD3 R4, P5, R3, R8, RZ ;  /* 0x0000000803047210 */ /* 0x001fe40007fbe0ff */
[----:B------:R-:W-:Y:S02]  /*6a340*/  F2FP.PACK_AB R23, R10, R15 ;  /* 0x0000000f0a17723e */ /* 0x000fe400000000ff */
[----:B------:R-:W-:Y:S01]  /*6a350*/  LEA.HI.X.SX32 R5, R13, R9, 0x1, P5 ;  /* 0x000000090d057211 */ /* 0x000fe200028f0eff */
[----:B------:R0:W-:Y:S04]  /*6a360*/  STS.128 [R11+0x200], R16 ;  /* 0x000200100b007388 */ /* 0x0001e80000000c00 */
[----:B------:R-:W-:Y:S04]  /*6a370*/  STL.64 [R1+0x420], R4 ;  /* 0x0004200401007387 */ /* 0x000fe80000100a00 */
[----:B------:R1:W-:Y:S04]  /*6a380*/  STS.128 [R11+0x280], R20 ;  /* 0x000280140b007388 */ /* 0x0003e80000000c00 */
[----:B0-----:R-:W4:Y:S01]  /*6a390*/  LDL.LU R18, [R1+0x15a4] ;  /* 0x0015a40001127983 */ /* 0x001f220000300800 */
[----:B------:R-:W-:-:S03]  /*6a3a0*/  IMAD R2, R0, 0x3b2, RZ ;  /* 0x000003b200027824 */ /* 0x000fc600078e02ff */
[----:B-1----:R-:W4:Y:S04]  /*6a3b0*/  LDL.LU R23, [R1+0x15a8] ;  /* 0x0015a80001177983 */ /* 0x002f280000300800 */
[----:B------:R-:W4:Y:S04]  /*6a3c0*/  LDL.LU R10, [R1+0x15b0] ;  /* 0x0015b000010a7983 */ /* 0x000f280000300800 */
[----:B------:R-:W4:Y:S01]  /*6a3d0*/  LDL.LU R13, [R1+0x15ac] ;  /* 0x0015ac00010d7983 */ /* 0x000f220000300800 */
[----:B------:R-:W-:Y:S01]  /*6a3e0*/  IMAD R24, R0, 0x1d9, RZ ;  /* 0x000001d900187824 */ /* 0x000fe200078e02ff */
[----:B------:R-:W-:Y:S01]  /*6a3f0*/  IADD3 R4, P5, R2, R8, RZ ;  /* 0x0000000802047210 */ /* 0x000fe20007fbe0ff */
[----:B------:R-:W-:-:S03]  /*6a400*/  IMAD R3, R0, 0x3b4, RZ ;  /* 0x000003b400037824 */ /* 0x000fc600078e02ff */
[----:B------:R-:W-:Y:S01]  /*6a410*/  LEA.HI.X.SX32 R5, R24, R9, 0x1, P5 ;  /* 0x0000000918057211 */ /* 0x000fe200028f0eff */
[----:B------:R-:W-:-:S04]  /*6a420*/  IMAD R15, R0, 0x1da, RZ ;  /* 0x000001da000f7824 */ /* 0x000fc800078e02ff */
[----:B------:R0:W-:Y:S02]  /*6a430*/  STL.64 [R1+0x418], R4 ;  /* 0x0004180401007387 */ /* 0x0001e40000100a00 */
[----:B0-----:R-:W-:-:S04]  /*6a440*/  IADD3 R4, P5, R3, R8, RZ ;  /* 0x0000000803047210 */ /* 0x001fc80007fbe0ff */
[----:B------:R-:W-:-:S05]  /*6a450*/  LEA.HI.X.SX32 R5, R15, R9, 0x1, P5 ;  /* 0x000000090f057211 */ /* 0x000fca00028f0eff */
[----:B------:R0:W-:Y:S04]  /*6a460*/  STL.64 [R1+0x400], R4 ;  /* 0x0004000401007387 */ /* 0x0001e80000100a00 */
[----:B------:R-:W4:Y:S04]  /*6a470*/  LDL.LU R19, [R1+0x15b8] ;  /* 0x0015b80001137983 */ /* 0x000f280000300800 */
[----:B------:R-:W4:Y:S01]  /*6a480*/  LDL.LU R15, [R1+0x15b4] ;  /* 0x0015b400010f7983 */ /* 0x000f220000300800 */
[C---:B------:R-:W-:Y:S02]  /*6a490*/  IMAD R2, R0.reuse, 0x3b6, RZ ;  /* 0x000003b600027824 */ /* 0x040fe400078e02ff */
[----:B------:R-:W-:-:S03]  /*6a4a0*/  IMAD R16, R0, 0x1db, RZ ;  /* 0x000001db00107824 */ /* 0x000fc600078e02ff */
[----:B0-----:R-:W-:-:S04]  /*6a4b0*/  IADD3 R4, P5, R2, R8, RZ ;  /* 0x0000000802047210 */ /* 0x001fc80007fbe0ff */
[----:B------:R-:W-:Y:S02]  /*6a4c0*/  LEA.HI.X.SX32 R5, R16, R9, 0x1, P5 ;  /* 0x0000000910057211 */ /* 0x000fe400028f0eff */
[----:B--2---:R-:W-:Y:S02]  /*6a4d0*/  F2FP.PACK_AB R24, R26, R27 ;  /* 0x0000001b1a18723e */ /* 0x004fe400000000ff */
[----:B---3--:R-:W-:Y:S02]  /*6a4e0*/  F2FP.PACK_AB R25, R12, R28 ;  /* 0x0000001c0c19723e */ /* 0x008fe400000000ff */
[----:B------:R-:W2:Y:S04]  /*6a4f0*/  LDL.LU R12, [R1+0x15c0] ;  /* 0x0015c000010c7983 */ /* 0x000ea80000300800 */
[----:B------:R-:W2:Y:S01]  /*6a500*/  LDL.LU R28, [R1+0x15bc] ;  /* 0x0015bc00011c7983 */ /* 0x000ea20000300800 */
[----:B----4-:R-:W-:-:S03]  /*6a510*/  F2FP.PACK_AB R26, R6, R14 ;  /* 0x0000000e061a723e */ /* 0x010fc600000000ff */
[----:B------:R-:W3:Y:S04]  /*6a520*/  LDL.LU R6, [R1+0x15e8] ;  /* 0x0015e80001067983 */ /* 0x000ee80000300800 */
[----:B------:R0:W-:Y:S04]  /*6a530*/  STL.64 [R1+0x3f8], R4 ;  /* 0x0003f80401007387 */ /* 0x0001e80000100a00 */
[----:B------:R-:W3:Y:S01]  /*6a540*/  LDL.LU R14, [R1+0x15e4] ;  /* 0x0015e400010e7983 */ /* 0x000ee20000300800 */
[----:B------:R-:W-:-:S03]  /*6a550*/  F2FP.PACK_AB R27, R7, R29 ;  /* 0x0000001d071b723e */ /* 0x000fc600000000ff */
[----:B0-----:R-:W4:Y:S04]  /*6a560*/  LDL.LU R4, [R1+0x15f0] ;  /* 0x0015f00001047983 */ /* 0x001f280000300800 */
[----:B------:R-:W4:Y:S01]  /*6a570*/  LDL.LU R29, [R1+0x15ec] ;  /* 0x0015ec00011d7983 */ /* 0x000f220000300800 */
[C---:B------:R-:W-:Y:S02]  /*6a580*/  IMAD R3, R0.reuse, 0x3b8, RZ ;  /* 0x000003b800037824 */ /* 0x040fe400078e02ff */
[----:B------:R-:W-:Y:S01]  /*6a590*/  IMAD R7, R0, 0x1dc, RZ ;  /* 0x000001dc00077824 */ /* 0x000fe200078e02ff */
[----:B------:R-:W4:Y:S02]  /*6a5a0*/  LDL.LU R5, [R1+0x15f8] ;  /* 0x0015f80001057983 */ /* 0x000f240000300800 */
[----:B------:R-:W-:-:S04]  /*6a5b0*/  IADD3 R20, P5, R3, R8, RZ ;  /* 0x0000000803147210 */ /* 0x000fc80007fbe0ff */
[----:B------:R-:W-:Y:S02]  /*6a5c0*/  LEA.HI.X.SX32 R21, R7, R9, 0x1, P5 ;  /* 0x0000000907157211 */ /* 0x000fe400028f0eff */
[----:B------:R-:W4:Y:S01]  /*6a5d0*/  LDL.LU R7, [R1+0x15f4] ;  /* 0x0015f40001077983 */ /* 0x000f220000300800 */
[C---:B------:R-:W-:Y:S02]  /*6a5e0*/  IMAD R2, R0.reuse, 0x3ba, RZ ;  /* 0x000003ba00027824 */ /* 0x040fe400078e02ff */
[----:B------:R-:W-:Y:S01]  /*6a5f0*/  IMAD R17, R0, 0x1dd, RZ ;  /* 0x000001dd00117824 */ /* 0x000fe200078e02ff */
[----:B------:R0:W-:Y:S02]  /*6a600*/  STL.64 [R1+0x3f0], R20 ;  /* 0x0003f01401007387 */ /* 0x0001e40000100a00 */
[----:B0-----:R-:W-:-:S04]  /*6a610*/  IADD3 R20, P5, R2, R8, RZ ;  /* 0x0000000802147210 */ /* 0x001fc80007fbe0ff */
[----:B------:R-:W-:Y:S01]  /*6a620*/  LEA.HI.X.SX32 R21, R17, R9, 0x1, P5 ;  /* 0x0000000911157211 */ /* 0x000fe200028f0eff */
[----:B------:R-:W-:Y:S01]  /*6a630*/  IMAD R3, R0, 0x3bc, RZ ;  /* 0x000003bc00037824 */ /* 0x000fe200078e02ff */
[----:B------:R-:W-:Y:S02]  /*6a640*/  F2FP.PACK_AB R17, R10, R13 ;  /* 0x0000000d0a11723e */ /* 0x000fe400000000ff */
[----:B------:R-:W4:Y:S04]  /*6a650*/  LDL.LU R10, [R1+0x1600] ;  /* 0x00160000010a7983 */ /* 0x000f280000300800 */
[----:B------:R-:W-:Y:S04]  /*6a660*/  STL.64 [R1+0x3e8], R20 ;  /* 0x0003e81401007387 */ /* 0x000fe80000100a00 */
[----:B------:R-:W4:Y:S01]  /*6a670*/  LDL.LU R13, [R1+0x15fc] ;  /* 0x0015fc00010d7983 */ /* 0x000f220000300800 */
[----:B------:R-:W-:Y:S01]  /*6a680*/  F2FP.PACK_AB R16, R23, R18 ;  /* 0x000000121710723e */ /* 0x000fe200000000ff */
[C---:B------:R-:W-:Y:S01]  /*6a690*/  IMAD R23, R0.reuse, 0x1de, RZ ;  /* 0x000001de00177824 */ /* 0x040fe200078e02ff */
[----:B------:R-:W-:Y:S01]  /*6a6a0*/  IADD3 R2, P5, R3, R8, RZ ;  /* 0x0000000803027210 */ /* 0x000fe20007fbe0ff */
[----:B------:R-:W-:Y:S01]  /*6a6b0*/  IMAD R18, R0, 0x3be, RZ ;  /* 0x000003be00127824 */ /* 0x000fe200078e02ff */
[----:B------:R0:W-:Y:S02]  /*6a6c0*/  STS.128 [R11+0x300], R24 ;  /* 0x000300180b007388 */ /* 0x0001e40000000c00 */
[----:B------:R-:W-:-:S02]  /*6a6d0*/  LEA.HI.X.SX32 R3, R23, R9, 0x1, P5 ;  /* 0x0000000917037211 */ /* 0x000fc400028f0eff */
[----:B------:R1:W-:Y:S04]  /*6a6e0*/  STL [R1+0x180c], R2 ;  /* 0x00180c0201007387 */ /* 0x0003e80000100800 */
[----:B------:R1:W-:Y:S01]  /*6a6f0*/  STL [R1+0x1808], R3 ;  /* 0x0018080301007387 */ /* 0x0003e20000100800 */
[----:B0-----:R-:W-:Y:S02]  /*6a700*/  IADD3 R24, P5, R18, R8, RZ ;  /* 0x0000000812187210 */ /* 0x001fe40007fbe0ff */
[----:B------:R-:W-:Y:S01]  /*6a710*/  F2FP.PACK_AB R18, R19, R15 ;  /* 0x0000000f1312723e */ /* 0x000fe200000000ff */
[C---:B------:R-:W-:Y:S02]  /*6a720*/  IMAD R22, R0.reuse, 0x1df, RZ ;  /* 0x000001df00167824 */ /* 0x040fe400078e02ff */
[----:B------:R-:W-:-:S02]  /*6a730*/  IMAD R20, R0, 0x3c0, RZ ;  /* 0x000003c000147824 */ /* 0x000fc400078e02ff */
[----:B------:R-:W-:Y:S01]  /*6a740*/  IMAD R15, R0, 0x1e0, RZ ;  /* 0x000001e0000f7824 */ /* 0x000fe200078e02ff */
[----:B------:R-:W-:Y:S02]  /*6a750*/  LEA.HI.X.SX32 R25, R22, R9, 0x1, P5 ;  /* 0x0000000916197211 */ /* 0x000fe400028f0eff */
[----:B-1----:R-:W-:Y:S01]  /*6a760*/  IADD3 R2, P5, R20, R8, RZ ;  /* 0x0000000814027210 */ /* 0x002fe20007fbe0ff */
[----:B------:R-:W-:-:S03]  /*6a770*/  IMAD R21, R0, 0x3c2, RZ ;  /* 0x000003c200157824 */ /* 0x000fc600078e02ff */
[----:B------:R-:W-:Y:S02]  /*6a780*/  LEA.HI.X.SX32 R3, R15, R9, 0x1, P5 ;  /* 0x000000090f037211 */ /* 0x000fe400028f0eff */
[----:B--2---:R-:W-:Y:S02]  /*6a790*/  F2FP.PACK_AB R19, R12, R28 ;  /* 0x0000001c0c13723e */ /* 0x004fe400000000ff */
[----:B------:R-:W2:Y:S04]  /*6a7a0*/  LDL.LU R12, [R1+0x1624] ;  /* 0x00162400010c7983 */ /* 0x000ea80000300800 */
[----:B------:R-:W2:Y:S04]  /*6a7b0*/  LDL.LU R28, [R1+0x161c] ;  /* 0x00161c00011c7983 */ /* 0x000ea80000300800 */
[----:B------:R-:W-:Y:S04]  /*6a7c0*/  STL.64 [R1+0x3e0], R24 ;  /* 0x0003e01801007387 */ /* 0x000fe80000100a00 */
[----:B------:R0:W-:Y:S01]  /*6a7d0*/  STL.64 [R1+0x3d8], R2 ;  /* 0x0003d80201007387 */ /* 0x0001e20000100a00 */
[----:B---3--:R-:W-:-:S03]  /*6a7e0*/  F2FP.PACK_AB R20, R6, R14 ;  /* 0x0000000e0614723e */ /* 0x008fc600000000ff */
[----:B------:R-:W3:Y:S04]  /*6a7f0*/  LDL.LU R6, [R1+0x1630] ;  /* 0x0016300001067983 */ /* 0x000ee80000300800 */
[----:B------:R-:W3:Y:S01]  /*6a800*/  LDL.LU R14, [R1+0x162c] ;  /* 0x00162c00010e7983 */ /* 0x000ee20000300800 */
[----:B0-----:R-:W-:-:S03]  /*6a810*/  IADD3 R2, P5, R21, R8, RZ ;  /* 0x0000000815027210 */ /* 0x001fc60007fbe0ff */
[----:B------:R-:W3:Y:S01]  /*6a820*/  LDL.LU R15, [R1+0x1638] ;  /* 0x00163800010f7983 */ /* 0x000ee20000300800 */
[----:B----4-:R-:W-:-:S03]  /*6a830*/  F2FP.PACK_AB R21, R4, R29 ;  /* 0x0000001d0415723e */ /* 0x010fc600000000ff */
[----:B------:R-:W4:Y:S01]  /*6a840*/  LDL.LU R29, [R1+0x1634] ;  /* 0x00163400011d7983 */ /* 0x000f220000300800 */
[C---:B------:R-:W-:Y:S01]  /*6a850*/  IMAD R25, R0.reuse, 0x1e1, RZ ;  /* 0x000001e100197824 */ /* 0x040fe200078e02ff */
[----:B------:R-:W-:Y:S02]  /*6a860*/  F2FP.PACK_AB R22, R5, R7 ;  /* 0x000000070516723e */ /* 0x000fe400000000ff */
[----:B------:R-:W4:Y:S04]  /*6a870*/  LDL.LU R5, [R1+0x1640] ;  /* 0x0016400001057983 */ /* 0x000f280000300800 */
[----:B------:R-:W4:Y:S01]  /*6a880*/  LDL.LU R7, [R1+0x163c] ;  /* 0x00163c0001077983 */ /* 0x000f220000300800 */
[----:B------:R-:W-:Y:S01]  /*6a890*/  LEA.HI.X.SX32 R3, R25, R9, 0x1, P5 ;  /* 0x0000000919037211 */ /* 0x000fe200028f0eff */
[----:B------:R-:W-:-:S02]  /*6a8a0*/  IMAD R23, R0, 0x3c4, RZ ;  /* 0x000003c400177824 */ /* 0x000fc400078e02ff */
[----:B------:R-:W-:Y:S02]  /*6a8b0*/  IMAD R4, R0, 0x1e2, RZ ;  /* 0x000001e200047824 */ /* 0x000fe400078e02ff */
[----:B------:R0:W-:Y:S02]  /*6a8c0*/  STL.64 [R1+0x3d0], R2 ;  /* 0x0003d00201007387 */ /* 0x0001e40000100a00 */
[----:B0-----:R-:W-:-:S04]  /*6a8d0*/  IADD3 R2, P5, R23, R8, RZ ;  /* 0x0000000817027210 */ /* 0x001fc80007fbe0ff */
[----:B------:R-:W-:Y:S01]  /*6a8e0*/  LEA.HI.X.SX32 R3, R4, R9, 0x1, P5 ;  /* 0x0000000904037211 */ /* 0x000fe200028f0eff */
[----:B------:R-:W-:Y:S01]  /*6a8f0*/  IMAD R24, R0, 0x3c6, RZ ;  /* 0x000003c600187824 */ /* 0x000fe200078e02ff */
[----:B------:R-:W-:Y:S02]  /*6a900*/  F2FP.PACK_AB R23, R10, R13 ;  /* 0x0000000d0a17723e */ /* 0x000fe400000000ff */
[----:B------:R-:W4:Y:S04]  /*6a910*/  LDL.LU R13, [R1+0x1668] ;  /* 0x00166800010d7983 */ /* 0x000f280000300800 */
[----:B------:R-:W4:Y:S01]  /*6a920*/  LDL.LU R4, [R1+0x1664] ;  /* 0x0016640001047983 */ /* 0x000f220000300800 */
[----:B------:R-:W-:-:S03]  /*6a930*/  IMAD R26, R0, 0x1e3, RZ ;  /* 0x000001e3001a7824 */ /* 0x000fc600078e02ff */
[----:B------:R0:W-:Y:S01]  /*6a940*/  STL.64 [R1+0x408], R2 ;  /* 0x0004080201007387 */ /* 0x0001e20000100a00 */
[----:B------:R-:W-:Y:S01]  /*6a950*/  IMAD R25, R0, 0x3c8, RZ ;  /* 0x000003c800197824 */ /* 0x000fe200078e02ff */
[----:B0-----:R-:W-:-:S04]  /*6a960*/  IADD3 R2, P5, R24, R8, RZ ;  /* 0x0000000818027210 */ /* 0x001fc80007fbe0ff */
[----:B------:R-:W-:Y:S01]  /*6a970*/  LEA.HI.X.SX32 R3, R26, R9, 0x1, P5 ;  /* 0x000000091a037211 */ /* 0x000fe200028f0eff */
[----:B------:R-:W-:Y:S04]  /*6a980*/  STS.128 [R11+0x380], R16 ;  /* 0x000380100b007388 */ /* 0x000fe80000000c00 */
[----:B------:R0:W-:Y:S04]  /*6a990*/  STL.64 [R1+0x410], R2 ;  /* 0x0004100201007387 */ /* 0x0001e80000100a00 */
[----:B------:R1:W-:Y:S01]  /*6a9a0*/  STS.128 [R11+0x400], R20 ;  /* 0x000400140b007388 */ /* 0x0003e20000000c00 */
[----:B0-----:R-:W-:-:S03]  /*6a9b0*/  IADD3 R2, P5, R25, R8, RZ ;  /* 0x0000000819027210 */ /* 0x001fc60007fbe0ff */
[----:B-1----:R-:W4:Y:S04]  /*6a9c0*/  LDL.LU R20, [R1+0x1688] ;  /* 0x0016880001147983 */ /* 0x002f280000300800 */
[----:B------:R-:W4:Y:S04]  /*6a9d0*/  LDL.LU R22, [R1+0x1684] ;  /* 0x0016840001167983 */ /* 0x000f280000300800 */
[----:B------:R-:W4:Y:S04]  /*6a9e0*/  LDL.LU R23, [R1+0x1670] ;  /* 0x0016700001177983 */ /* 0x000f280000300800 */
[----:B------:R-:W4:Y:S01]  /*6a9f0*/  LDL.LU R10, [R1+0x166c] ;  /* 0x00166c00010a7983 */ /* 0x000f220000300800 */
[----:B--2---:R-:W-:Y:S01]  /*6aa00*/  F2FP.PACK_AB R24, R12, R28 ;  /* 0x0000001c0c18723e */ /* 0x004fe200000000ff */
[----:B------:R-:W-:-:S02]  /*6aa10*/  IMAD R28, R0, 0x1e4, RZ ;  /* 0x000001e4001c7824 */ /* 0x000fc400078e02ff */
[----:B------:R-:W2:Y:S03]  /*6aa20*/  LDL.LU R12, [R1+0x1690] ;  /* 0x00169000010c7983 */ /* 0x000ea60000300800 */
[----:B------:R-:W-:-:S05]  /*6aa30*/  LEA.HI.X.SX32 R3, R28, R9, 0x1, P5 ;  /* 0x000000091c037211 */ /* 0x000fca00028f0eff */
[----:B------:R0:W-:Y:S04]  /*6aa40*/  STL.64 [R1+0x398], R2 ;  /* 0x0003980201007387 */ /* 0x0001e80000100a00 */
[----:B------:R-:W2:Y:S01]  /*6aa50*/  LDL.LU R28, [R1+0x168c] ;  /* 0x00168c00011c7983 */ /* 0x000ea20000300800 */
[----:B---3--:R-:W-:-:S03]  /*6aa60*/  F2FP.PACK_AB R25, R6, R14 ;  /* 0x0000000e0619723e */ /* 0x008fc600000000ff */
[----:B------:R-:W3:Y:S01]  /*6aa70*/  LDL.LU R6, [R1+0x1678] ;  /* 0x0016780001067983 */ /* 0x000ee20000300800 */
[----:B----4-:R-:W-:-:S03]  /*6aa80*/  F2FP.PACK_AB R26, R15, R29 ;  /* 0x0000001d0f1a723e */ /* 0x010fc600000000ff */
[----:B------:R-:W3:Y:S01]  /*6aa90*/  LDL.LU R29, [R1+0x1674] ;  /* 0x00167400011d7983 */ /* 0x000ee20000300800 */
[C---:B------:R-:W-:Y:S02]  /*6aaa0*/  IMAD R16, R0.reuse, 0x3ca, RZ ;  /* 0x000003ca00107824 */ /* 0x040fe400078e02ff */
[----:B------:R-:W-:-:S03]  /*6aab0*/  IMAD R18, R0, 0x1e5, RZ ;  /* 0x000001e500127824 */ /* 0x000fc600078e02ff */
[----:B0-----:R-:W-:Y:S01]  /*6aac0*/  IADD3 R2, P5, R16, R8, RZ ;  /* 0x0000000810027210 */ /* 0x001fe20007fbe0ff */
[----:B------:R-:W-:-:S03]  /*6aad0*/  IMAD R17, R0, 0x3cc, RZ ;  /* 0x000003cc00117824 */ /* 0x000fc600078e02ff */
[----:B------:R-:W-:Y:S02]  /*6aae0*/  LEA.HI.X.SX32 R3, R18, R9, 0x1, P5 ;  /* 0x0000000912037211 */ /* 0x000fe400028f0eff */
[----:B------:R-:W-:Y:S01]  /*6aaf0*/  F2FP.PACK_AB R27, R5, R7 ;  /* 0x00000007051b723e */ /* 0x000fe200000000ff */
[----:B------:R-:W-:Y:S02]  /*6ab00*/  IMAD R7, R0, 0x1e6, RZ ;  /* 0x000001e600077824 */ /* 0x000fe400078e02ff */
[----:B------:R0:W-:Y:S04]  /*6ab10*/  STL.64 [R1+0x390], R2 ;  /* 0x0003900201007387 */ /* 0x0001e80000100a00 */
[----:B------:R-:W4:Y:S04]  /*6ab20*/  LDL.LU R14, [R1+0x1698] ;  /* 0x00169800010e7983 */ /* 0x000f280000300800 */
[----:B------:R-:W4:Y:S01]  /*6ab30*/  LDL.LU R15, [R1+0x1694] ;  /* 0x00169400010f7983 */ /* 0x000f220000300800 */
[----:B0-----:R-:W-:-:S03]  /*6ab40*/  IADD3 R2, P5, R17, R8, RZ ;  /* 0x0000000811027210 */ /* 0x001fc60007fbe0ff */
[----:B------:R-:W4:Y:S01]  /*6ab50*/  LDL.LU R5, [R1+0x1680] ;  /* 0x0016800001057983 */ /* 0x000f220000300800 */
[----:B------:R-:W-:-:S03]  /*6ab60*/  LEA.HI.X.SX32 R3, R7, R9, 0x1, P5 ;  /* 0x0000000907037211 */ /* 0x000fc600028f0eff */
[----:B------:R-:W4:Y:S01]  /*6ab70*/  LDL.LU R7, [R1+0x167c] ;  /* 0x00167c0001077983 */ /* 0x000f220000300800 */
[----:B------:R-:W-:-:S03]  /*6ab80*/  IMAD R16, R0, 0x3ce, RZ ;  /* 0x000003ce00107824 */ /* 0x000fc600078e02ff */
[----:B------:R0:W-:Y:S02]  /*6ab90*/  STL.64 [R1+0x3a8], R2 ;  /* 0x0003a80201007387 */ /* 0x0001e40000100a00 */
[----:B0-----:R-:W-:Y:S02]  /*6aba0*/  IADD3 R2, P5, R16, R8, RZ ;  /* 0x0000000810027210 */ /* 0x001fe40007fbe0ff */
[----:B------:R-:W-:Y:S02]  /*6abb0*/  F2FP.PACK_AB R16, R13, R4 ;  /* 0x000000040d10723e */ /* 0x000fe400000000ff */
[----:B------:R-:W4:Y:S04]  /*6abc0*/  LDL.LU R13, [R1+0x16a0] ;  /* 0x0016a000010d7983 */ /* 0x000f280000300800 */
[----:B------:R-:W4:Y:S01]  /*6abd0*/  LDL.LU R4, [R1+0x169c] ;  /* 0x00169c0001047983 */ /* 0x000f220000300800 */
[----:B------:R-:W-:-:S02]  /*6abe0*/  IMAD R19, R0, 0x1e7, RZ ;  /* 0x000001e700137824 */ /* 0x000fc400078e02ff */
[----:B------:R-:W-:-:S03]  /*6abf0*/  IMAD R18, R0, 0x3d0, RZ ;  /* 0x000003d000127824 */ /* 0x000fc600078e02ff */
[----:B------:R-:W-:Y:S01]  /*6ac00*/  LEA.HI.X.SX32 R3, R19, R9, 0x1, P5 ;  /* 0x0000000913037211 */ /* 0x000fe200028f0eff */
[----:B------:R-:W-:-:S04]  /*6ac10*/  IMAD R21, R0, 0x1e8, RZ ;  /* 0x000001e800157824 */ /* 0x000fc800078e02ff */
[----:B------:R0:W-:Y:S01]  /*6ac20*/  STL.64 [R1+0x3c8], R2 ;  /* 0x0003c80201007387 */ /* 0x0001e20000100a00 */
[----:B------:R-:W-:Y:S01]  /*6ac30*/  IMAD R17, R0, 0x3d2, RZ ;  /* 0x000003d200117824 */ /* 0x000fe200078e02ff */
[----:B0-----:R-:W-:-:S04]  /*6ac40*/  IADD3 R2, P5, R18, R8, RZ ;  /* 0x0000000812027210 */ /* 0x001fc80007fbe0ff */
[----:B------:R-:W-:-:S05]  /*6ac50*/  LEA.HI.X.SX32 R3, R21, R9, 0x1, P5 ;  /* 0x0000000915037211 */ /* 0x000fca00028f0eff */
[----:B------:R0:W-:Y:S01]  /*6ac60*/  STL.64 [R1+0x388], R2 ;  /* 0x0003880201007387 */ /* 0x0001e20000100a00 */
[----:B------:R-:W-:Y:S01]  /*6ac70*/  IMAD R18, R0, 0x3d4, RZ ;  /* 0x000003d400127824 */ /* 0x000fe200078e02ff */
[----:B------:R-:W-:Y:S02]  /*6ac80*/  F2FP.PACK_AB R20, R20, R22 ;  /* 0x000000161414723e */ /* 0x000fe400000000ff */
[----:B0-----:R-:W-:Y:S01]  /*6ac90*/  IADD3 R2, P5, R17, R8, RZ ;  /* 0x0000000811027210 */ /* 0x001fe20007fbe0ff */
[----:B------:R-:W-:Y:S01]  /*6aca0*/  IMAD R22, R0, 0x1e9, RZ ;  /* 0x000001e900167824 */ /* 0x000fe200078e02ff */
[----:B------:R-:W-:Y:S02]  /*6acb0*/  F2FP.PACK_AB R17, R23, R10 ;  /* 0x0000000a1711723e */ /* 0x000fe400000000ff */
[----:B------:R-:W4:Y:S02]  /*6acc0*/  LDL.LU R10, [R1+0x94c] ;  /* 0x00094c00010a7983 */ /* 0x000f240000300800 */
[----:B------:R-:W-:-:S02]  /*6acd0*/  LEA.HI.X.SX32 R3, R22, R9, 0x1, P5 ;  /* 0x0000000916037211 */ /* 0x000fc400028f0eff */
[----:B--2---:R-:W-:Y:S02]  /*6ace0*/  F2FP.PACK_AB R21, R12, R28 ;  /* 0x0000001c0c15723e */ /* 0x004fe400000000ff */
[----:B------:R-:W2:Y:S01]  /*6acf0*/  LDL.LU R12, [R1+0x172c] ;  /* 0x00172c00010c7983 */ /* 0x000ea20000300800 */
[----:B------:R-:W-:-:S03]  /*6ad00*/  IMAD R28, R0, 0x1ea, RZ ;  /* 0x000001ea001c7824 */ /* 0x000fc600078e02ff */
[----:B------:R0:W-:Y:S02]  /*6ad10*/  STL.64 [R1+0x380], R2 ;  /* 0x0003800201007387 */ /* 0x0001e40000100a00 */
[----:B0-----:R-:W-:Y:S02]  /*6ad20*/  IADD3 R2, P5, R18, R8, RZ ;  /* 0x0000000812027210 */ /* 0x001fe40007fbe0ff */
[----:B---3--:R-:W-:Y:S02]  /*6ad30*/  F2FP.PACK_AB R18, R6, R29 ;  /* 0x0000001d0612723e */ /* 0x008fe400000000ff */
[----:B------:R-:W-:Y:S01]  /*6ad40*/  LEA.HI.X.SX32 R3, R28, R9, 0x1, P5 ;  /* 0x000000091c037211 */ /* 0x000fe200028f0eff */
[----:B------:R-:W3:Y:S04]  /*6ad50*/  LDL.LU R29, [R1+0x16a8] ;  /* 0x0016a800011d7983 */ /* 0x000ee80000300800 */
[----:B------:R-:W3:Y:S01]  /*6ad60*/  LDL.LU R28, [R1+0x16a4] ;  /* 0x0016a400011c7983 */ /* 0x000ee20000300800 */
[----:B------:R-:W-:-:S03]  /*6ad70*/  IMAD R19, R0, 0x3d6, RZ ;  /* 0x000003d600137824 */ /* 0x000fc600078e02ff */
[----:B------:R0:W-:Y:S01]  /*6ad80*/  STL.64 [R1+0x3a0], R2 ;  /* 0x0003a00201007387 */ /* 0x0001e20000100a00 */
[----:B----4-:R-:W-:-:S03]  /*6ad90*/  F2FP.PACK_AB R22, R14, R15 ;  /* 0x0000000f0e16723e */ /* 0x010fc600000000ff */
[----:B------:R-:W4:Y:S04]  /*6ada0*/  LDL.LU R6, [R1+0x16b0] ;  /* 0x0016b00001067983 */ /* 0x000f280000300800 */
[----:B------:R-:W4:Y:S01]  /*6adb0*/  LDL.LU R14, [R1+0x16ac] ;  /* 0x0016ac00010e7983 */ /* 0x000f220000300800 */
[----:B0-----:R-:W-:-:S03]  /*6adc0*/  IADD3 R2, P5, R19, R8, RZ ;  /* 0x0000000813027210 */ /* 0x001fc60007fbe0ff */
[----:B------:R-:W4:Y:S01]  /*6add0*/  LDL.LU R15, [R1+0x948] ;  /* 0x00094800010f7983 */ /* 0x000f220000300800 */
[----:B------:R-:W-:-:S03]  /*6ade0*/  F2FP.PACK_AB R19, R5, R7 ;  /* 0x000000070513723e */ /* 0x000fc600000000ff */
[----:B------:R0:W-:Y:S04]  /*6adf0*/  STS.128 [R11+0x480], R24 ;  /* 0x000480180b007388 */ /* 0x0001e80000000c00 */
[----:B------:R-:W4:Y:S01]  /*6ae00*/  LDL.LU R7, [R1+0x1724] ;  /* 0x0017240001077983 */ /* 0x000f220000300800 */
[C---:B------:R-:W-:Y:S02]  /*6ae10*/  IMAD R23, R0.reuse, 0x3d8, RZ ;  /* 0x000003d800177824 */ /* 0x040fe400078e02ff */
[----:B0-----:R-:W-:-:S05]  /*6ae20*/  IMAD R25, R0, 0x1eb, RZ ;  /* 0x000001eb00197824 */ /* 0x001fca00078e02ff */
[----:B------:R-:W-:Y:S01]  /*6ae30*/  LEA.HI.X.SX32 R3, R25, R9, 0x1, P5 ;  /* 0x0000000919037211 */ /* 0x000fe200028f0eff */
[----:B------:R-:W-:-:S04]  /*6ae40*/  IMAD R5, R0, 0x1ec, RZ ;  /* 0x000001ec00057824 */ /* 0x000fc800078e02ff */
[----:B------:R0:W-:Y:S02]  /*6ae50*/  STL.64 [R1+0x3c0], R2 ;  /* 0x0003c00201007387 */ /* 0x0001e40000100a00 */
[----:B0-----:R-:W-:Y:S02]  /*6ae60*/  IADD3 R2, P5, R23, R8, RZ ;  /* 0x0000000817027210 */ /* 0x001fe40007fbe0ff */
[----:B------:R-:W-:Y:S02]  /*6ae70*/  F2FP.PACK_AB R23, R13, R4 ;  /* 0x000000040d17723e */ /* 0x000fe400000000ff */
[----:B------:R-:W4:Y:S01]  /*6ae80*/  LDL.LU R13, [R1+0x16b4] ;  /* 0x0016b400010d7983 */ /* 0x000f220000300800 */
[----:B------:R-:W-:-:S03]  /*6ae90*/  LEA.HI.X.SX32 R3, R5, R9, 0x1, P5 ;  /* 0x0000000905037211 */ /* 0x000fc600028f0eff */
[----:B------:R-:W4:Y:S04]  /*6aea0*/  LDL.LU R4, [R1+0x16c0] ;  /* 0x0016c00001047983 */ /* 0x000f280000300800 */
[----:B------:R-:W4:Y:S01]  /*6aeb0*/  LDL.LU R5, [R1+0x16bc] ;  /* 0x0016bc0001057983 */ /* 0x000f220000300800 */
[C---:B------:R-:W-:Y:S02]  /*6aec0*/  IMAD R24, R0.reuse, 0x3da, RZ ;  /* 0x000003da00187824 */ /* 0x040fe400078e02ff */
[C---:B------:R-:W-:Y:S01]  /*6aed0*/  IMAD R26, R0.reuse, 0x1ed, RZ ;  /* 0x000001ed001a7824 */ /* 0x040fe200078e02ff */
[----:B------:R0:W-:Y:S01]  /*6aee0*/  STL.64 [R1+0x3b8], R2 ;  /* 0x0003b80201007387 */ /* 0x0001e20000100a00 */
[----:B------:R-:W-:-:S03]  /*6aef0*/  IMAD R25, R0, 0x3dc, RZ ;  /* 0x000003dc00197824 */ /* 0x000fc600078e02ff */
[----:B------:R-:W-:Y:S01]  /*6af00*/  STS.128 [R11+0x500], R16 ;  /* 0x000500100b007388 */ /* 0x000fe20000000c00 */
[----:B0-----:R-:W-:-:S03]  /*6af10*/  IADD3 R2, P5, R24, R8, RZ ;  /* 0x0000000818027210 */ /* 0x001fc60007fbe0ff */
[----:B------:R0:W-:Y:S01]  /*6af20*/  STS.128 [R11+0x580], R20 ;  /* 0x000580140b007388 */ /* 0x0001e20000000c00 */
[----:B------:R-:W-:-:S03]  /*6af30*/  LEA.HI.X.SX32 R3, R26, R9, 0x1, P5 ;  /* 0x000000091a037211 */ /* 0x000fc600028f0eff */
[----:B0-----:R-:W4:Y:S04]  /*6af40*/  LDL.LU R23, [R1+0x16b8] ;  /* 0x0016b80001177983 */ /* 0x001f280000300800 */
[----:B------:R0:W-:Y:S04]  /*6af50*/  STL.64 [R1+0x3b0], R2 ;  /* 0x0003b00201007387 */ /* 0x0001e80000100a00 */
[----:B------:R-:W4:Y:S01]  /*6af60*/  LDL.LU R24, [R1+0x944] ;  /* 0x0009440001187983 */ /* 0x000f220000300800 */
[----:B------:R-:W-:Y:S01]  /*6af70*/  IMAD R16, R0, 0x3de, RZ ;  /* 0x000003de00107824 */ /* 0x000fe200078e02ff */
[----:B0-----:R-:W-:Y:S01]  /*6af80*/  IADD3 R2, P5, R25, R8, RZ ;  /* 0x0000000819027210 */ /* 0x001fe20007fbe0ff */
[----:B--2---:R-:W-:-:S02]  /*6af90*/  FFMA R3, R12, 0.69314718246459960938, R10 ;  /* 0x3f3172180c037823 */ /* 0x004fc4000000000a */
[----:B------:R-:W-:-:S03]  /*6afa0*/  IMAD R10, R0, 0x1ee, RZ ;  /* 0x000001ee000a7824 */ /* 0x000fc600078e02ff */
[----:B------:R0:W-:Y:S04]  /*6afb0*/  STL [R1+0x2f0], R3 ;  /* 0x0002f00301007387 */ /* 0x0001e80000100800 */
[----:B------:R-:W2:Y:S01]  /*6afc0*/  LDL.LU R12, [R1+0x1734] ;  /* 0x00173400010c7983 */ /* 0x000ea20000300800 */
[----:B0-----:R-:W-:-:S05]  /*6afd0*/  LEA.HI.X.SX32 R3, R10, R9, 0x1, P5 ;  /* 0x000000090a037211 */ /* 0x001fca00028f0eff */
[----:B------:R0:W-:Y:S02]  /*6afe0*/  STL.64 [R1+0x378], R2 ;  /* 0x0003780201007387 */ /* 0x0001e40000100a00 */
[----:B0-----:R-:W-:Y:S02]  /*6aff0*/  IADD3 R2, P5, R16, R8, RZ ;  /* 0x0000000810027210 */ /* 0x001fe40007fbe0ff */
[----:B---3--:R-:W-:Y:S02]  /*6b000*/  F2FP.PACK_AB R16, R29, R28 ;  /* 0x0000001c1d10723e */ /* 0x008fe400000000ff */
[----:B------:R-:W3:Y:S04]  /*6b010*/  LDL.LU R29, [R1+0x16c8] ;  /* 0x0016c800011d7983 */ /* 0x000ee80000300800 */
[----:B------:R-:W3:Y:S01]  /*6b020*/  LDL.LU R28, [R1+0x16c4] ;  /* 0x0016c400011c7983 */ /* 0x000ee20000300800 */
[----:B------:R-:W-:-:S05]  /*6b030*/  IMAD R20, R0, 0x1ef, RZ ;  /* 0x000001ef00147824 */ /* 0x000fca00078e02ff */
[----:B------:R-:W-:-:S05]  /*6b040*/  LEA.HI.X.SX32 R3, R20, R9, 0x1, P5 ;  /* 0x0000000914037211 */ /* 0x000fca00028f0eff */
[----:B------:R4:W-:Y:S04]  /*6b050*/  STL.64 [R1+0x370], R2 ;  /* 0x0003700201007387 */ /* 0x0009e80000100a00 */
[----:B------:R-:W3:Y:S04]  /*6b060*/  LDL.LU R27, [R1+0x93c] ;  /* 0x00093c00011b7983 */ /* 0x000ee80000300800 */
[----:B------:R-:W3:Y:S01]  /*6b070*/  LDL.LU R10, [R1+0x1738] ;  /* 0x00173800010a7983 */ /* 0x000ee20000300800 */
[----:B------:R-:W-:Y:S02]  /*6b080*/  IMAD R19, R0, 0x3e0, RZ ;  /* 0x000003e000137824 */ /* 0x000fe400078e02ff */
[----:B----4-:R-:W-:Y:S01]  /*6b090*/  FFMA R3, R7, 0.69314718246459960938, R15 ;  /* 0x3f31721807037823 */ /* 0x010fe2000000000f */
[----:B------:R-:W-:Y:S01]  /*6b0a0*/  F2FP.PACK_AB R17, R6, R14 ;  /* 0x0000000e0611723e */ /* 0x000fe200000000ff */
[----:B------:R-:W-:-:S03]  /*6b0b0*/  IMAD R26, R0, 0x1f0, RZ ;  /* 0x000001f0001a7824 */ /* 0x000fc600078e02ff */
[----:B------:R0:W-:Y:S01]  /*6b0c0*/  STL [R1+0x2f4], R3 ;  /* 0x0002f40301007387 */ /* 0x0001e20000100800 */
[----:B------:R-:W-:-:S03]  /*6b0d0*/  IADD3 R2, P5, R19, R8, RZ ;  /* 0x0000000813027210 */ /* 0x000fc60007fbe0ff */
[----:B------:R-:W4:Y:S04]  /*6b0e0*/  LDL.LU R6, [R1+0x16d0] ;  /* 0x0016d00001067983 */ /* 0x000f280000300800 */
[----:B------:R-:W4:Y:S01]  /*6b0f0*/  LDL.LU R14, [R1+0x16cc] ;  /* 0x0016cc00010e7983 */ /* 0x000f220000300800 */
[----:B0-----:R-:W-:-:S03]  /*6b100*/  LEA.HI.X.SX32 R3, R26, R9, 0x1, P5 ;  /* 0x000000091a037211 */ /* 0x001fc600028f0eff */
[----:B------:R-:W4:Y:S04]  /*6b110*/  LDL.LU R15, [R1+0x16d8] ;  /* 0x0016d800010f7983 */ /* 0x000f280000300800 */
[----:B------:R-:W4:Y:S04]  /*6b120*/  LDL.LU R7, [R1+0x16d4] ;  /* 0x0016d40001077983 */ /* 0x000f280000300800 */
[----:B------:R0:W-:Y:S01]  /*6b130*/  STL.64 [R1+0x368], R2 ;  /* 0x0003680201007387 */ /* 0x0001e20000100a00 */
[----:B------:R-:W-:-:S03]  /*6b140*/  F2FP.PACK_AB R19, R4, R5 ;  /* 0x000000050413723e */ /* 0x000fc600000000ff */
[----:B------:R-:W4:Y:S04]  /*6b150*/  LDL.LU R4, [R1+0x924] ;  /* 0x0009240001047983 */ /* 0x000f280000300800 */
[----:B------:R-:W4:Y:S01]  /*6b160*/  LDL.LU R5, [R1+0x1740] ;  /* 0x0017400001057983 */ /* 0x000f220000300800 */
[C---:B------:R-:W-:Y:S02]  /*6b170*/  IMAD R18, R0.reuse, 0x3e2, RZ ;  /* 0x000003e200127824 */ /* 0x040fe400078e02ff */
[----:B------:R-:W-:-:S03]  /*6b180*/  IMAD R22, R0, 0x1f1, RZ ;  /* 0x000001f100167824 */ /* 0x000fc600078e02ff */
[----:B0-----:R-:W-:Y:S01]  /*6b190*/  IADD3 R2, P5, R18, R8, RZ ;  /* 0x0000000812027210 */ /* 0x001fe20007fbe0ff */
[----:B------:R-:W-:-:S03]  /*6b1a0*/  IMAD R21, R0, 0x3e4, RZ ;  /* 0x000003e400157824 */ /* 0x000fc600078e02ff */
[----:B------:R-:W-:-:S05]  /*6b1b0*/  LEA.HI.X.SX32 R3, R22, R9, 0x1, P5 ;  /* 0x0000000916037211 */ /* 0x000fca00028f0eff */
[----:B------:R0:W-:Y:S01]  /*6b1c0*/  STL.64 [R1+0x350], R2 ;  /* 0x0003500201007387 */ /* 0x0001e20000100a00 */
[----:B------:R-:W-:Y:S01]  /*6b1d0*/  F2FP.PACK_AB R18, R23, R13 ;  /* 0x0000000d1712723e */ /* 0x000fe200000000ff */
[----:B------:R-:W-:Y:S01]  /*6b1e0*/  IMAD R13, R0, 0x1f2, RZ ;  /* 0x000001f2000d7824 */ /* 0x000fe200078e02ff */
[----:B0-----:R-:W-:-:S03]  /*6b1f0*/  IADD3 R2, P5, R21, R8, RZ ;  /* 0x0000000815027210 */ /* 0x001fc60007fbe0ff */
[----:B------:R-:W-:Y:S01]  /*6b200*/  STS.128 [R11+0x600], R16 ;  /* 0x000600100b007388 */ /* 0x000fe20000000c00 */
[----:B--2---:R-:W-:-:S05]  /*6b210*/  FFMA R3, R12, 0.69314718246459960938, R24 ;  /* 0x3f3172180c037823 */ /* 0x004fca0000000018 */
[----:B------:R0:W-:Y:S04]  /*6b220*/  STL [R1+0x2f8], R3 ;  /* 0x0002f80301007387 */ /* 0x0001e80000100800 */
[----:B------:R-:W2:Y:S01]  /*6b230*/  LDL.LU R12, [R1+0x16e0] ;  /* 0x0016e000010c7983 */ /* 0x000ea20000300800 */
[----:B0-----:R-:W-:-:S03]  /*6b240*/  LEA.HI.X.SX32 R3, R13, R9, 0x1, P5 ;  /* 0x000000090d037211 */ /* 0x001fc600028f0eff */
[----:B------:R-:W2:Y:S04]  /*6b250*/  LDL.LU R13, [R1+0x16dc] ;  /* 0x0016dc00010d7983 */ /* 0x000ea80000300800 */
[----:B------:R0:W-:Y:S01]  /*6b260*/  STL.64 [R1+0x360], R2 ;  /* 0x0003600201007387 */ /* 0x0001e20000100a00 */
[----:B---3--:R-:W-:-:S03]  /*6b270*/  F2FP.PACK_AB R16, R29, R28 ;  /* 0x0000001c1d10723e */ /* 0x008fc600000000ff */
[----:B------:R-:W3:Y:S04]  /*6b280*/  LDL.LU R29, [R1+0x16e8] ;  /* 0x0016e800011d7983 */ /* 0x000ee80000300800 */
[----:B------:R-:W3:Y:S01]  /*6b290*/  LDL.LU R28, [R1+0x16e4] ;  /* 0x0016e400011c7983 */ /* 0x000ee20000300800 */
[C---:B------:R-:W-:Y:S02]  /*6b2a0*/  IMAD R20, R0.reuse, 0x3e6, RZ ;  /* 0x000003e600147824 */ /* 0x040fe400078e02ff */
[----:B------:R-:W-:-:S03]  /*6b2b0*/  IMAD R22, R0, 0x1f3, RZ ;  /* 0x000001f300167824 */ /* 0x000fc600078e02ff */
[----:B0-----:R-:W-:Y:S01]  /*6b2c0*/  IADD3 R2, P5, R20, R8, RZ ;  /* 0x0000000814027210 */ /* 0x001fe20007fbe0ff */
[----:B------:R-:W-:-:S03]  /*6b2d0*/  IMAD R21, R0, 0x3e8, RZ ;  /* 0x000003e800157824 */ /* 0x000fc600078e02ff */
[----:B------:R-:W-:Y:S01]  /*6b2e0*/  LEA.HI.X.SX32 R3, R22, R9, 0x1, P5 ;  /* 0x0000000916037211 */ /* 0x000fe200028f0eff */
[----:B------:R-:W-:-:S04]  /*6b2f0*/  IMAD R11, R0, 0x1f4, RZ ;  /* 0x000001f4000b7824 */ /* 0x000fc800078e02ff */
[----:B------:R0:W-:Y:S01]  /*6b300*/  STL.64 [R1+0x358], R2 ;  /* 0x0003580201007387 */ /* 0x0001e20000100a00 */
[----:B------:R-:W-:Y:S02]  /*6b310*/  IMAD R17, R0, 0x3ea, RZ ;  /* 0x000003ea00117824 */ /* 0x000fe400078e02ff */
[----:B0-----:R-:W-:Y:S01]  /*6b320*/  FFMA R3, R10, 0.69314718246459960938, R27 ;  /* 0x3f3172180a037823 */ /* 0x001fe2000000001b */
[----:B------:R-:W-:-:S04]  /*6b330*/  IADD3 R2, P5, R21, R8, RZ ;  /* 0x0000000815027210 */ /* 0x000fc80007fbe0ff */
[----:B------:R0:W-:Y:S01]  /*6b340*/  STL [R1+0x2fc], R3 ;  /* 0x0002fc0301007387 */ /* 0x0001e20000100800 */
[----:B------:R-:W-:Y:S01]  /*6b350*/  IMAD R21, R0, 0x1f5, RZ ;  /* 0x000001f500157824 */ /* 0x000fe200078e02ff */
[----:B0-----:R-:W-:-:S05]  /*6b360*/  LEA.HI.X.SX32 R3, R11, R9, 0x1, P5 ;  /* 0x000000090b037211 */ /* 0x001fca00028f0eff */
[----:B------:R0:W-:Y:S01]  /*6b370*/  STL.64 [R1+0x348], R2 ;  /* 0x0003480201007387 */ /* 0x0001e20000100a00 */
[----:B------:R-:W-:Y:S01]  /*6b380*/  IMAD R20, R0, 0x3ec, RZ ;  /* 0x000003ec00147824 */ /* 0x000fe200078e02ff */
[----:B----4-:R-:W-:Y:S02]  /*6b390*/  F2FP.PACK_AB R18, R15, R7 ;  /* 0x000000070f12723e */ /* 0x010fe400000000ff */
[----:B0-----:R-:W-:Y:S02]  /*6b3a0*/  IADD3 R2, P5, R17, R8, RZ ;  /* 0x0000000811027210 */ /* 0x001fe40007fbe0ff */
[----:B------:R-:W-:Y:S02]  /*6b3b0*/  F2FP.PACK_AB R17, R6, R14 ;  /* 0x0000000e0611723e */ /* 0x000fe400000000ff */
[----:B------:R-:W-:-:S03]  /*6b3c0*/  LEA.HI.X.SX32 R3, R21, R9, 0x1, P5 ;  /* 0x0000000915037211 */ /* 0x000fc600028f0eff */
[----:B------:R-:W-:Y:S04]  /*6b3d0*/  STL.64 [R1+0x1fc8], R16 ;  /* 0x001fc81001007387 */ /* 0x000fe80000100a00 */
[----:B------:R-:W4:Y:S04]  /*6b3e0*/  LDL.LU R25, [R1+0x1728] ;  /* 0x0017280001197983 */ /* 0x000f280000300800 */
[----:B------:R-:W4:Y:S04]  /*6b3f0*/  LDL.LU R24, [R1+0x1708] ;  /* 0x0017080001187983 */ /* 0x000f280000300800 */
[----:B------:R-:W4:Y:S04]  /*6b400*/  LDL.LU R27, [R1+0x1704] ;  /* 0x00170400011b7983 */ /* 0x000f280000300800 */
[----:B------:R-:W4:Y:S01]  /*6b410*/  LDL.LU R6, [R1+0x16f0] ;  /* 0x0016f00001067983 */ /* 0x000f220000300800 */
[----:B------:R-:W-:-:S03]  /*6b420*/  IMAD R15, R0, 0x1f6, RZ ;  /* 0x000001f6000f7824 */ /* 0x000fc600078e02ff */
[----:B------:R-:W4:Y:S04]  /*6b430*/  LDL.LU R7, [R1+0x16ec] ;  /* 0x0016ec0001077983 */ /* 0x000f280000300800 */
[----:B------:R0:W-:Y:S01]  /*6b440*/  STL.64 [R1+0x318], R2 ;  /* 0x0003180201007387 */ /* 0x0001e20000100a00 */
[----:B------:R-:W-:Y:S02]  /*6b450*/  IMAD R19, R0, 0x3ee, RZ ;  /* 0x000003ee00137824 */ /* 0x000fe400078e02ff */
[----:B0-----:R-:W-:Y:S01]  /*6b460*/  FFMA R3, R5, 0.69314718246459960938, R4 ;  /* 0x3f31721805037823 */ /* 0x001fe20000000004 */
[----:B------:R-:W-:Y:S01]  /*6b470*/  IADD3 R2, P5, R20, R8, RZ ;  /* 0x0000000814027210 */ /* 0x000fe20007fbe0ff */
[----:B------:R-:W4:Y:S04]  /*6b480*/  LDL.LU R4, [R1+0x914] ;  /* 0x0009140001047983 */ /* 0x000f280000300800 */
[----:B------:R0:W-:Y:S01]  /*6b490*/  STL [R1+0x2e0], R3 ;  /* 0x0002e00301007387 */ /* 0x0001e20000100800 */
[----:B------:R-:W-:-:S03]  /*6b4a0*/  IMAD R23, R0, 0x1f7, RZ ;  /* 0x000001f700177824 */ /* 0x000fc600078e02ff */
[----:B------:R-:W4:Y:S01]  /*6b4b0*/  LDL.LU R5, [R1+0x1730] ;  /* 0x0017300001057983 */ /* 0x000f220000300800 */
[----:B0-----:R-:W-:-:S05]  /*6b4c0*/  LEA.HI.X.SX32 R3, R15, R9, 0x1, P5 ;  /* 0x000000090f037211 */ /* 0x001fca00028f0eff */
[----:B------:R0:W-:Y:S04]  /*6b4d0*/  STL.64 [R1+0x340], R2 ;  /* 0x0003400201007387 */ /* 0x0001e80000100a00 */
[----:B------:R-:W4:Y:S04]  /*6b4e0*/  LDL.LU R16, [R1+0x1710] ;  /* 0x0017100001107983 */ /* 0x000f280000300800 */
[----:B------:R-:W4:Y:S01]  /*6b4f0*/  LDL.LU R17, [R1+0x170c] ;  /* 0x00170c0001117983 */ /* 0x000f220000300800 */
[----:B0-----:R-:W-:-:S03]  /*6b500*/  IADD3 R2, P5, R19, R8, RZ ;  /* 0x0000000813027210 */ /* 0x001fc60007fbe0ff */
[----:B------:R-:W4:Y:S01]  /*6b510*/  LDL.LU R10, [R1+0x16f8] ;  /* 0x0016f800010a7983 */ /* 0x000f220000300800 */
[----:B------:R-:W-:-:S03]  /*6b520*/  LEA.HI.X.SX32 R3, R23, R9, 0x1, P5 ;  /* 0x0000000917037211 */ /* 0x000fc600028f0eff */
[----:B------:R-:W4:Y:S04]  /*6b530*/  LDL.LU R14, [R1+0x16f4] ;  /* 0x0016f400010e7983 */ /* 0x000f280000300800 */
[----:B------:R-:W4:Y:S04]  /*6b540*/  LDL.LU R23, [R1+0x91c] ;  /* 0x00091c0001177983 */ /* 0x000f280000300800 */
[----:B------:R-:W4:Y:S01]  /*6b550*/  LDL.LU R11, [R1+0x8f8] ;  /* 0x0008f800010b7983 */ /* 0x000f220000300800 */
[----:B---3--:R-:W-:-:S03]  /*6b560*/  F2FP.PACK_AB R20, R29, R28 ;  /* 0x0000001c1d14723e */ /* 0x008fc600000000ff */
[----:B------:R-:W3:Y:S01]  /*6b570*/  LDL.LU R29, [R1+0x173c] ;  /* 0x00173c00011d7983 */ /* 0x000ee20000300800 */
[----:B--2---:R-:W-:-:S03]  /*6b580*/  F2FP.PACK_AB R19, R12, R13 ;  /* 0x0000000d0c13723e */ /* 0x004fc600000000ff */
[----:B------:R0:W-:Y:S04]  /*6b590*/  STL.64 [R1+0x338], R2 ;  /* 0x0003380201007387 */ /* 0x0001e80000100a00 */
[----:B------:R-:W2:Y:S04]  /*6b5a0*/  LDL.LU R15, [R1+0x1718] ;  /* 0x00171800010f7983 */ /* 0x000ea80000300800 */
[----:B------:R-:W2:Y:S01]  /*6b5b0*/  LDL.LU R12, [R1+0x1714] ;  /* 0x00171400010c7983 */ /* 0x000ea20000300800 */
[C---:B------:R-:W-:Y:S02]  /*6b5c0*/  IMAD R22, R0.reuse, 0x3f0, RZ ;  /* 0x000003f000167824 */ /* 0x040fe400078e02ff */
[----:B------:R-:W-:Y:S01]  /*6b5d0*/  IMAD R26, R0, 0x1f8, RZ ;  /* 0x000001f8001a7824 */ /* 0x000fe200078e02ff */
[----:B------:R-:W2:Y:S02]  /*6b5e0*/  LDL.LU R13, [R1+0x1700] ;  /* 0x00170000010d7983 */ /* 0x000ea40000300800 */
[----:B0-----:R-:W-:-:S02]  /*6b5f0*/  IADD3 R2, P5, R22, R8, RZ ;  /* 0x0000000816027210 */ /* 0x001fc40007fbe0ff */
[----:B------:R-:W2:Y:S01]  /*6b600*/  LDL.LU R28, [R1+0x16fc] ;  /* 0x0016fc00011c7983 */ /* 0x000ea20000300800 */
[C---:B------:R-:W-:Y:S02]  /*6b610*/  IMAD R21, R0.reuse, 0x3f2, RZ ;  /* 0x000003f200157824 */ /* 0x040fe400078e02ff */
[----:B------:R-:W-:Y:S01]  /*6b620*/  IMAD R22, R0, 0x3f6, RZ ;  /* 0x000003f600167824 */ /* 0x000fe200078e02ff */
[----:B----4-:R-:W-:Y:S01]  /*6b630*/  F2FP.PACK_AB R24, R24, R27 ;  /* 0x0000001b1818723e */ /* 0x010fe200000000ff */
[----:B------:R-:W-:Y:S02]  /*6b640*/  IMAD R27, R0, 0x1fb, RZ ;  /* 0x000001fb001b7824 */ /* 0x000fe400078e02ff */
[----:B------:R-:W-:-:S05]  /*6b650*/  FFMA R3, R25, 0.69314718246459960938, R23 ;  /* 0x3f31721819037823 */ /* 0x000fca0000000017 */
[----:B------:R0:W-:Y:S01]  /*6b660*/  STL [R1+0x2e4], R3 ;  /* 0x0002e40301007387 */ /* 0x0001e20000100800 */
[----:B------:R-:W-:Y:S01]  /*6b670*/  IMAD R25, R0, 0x1f9, RZ ;  /* 0x000001f900197824 */ /* 0x000fe200078e02ff */
[----:B0-----:R-:W-:-:S05]  /*6b680*/  LEA.HI.X.SX32 R3, R26, R9, 0x1, P5 ;  /* 0x000000091a037211 */ /* 0x001fca00028f0eff */
[----:B------:R0:W-:Y:S01]  /*6b690*/  STL.64 [R1+0x330], R2 ;  /* 0x0003300201007387 */ /* 0x0001e20000100a00 */
[----:B------:R-:W-:Y:S01]  /*6b6a0*/  IMAD R23, R0, 0x3f4, RZ ;  /* 0x000003f400177824 */ /* 0x000fe200078e02ff */
[----:B0-----:R-:W-:-:S04]  /*6b6b0*/  IADD3 R2, P5, R21, R8, RZ ;  /* 0x0000000815027210 */ /* 0x001fc80007fbe0ff */
[----:B------:R-:W-:Y:S02]  /*6b6c0*/  LEA.HI.X.SX32 R3, R25, R9, 0x1, P5 ;  /* 0x0000000919037211 */ /* 0x000fe400028f0eff */
[----:B------:R-:W-:Y:S01]  /*6b6d0*/  F2FP.PACK_AB R21, R6, R7 ;  /* 0x000000070615723e */ /* 0x000fe200000000ff */
[----:B------:R-:W-:Y:S02]  /*6b6e0*/  IMAD R7, R0, 0x1fa, RZ ;  /* 0x000001fa00077824 */ /* 0x000fe400078e02ff */
[----:B------:R0:W-:Y:S02]  /*6b6f0*/  STL.64 [R1+0x310], R2 ;  /* 0x0003100201007387 */ /* 0x0001e40000100a00 */
[----:B0-----:R-:W-:Y:S01]  /*6b700*/  FFMA R3, R5, 0.69314718246459960938, R4 ;  /* 0x3f31721805037823 */ /* 0x001fe20000000004 */
[----:B------:R-:W-:-:S04]  /*6b710*/  IADD3 R2, P5, R23, R8, RZ ;  /* 0x0000000817027210 */ /* 0x000fc80007fbe0ff */
[----:B------:R0:W-:Y:S01]  /*6b720*/  STL [R1+0x2e8], R3 ;  /* 0x0002e80301007387 */ /* 0x0001e20000100800 */
[----:B------:R-:W-:-:S03]  /*6b730*/  IMAD R26, R0, 0x3f8, RZ ;  /* 0x000003f8001a7824 */ /* 0x000fc600078e02ff */
[----:B------:R-:W4:Y:S04]  /*6b740*/  LDL.LU R4, [R1+0x1720] ;  /* 0x0017200001047983 */ /* 0x000f280000300800 */
[----:B------:R-:W4:Y:S01]  /*6b750*/  LDL.LU R5, [R1+0x171c] ;  /* 0x00171c0001057983 */ /* 0x000f220000300800 */
[----:B0-----:R-:W-:Y:S02]  /*6b760*/  LEA.HI.X.SX32 R3, R7, R9, 0x1, P5 ;  /* 0x0000000907037211 */ /* 0x001fe400028f0eff */
[----:B------:R-:W-:-:S04]  /*6b770*/  IADD3 R6, P5, R22, R8, RZ ;  /* 0x0000000816067210 */ /* 0x000fc80007fbe0ff */
[----:B------:R-:W-:Y:S01]  /*6b780*/  LEA.HI.X.SX32 R7, R27, R9, 0x1, P5 ;  /* 0x000000091b077211 */ /* 0x000fe200028f0eff */
[----:B------:R0:W-:Y:S01]  /*6b790*/  STL.64 [R1+0x328], R2 ;  /* 0x0003280201007387 */ /* 0x0001e20000100a00 */
[----:B------:R-:W-:Y:S01]  /*6b7a0*/  F2FP.PACK_AB R22, R10, R14 ;  /* 0x0000000e0a16723e */ /* 0x000fe200000000ff */
[C---:B------:R-:W-:Y:S02]  /*6b7b0*/  IMAD R14, R0.reuse, 0x1fc, RZ ;  /* 0x000001fc000e7824 */ /* 0x040fe400078e02ff */
[----:B0-----:R-:W4:Y:S04]  /*6b7c0*/  LDL.LU R3, [R1+0x8f4] ;  /* 0x0008f40001037983 */ /* 0x001f280000300800 */
[----:B------:R-:W4:Y:S04]  /*6b7d0*/  LDL.LU R2, [R1+0x1744] ;  /* 0x0017440001027983 */ /* 0x000f280000300800 */
[----:B------:R0:W-:Y:S01]  /*6b7e0*/  STL.64 [R1+0x320], R6 ;  /* 0x0003200601007387 */ /* 0x0001e20000100a00 */
[----:B------:R-:W-:Y:S01]  /*6b7f0*/  IMAD R23, R0, 0x3fa, RZ ;  /* 0x000003fa00177824 */ /* 0x000fe200078e02ff */
[----:B0-----:R-:W-:Y:S01]  /*6b800*/  IADD3 R6, P5, R26, R8, RZ ;  /* 0x000000081a067210 */ /* 0x001fe20007fbe0ff */
[----:B---3--:R-:W-:-:S05]  /*6b810*/  FFMA R7, R29, 0.69314718246459960938, R11 ;  /* 0x3f3172181d077823 */ /* 0x008fca000000000b */
[----:B------:R0:W-:Y:S01]  /*6b820*/  STL [R1+0x2ec], R7 ;  /* 0x0002ec0701007387 */ /* 0x0001e20000100800 */
[----:B------:R-:W-:Y:S01]  /*6b830*/  IMAD R29, R0, 0x1fd, RZ ;  /* 0x000001fd001d7824 */ /* 0x000fe200078e02ff */
[----:B0-----:R-:W-:-:S05]  /*6b840*/  LEA.HI.X.SX32 R7, R14, R9, 0x1, P5 ;  /* 0x000000090e077211 */ /* 0x001fca00028f0eff */
[----:B------:R0:W-:Y:S01]  /*6b850*/  STL.64 [R1+0x308], R6 ;  /* 0x0003080601007387 */ /* 0x0001e20000100a00 */
[----:B--2---:R-:W-:Y:S02]  /*6b860*/  F2FP.PACK_AB R26, R15, R12 ;  /* 0x0000000c0f1a723e */ /* 0x004fe400000000ff */
[----:B0-----:R-:W-:-:S04]  /*6b870*/  IADD3 R6, P5, R23, R8, RZ ;  /* 0x0000000817067210 */ /* 0x001fc80007fbe0ff */
[----:B------:R-:W-:-:S05]  /*6b880*/  LEA.HI.X.SX32 R7, R29, R9, 0x1, P5 ;  /* 0x000000091d077211 */ /* 0x000fca00028f0eff */
[----:B------:R0:W-:Y:S04]  /*6b890*/  STL.64 [R1+0x300], R6 ;  /* 0x0003000601007387 */ /* 0x0001e80000100a00 */
[----:B0-----:R-:W2:Y:S04]  /*6b8a0*/  LDL.LU R6, [R1+0x200] ;  /* 0x0002000001067983 */ /* 0x001ea80000300800 */
[----:B------:R-:W3:Y:S04]  /*6b8b0*/  LDL.LU R12, [R1+0x2b0] ;  /* 0x0002b000010c7983 */ /* 0x000ee80000300800 */
[----:B------:R-:W2:Y:S04]  /*6b8c0*/  LDL.LU.64 R10, [R1+0xf70] ;  /* 0x000f7000010a7983 */ /* 0x000ea80000300a00 */
[----:B--2---:R0:W-:Y:S04]  /*6b8d0*/  STL.64 [R1+0x1fb0], R10 ;  /* 0x001fb00a01007387 */ /* 0x0041e80000100a00 */
[----:B0-----:R-:W2:Y:S04]  /*6b8e0*/  LDL.LU.64 R10, [R1+0xa00] ;  /* 0x000a0000010a7983 */ /* 0x001ea80000300a00 */
[----:B--2---:R0:W-:Y:S04]  /*6b8f0*/  STL.64 [R1+0x1fb8], R10 ;  /* 0x001fb80a01007387 */ /* 0x0041e80000100a00 */
[----:B0-----:R-:W2:Y:S01]  /*6b900*/  LDL.LU.64 R10, [R1+0xa08] ;  /* 0x000a0800010a7983 */ /* 0x001ea20000300a00 */
[----:B------:R-:W-:-:S03]  /*6b910*/  IMAD R27, R0, 0x3fc, RZ ;  /* 0x000003fc001b7824 */ /* 0x000fc600078e02ff */
[----:B--2---:R0:W-:Y:S04]  /*6b920*/  STL.64 [R1+0x1fc0], R10 ;  /* 0x001fc00a01007387 */ /* 0x0041e80000100a00 */
[----:B0-----:R-:W2:Y:S01]  /*6b930*/  LDL.LU.64 R10, [R1+0x438] ;  /* 0x00043800010a7983 */ /* 0x001ea20000300a00 */
[----:B------:R-:W-:Y:S01]  /*6b940*/  F2FP.PACK_AB R25, R16, R17 ;  /* 0x000000111019723e */ /* 0x000fe200000000ff */
[----:B------:R-:W-:Y:S01]  /*6b950*/  IMAD R29, R0, 0x1fe, RZ ;  /* 0x000001fe001d7824 */ /* 0x000fe200078e02ff */
[----:B------:R-:W-:Y:S01]  /*6b960*/  F2FP.PACK_AB R23, R13, R28 ;  /* 0x0000001c0d17723e */ /* 0x000fe200000000ff */
[----:B------:R-:W3:Y:S01]  /*6b970*/  LDL.LU.64 R14, [R1+0xf68] ;  /* 0x000f6800010e7983 */ /* 0x000ee20000300a00 */
[----:B----4-:R-:W-:-:S03]  /*6b980*/  FFMA R2, R2, 0.69314718246459960938, R3 ;  /* 0x3f31721802027823 */ /* 0x010fc60000000003 */
[----:B------:R-:W4:Y:S04]  /*6b990*/  LDL.LU R13, [R1+0x270] ;  /* 0x00027000010d7983 */ /* 0x000f280000300800 */
[----:B------:R-:W3:Y:S04]  /*6b9a0*/  LDL.LU R7, [R1+0x230] ;  /* 0x0002300001077983 */ /* 0x000ee80000300800 */
[----:B------:R-:W3:Y:S01]  /*6b9b0*/  LDL.LU.64 R8, [R1+0xf60] ;  /* 0x000f600001087983 */ /* 0x000ee20000300a00 */
[----:B--2---:R-:W-:Y:S02]  /*6b9c0*/  IADD3 R16, P5, R27, R10, RZ ;  /* 0x0000000a1b107210 */ /* 0x004fe40007fbe0ff */
[----:B------:R-:W-:-:S02]  /*6b9d0*/  F2FP.PACK_AB R27, R4, R5 ;  /* 0x00000005041b723e */ /* 0x000fc400000000ff */
[----:B------:R-:W-:Y:S01]  /*6b9e0*/  LEA.HI.X.SX32 R17, R29, R11, 0x1, P5 ;  /* 0x0000000b1d117211 */ /* 0x000fe200028f0eff */
[----:B------:R-:W2:Y:S04]  /*6b9f0*/  LDL.LU.64 R4, [R1+0xf58] ;  /* 0x000f580001047983 */ /* 0x000ea80000300a00 */
[----:B------:R0:W-:Y:S04]  /*6ba00*/  STL [R1+0x1970], R2 ;  /* 0x0019700201007387 */ /* 0x0001e80000100800 */
[----:B0-----:R-:W2:Y:S04]  /*6ba10*/  LDL.LU.64 R2, [R1+0x9e8] ;  /* 0x0009e80001027983 */ /* 0x001ea80000300a00 */
[----:B------:R0:W-:Y:S04]  /*6ba20*/  STL.64 [R1+0x2d8], R16 ;  /* 0x0002d81001007387 */ /* 0x0001e80000100a00 */
[----:B0-----:R-:W2:Y:S04]  /*6ba30*/  LDL.LU.64 R16, [R1+0x1fc8] ;  /* 0x001fc80001107983 */ /* 0x001ea80000300a00 */
[----:B------:R-:W2:Y:S01]  /*6ba40*/  LDL.LU R29, [R1+0xa1c] ;  /* 0x000a1c00011d7983 */ /* 0x000ea20000300800 */
[----:B------:R-:W-:-:S02]  /*6ba50*/  IMAD R28, R0, 0x3fe, RZ ;  /* 0x000003fe001c7824 */ /* 0x000fc400078e02ff */
[----:B------:R-:W-:-:S03]  /*6ba60*/  IMAD R0, R0, 0x1ff, RZ ;  /* 0x000001ff00007824 */ /* 0x000fc600078e02ff */
[----:B------:R-:W-:Y:S01]  /*6ba70*/  IADD3 R28, P5, R28, R10, RZ ;  /* 0x0000000a1c1c7210 */ /* 0x000fe20007fbe0ff */
[----:B--2---:R0:W-:Y:S04]  /*6ba80*/  STS.128 [R29+0x680], R16 ;  /* 0x000680101d007388 */ /* 0x0041e80000000c00 */
[----:B------:R-:W-:Y:S04]  /*6ba90*/  STS.128 [R29+0x700], R20 ;  /* 0x000700141d007388 */ /* 0x000fe80000000c00 */
[----:B------:R1:W-:Y:S04]  /*6baa0*/  STS.128 [R29+0x780], R24 ;  /* 0x000780181d007388 */ /* 0x0003e80000000c00 */
[----:B0-----:R-:W2:Y:S04]  /*6bab0*/  LDL.LU R17, [R1+0x240] ;  /* 0x0002400001117983 */ /* 0x001ea80000300800 */
[----:B------:R-:W2:Y:S01]  /*6bac0*/  LDL.LU.64 R18, [R1+0x9f0] ;  /* 0x0009f00001127983 */ /* 0x000ea20000300a00 */
[----:B-1----:R-:W-:-:S03]  /*6bad0*/  LEA.HI.X.SX32 R29, R0, R11, 0x1, P5 ;  /* 0x0000000b001d7211 */ /* 0x002fc600028f0eff */
[----:B------:R-:W2:Y:S04]  /*6bae0*/  LDL.LU.64 R20, [R1+0xf80] ;  /* 0x000f800001147983 */ /* 0x000ea80000300a00 */
[----:B------:R-:W2:Y:S04]  /*6baf0*/  LDL.LU.64 R22, [R1+0xf78] ;  /* 0x000f780001167983 */ /* 0x000ea80000300a00 */
[----:B------:R-:W2:Y:S04]  /*6bb00*/  LDL.LU.64 R24, [R1+0xf88] ;  /* 0x000f880001187983 */ /* 0x000ea80000300a00 */
[----:B------:R-:W2:Y:S04]  /*6bb10*/  LDL.LU.64 R26, [R1+0x9f8] ;  /* 0x0009f800011a7983 */ /* 0x000ea80000300a00 */
[----:B------:R0:W-:Y:S04]  /*6bb20*/  STL.64 [R1+0x1758], R28 ;  /* 0x0017581c01007387 */ /* 0x0001e80000100a00 */
[----:B0-----:R-:W2:Y:S04]  /*6bb30*/  LDL.LU R28, [R1+0x2c0] ;  /* 0x0002c000011c7983 */ /* 0x001ea80000300800 */
[----:B------:R-:W-:Y:S06]  /*6bb40*/  BAR.SYNC.DEFER_BLOCKING 0x0 ;  /* 0x0000000000007b1d */ /* 0x000fec0000010000 */
[----:B------:R-:W3:Y:S04]  /*6bb50*/  LDL.LU R29, [R1+0x280] ;  /* 0x00028000011d7983 */ /* 0x000ee80000300800 */
[----:B--2---:R0:W-:Y:S04]  /*6bb60*/  STG.E.U16 [R10.64], R28 ;  /* 0x0000001c0a007986 */ /* 0x0041e8000c101506 */
[----:B0-----:R-:W2:Y:S01]  /*6bb70*/  LDL.LU.64 R10, [R1+0x1fc0] ;  /* 0x001fc000010a7983 */ /* 0x001ea20000300a00 */
[----:B------:R-:W-:-:S05]  /*6bb80*/  PRMT R0, R28, 0x7632, R0 ;  /* 0x000076321c007816 */ /* 0x000fca0000000000 */
[----:B--2---:R0:W-:Y:S04]  /*6bb90*/  STG.E.U16 [R10.64], R0 ;  /* 0x000000000a007986 */ /* 0x0041e8000c101506 */
[----:B0-----:R-:W2:Y:S01]  /*6bba0*/  LDL.LU.64 R10, [R1+0x1fb8] ;  /* 0x001fb800010a7983 */ /* 0x001ea20000300a00 */
[----:B---3--:R-:W-:Y:S02]  /*6bbb0*/  PRMT R16, R29, 0x7632, R16 ;  /* 0x000076321d107816 */ /* 0x008fe40000000010 */
[----:B------:R-:W-:Y:S01]  /*6bbc0*/  PRMT R0, R17, 0x7632, R0 ;  /* 0x0000763211007816 */ /* 0x000fe20000000000 */
[----:B--2---:R0:W-:Y:S04]  /*6bbd0*/  STG.E.U16 [R10.64], R29 ;  /* 0x0000001d0a007986 */ /* 0x0041e8000c101506 */
[----:B0-----:R-:W2:Y:S04]  /*6bbe0*/  LDL.LU.64 R10, [R1+0x1fb0] ;  /* 0x001fb000010a7983 */ /* 0x001ea80000300a00 */
[----:B------:R0:W-:Y:S04]  /*6bbf0*/  STG.E.U16 [R24.64], R16 ;  /* 0x0000001018007986 */ /* 0x0001e8000c101506 */
[----:B------:R-:W-:Y:S04]  /*6bc00*/  STG.E.U16 [R26.64], R17 ;  /* 0x000000111a007986 */ /* 0x000fe8000c101506 */
[----:B------:R1:W-:Y:S01]  /*6bc10*/  STG.E.U16 [R20.64], R0 ;  /* 0x0000000014007986 */ /* 0x0003e2000c101506 */
[----:B0-----:R-:W-:-:S03]  /*6bc20*/  PRMT R16, R6, 0x7632, R16 ;  /* 0x0000763206107816 */ /* 0x001fc60000000010 */
[----:B------:R-:W-:Y:S04]  /*6bc30*/  STG.E.U16 [R22.64], R6 ;  /* 0x0000000616007986 */ /* 0x000fe8000c101506 */
[----:B------:R4:W-:Y:S01]  /*6bc40*/  STG.E.U16 [R18.64], R16 ;  /* 0x0000001012007986 */ /* 0x0009e2000c101506 */
[----:B-1----:R-:W-:-:S03]  /*6bc50*/  PRMT R0, R12, 0x7632, R0 ;  /* 0x000076320c007816 */ /* 0x002fc60000000000 */
[----:B------:R-:W-:Y:S01]  /*6bc60*/  STG.E.U16 [R2.64], R12 ;  /* 0x0000000c02007986 */ /* 0x000fe2000c101506 */
[----:B----4-:R-:W-:-:S03]  /*6bc70*/  PRMT R16, R13, 0x7632, R16 ;  /* 0x000076320d107816 */ /* 0x010fc60000000010 */
[----:B--2---:R-:W-:Y:S04]  /*6bc80*/  STG.E.U16 [R10.64], R0 ;  /* 0x000000000a007986 */ /* 0x004fe8000c101506 */
[----:B------:R-:W-:Y:S04]  /*6bc90*/  STG.E.U16 [R14.64], R13 ;  /* 0x0000000d0e007986 */ /* 0x000fe8000c101506 */
[----:B------:R-:W-:Y:S04]  /*6bca0*/  STG.E.U16 [R8.64], R16 ;  /* 0x0000001008007986 */ /* 0x000fe8000c101506 */
[----:B------:R0:W-:Y:S04]  /*6bcb0*/  STG.E.U16 [R4.64], R7 ;  /* 0x0000000704007986 */ /* 0x0001e8000c101506 */
[----:B0-----:R-:W2:Y:S04]  /*6bcc0*/  LDL.LU.64 R4, [R1+0x9e0] ;  /* 0x0009e00001047983 */ /* 0x001ea80000300a00 */
[----:B------:R-:W3:Y:S04]  /*6bcd0*/  LDL.LU R28, [R1+0x1e0] ;  /* 0x0001e000011c7983 */ /* 0x000ee80000300800 */
[----:B------:R-:W3:Y:S04]  /*6bce0*/  LDL.LU R29, [R1+0x290] ;  /* 0x00029000011d7983 */ /* 0x000ee80000300800 */
[----:B---3--:R0:W-:Y:S04]  /*6bcf0*/  STL.64 [R1+0x1f50], R28 ;  /* 0x001f501c01007387 */ /* 0x0081e80000100a00 */
[----:B0-----:R-:W3:Y:S04]  /*6bd00*/  LDL.LU.64 R28, [R1+0xf30] ;  /* 0x000f3000011c7983 */ /* 0x001ee80000300a00 */
[----:B---3--:R0:W-:Y:S04]  /*6bd10*/  STL [R1+0x1f70], R28 ;  /* 0x001f701c01007387 */ /* 0x0081e80000100800 */
[----:B0-----:R-:W3:Y:S04]  /*6bd20*/  LDL.LU R28, [R1+0x260] ;  /* 0x00026000011c7983 */ /* 0x001ee80000300800 */
[----:B------:R0:W-:Y:S04]  /*6bd30*/  STL [R1+0x1f58], R29 ;  /* 0x001f581d01007387 */ /* 0x0001e80000100800 */
[----:B0-----:R-:W3:Y:S04]  /*6bd40*/  LDL.LU R29, [R1+0x220] ;  /* 0x00022000011d7983 */ /* 0x001ee80000300800 */
[----:B---3--:R0:W-:Y:S04]  /*6bd50*/  STL.64 [R1+0x1f80], R28 ;  /* 0x001f801c01007387 */ /* 0x0081e80000100a00 */
[----:B0-----:R-:W3:Y:S04]  /*6bd60*/  LDL.LU.64 R28, [R1+0xf50] ;  /* 0x000f5000011c7983 */ /* 0x001ee80000300a00 */
[----:B---3--:R0:W-:Y:S04]  /*6bd70*/  STL [R1+0x1fa0], R28 ;  /* 0x001fa01c01007387 */ /* 0x0081e80000100800 */
[----:B0-----:R-:W3:Y:S04]  /*6bd80*/  LDL.LU R28, [R1+0x1f0] ;  /* 0x0001f000011c7983 */ /* 0x001ee80000300800 */
[----:B------:R0:W-:Y:S04]  /*6bd90*/  STL [R1+0x1f88], R29 ;  /* 0x001f881d01007387 */ /* 0x0001e80000100800 */
[----:B0-----:R-:W4:Y:S04]  /*6bda0*/  LDL.LU R29, [R1+0x2a0] ;  /* 0x0002a000011d7983 */ /* 0x001f280000300800 */
        /* <DEDUP_REMOVED lines=17> */
[----:B------:R-:W-:-:S03]  /*6bec0*/  PRMT R0, R7, 0x7632, R0 ;  /* 0x0000763207007816 */ /* 0x000fc60000000000 */
[----:B--2---:R0:W-:Y:S04]  /*6bed0*/  STL.64 [R1+0x1fa8], R24 ;  /* 0x001fa81801007387 */ /* 0x0041e80000100a00 */
[----:B0-----:R-:W3:Y:S04]  /*6bee0*/  LDL.LU.64 R24, [R1+0x9d8] ;  /* 0x0009d80001187983 */ /* 0x001ee80000300a00 */
[----:B------:R-:W2:Y:S04]  /*6bef0*/  LDL.LU.64 R26, [R1+0x9c0] ;  /* 0x0009c000011a7983 */ /* 0x000ea80000300a00 */
[----:B------:R-:W2:Y:S04]  /*6bf00*/  LDL.LU R17, [R1+0x250] ;  /* 0x0002500001117983 */ /* 0x000ea80000300800 */
[----:B------:R-:W2:Y:S04]  /*6bf10*/  LDL.LU.64 R20, [R1+0x9b8] ;  /* 0x0009b80001147983 */ /* 0x000ea80000300a00 */
[----:B------:R-:W2:Y:S04]  /*6bf20*/  LDL.LU.64 R22, [R1+0x9b0] ;  /* 0x0009b00001167983 */ /* 0x000ea80000300a00 */
[----:B------:R-:W2:Y:S04]  /*6bf30*/  LDL.LU R6, [R1+0x210] ;  /* 0x0002100001067983 */ /* 0x000ea80000300800 */
[----:B------:R-:W2:Y:S04]  /*6bf40*/  LDL.LU.64 R18, [R1+0x9a8] ;  /* 0x0009a80001127983 */ /* 0x000ea80000300a00 */
[----:B------:R-:W2:Y:S04]  /*6bf50*/  LDL.LU R12, [R1+0x1d0] ;  /* 0x0001d000010c7983 */ /* 0x000ea80000300800 */
[----:B------:R-:W2:Y:S04]  /*6bf60*/  LDL.LU R13, [R1+0x2c4] ;  /* 0x0002c400010d7983 */ /* 0x000ea80000300800 */
[----:B------:R-:W2:Y:S04]  /*6bf70*/  LDL.LU.64 R2, [R1+0x9a0] ;  /* 0x0009a00001027983 */ /* 0x000ea80000300a00 */
[----:B------:R-:W2:Y:S04]  /*6bf80*/  LDL.LU.64 R10, [R1+0x998] ;  /* 0x00099800010a7983 */ /* 0x000ea80000300a00 */
[----:B------:R-:W2:Y:S04]  /*6bf90*/  LDL.LU.64 R14, [R1+0x990] ;  /* 0x00099000010e7983 */ /* 0x000ea80000300a00 */
[----:B------:R0:W-:Y:S04]  /*6bfa0*/  STG.E.U16 [R4.64], R0 ;  /* 0x0000000004007986 */ /* 0x0001e8000c101506 */
[----:B------:R-:W2:Y:S04]  /*6bfb0*/  LDL.LU.64 R8, [R1+0xf10] ;  /* 0x000f100001087983 */ /* 0x000ea80000300a00 */
[----:B0-----:R-:W2:Y:S04]  /*6bfc0*/  LDL.LU.64 R4, [R1+0xf08] ;  /* 0x000f080001047983 */ /* 0x001ea80000300a00 */
[----:B------:R-:W2:Y:S04]  /*6bfd0*/  LDL.LU R7, [R1+0x284] ;  /* 0x0002840001077983 */ /* 0x000ea80000300800 */
[----:B---3--:R0:W-:Y:S04]  /*6bfe0*/  STG.E.U16 [R24.64], R28 ;  /* 0x0000001c18007986 */ /* 0x0081e8000c101506 */
[----:B0-----:R-:W3:Y:S01]  /*6bff0*/  LDL.LU.64 R24, [R1+0x1fa8] ;  /* 0x001fa80001187983 */ /* 0x001ee20000300a00 */
[----:B------:R-:W-:-:S03]  /*6c000*/  PRMT R16, R28, 0x7632, R16 ;  /* 0x000076321c107816 */ /* 0x000fc60000000010 */
[----:B------:R-:W2:Y:S04]  /*6c010*/  LDL.LU R28, [R1+0x1fa0] ;  /* 0x001fa000011c7983 */ /* 0x000ea80000300800 */
[----:B---3--:R0:W-:Y:S04]  /*6c020*/  STG.E.U16 [R24.64], R16 ;  /* 0x0000001018007986 */ /* 0x0081e8000c101506 */
[----:B0-----:R-:W3:Y:S01]  /*6c030*/  LDL.LU.64 R24, [R1+0x1f98] ;  /* 0x001f980001187983 */ /* 0x001ee20000300a00 */
[----:B----4-:R-:W-:-:S03]  /*6c040*/  PRMT R0, R29, 0x7632, R0 ;  /* 0x000076321d007816 */ /* 0x010fc60000000000 */
[----:B---3--:R0:W-:Y:S04]  /*6c050*/  STG.E.U16 [R24.64], R29 ;  /* 0x0000001d18007986 */ /* 0x0081e8000c101506 */
[----:B0-----:R-:W3:Y:S04]  /*6c060*/  LDL.LU.64 R24, [R1+0x1f90] ;  /* 0x001f900001187983 */ /* 0x001ee80000300a00 */
[----:B------:R-:W2:Y:S04]  /*6c070*/  LDL.LU R29, [R1+0x1f88] ;  /* 0x001f8800011d7983 */ /* 0x000ea80000300800 */
[----:B--2---:R0:W-:Y:S04]  /*6c080*/  STG.E.U16 [R28.64], R0 ;  /* 0x000000001c007986 */ /* 0x0041e8000c101506 */
[----:B0-----:R-:W3:Y:S04]  /*6c090*/  LDL.LU.64 R28, [R1+0x1f80] ;  /* 0x001f8000011c7983 */ /* 0x001ee80000300a00 */
[----:B---3--:R0:W-:Y:S04]  /*6c0a0*/  STG.E.U16 [R24.64], R28 ;  /* 0x0000001c18007986 */ /* 0x0081e8000c101506 */
[----:B0-----:R-:W2:Y:S01]  /*6c0b0*/  LDL.LU.64 R24, [R1+0x1f78] ;  /* 0x001f780001187983 */ /* 0x001ea20000300a00 */
[----:B------:R-:W-:-:S03]  /*6c0c0*/  PRMT R16, R28, 0x7632, R16 ;  /* 0x000076321c107816 */ /* 0x000fc60000000010 */
[----:B------:R-:W3:Y:S04]  /*6c0d0*/  LDL.LU R28, [R1+0x1f70] ;  /* 0x001f7000011c7983 */ /* 0x000ee80000300800 */
[----:B--2---:R0:W-:Y:S04]  /*6c0e0*/  STG.E.U16 [R24.64], R16 ;  /* 0x0000001018007986 */ /* 0x0041e8000c101506 */
[----:B0-----:R-:W2:Y:S01]  /*6c0f0*/  LDL.LU.64 R24, [R1+0x1f68] ;  /* 0x001f680001187983 */ /* 0x001ea20000300a00 */
[----:B------:R-:W-:-:S03]  /*6c100*/  PRMT R0, R29, 0x7632, R0 ;  /* 0x000076321d007816 */ /* 0x000fc60000000000 */
[----:B--2---:R0:W-:Y:S04]  /*6c110*/  STG.E.U16 [R24.64], R29 ;  /* 0x0000001d18007986 */ /* 0x0041e8000c101506 */
[----:B0-----:R-:W2:Y:S04]  /*6c120*/  LDL.LU.64 R24, [R1+0x1f60] ;  /* 0x001f600001187983 */ /* 0x001ea80000300a00 */
[----:B------:R-:W3:Y:S04]  /*6c130*/  LDL.LU R29, [R1+0x1f58] ;  /* 0x001f5800011d7983 */ /* 0x000ee80000300800 */
[----:B---3--:R0:W-:Y:S04]  /*6c140*/  STG.E.U16 [R28.64], R0 ;  /* 0x000000001c007986 */ /* 0x0081e8000c101506 */
[----:B0-----:R-:W2:Y:S04]  /*6c150*/  LDL.LU.64 R28, [R1+0x1f50] ;  /* 0x001f5000011c7983 */ /* 0x001ea80000300a00 */
[----:B--2---:R0:W-:Y:S04]  /*6c160*/  STG.E.U16 [R24.64], R28 ;  /* 0x0000001c18007986 */ /* 0x0041e8000c101506 */
[----:B0-----:R-:W2:Y:S01]  /*6c170*/  LDL.LU.64 R24, [R1+0x1f48] ;  /* 0x001f480001187983 */ /* 0x001ea20000300a00 */
[----:B------:R-:W-:-:S05]  /*6c180*/  PRMT R16, R28, 0x7632, R16 ;  /* 0x000076321c107816 */ /* 0x000fca0000000010 */
[----:B--2---:R0:W-:Y:S04]  /*6c190*/  STG.E.U16 [R24.64], R16 ;  /* 0x0000001018007986 */ /* 0x0041e8000c101506 */
[----:B0-----:R-:W2:Y:S01]  /*6c1a0*/  LDL.LU.64 R24, [R1+0x1f40] ;  /* 0x001f400001187983 */ /* 0x001ea20000300a00 */
[----:B------:R-:W-:-:S03]  /*6c1b0*/  PRMT R0, R29, 0x7632, R0 ;  /* 0x000076321d007816 */ /* 0x000fc60000000000 */
[----:B--2---:R0:W-:Y:S04]  /*6c1c0*/  STG.E.U16 [R24.64], R29 ;  /* 0x0000001d18007986 */ /* 0x0041e8000c101506 */
[----:B0-----:R-:W2:Y:S01]  /*6c1d0*/  LDL.LU.64 R24, [R1+0x1f38] ;  /* 0x001f380001187983 */ /* 0x001ea20000300a00 */
[----:B------:R-:W-:-:S03]  /*6c1e0*/  PRMT R16, R17, 0x7632, R16 ;  /* 0x0000763211107816 */ /* 0x000fc60000000010 */
[----:B--2---:R0:W-:Y:S04]  /*6c1f0*/  STG.E.U16 [R24.64], R0 ;  /* 0x0000000018007986 */ /* 0x0041e8000c101506 */
[----:B------:R-:W-:Y:S04]  /*6c200*/  STG.E.U16 [R26.64], R17 ;  /* 0x000000111a007986 */ /* 0x000fe8000c101506 */
[----:B------:R1:W-:Y:S01]  /*6c210*/  STG.E.U16 [R20.64], R16 ;  /* 0x0000001014007986 */ /* 0x0003e2000c101506 */
[----:B0-----:R-:W-:-:S03]  /*6c220*/  PRMT R0, R6, 0x7632, R0 ;  /* 0x0000763206007816 */ /* 0x001fc60000000000 */
[----:B------:R-:W-:Y:S04]  /*6c230*/  STG.E.U16 [R22.64], R6 ;  /* 0x0000000616007986 */ /* 0x000fe8000c101506 */
[----:B------:R0:W-:Y:S01]  /*6c240*/  STG.E.U16 [R18.64], R0 ;  /* 0x0000000012007986 */ /* 0x0001e2000c101506 */
[----:B-1----:R-:W-:-:S03]  /*6c250*/  PRMT R16, R12, 0x7632, R16 ;  /* 0x000076320c107816 */ /* 0x002fc60000000010 */
[----:B------:R-:W-:Y:S04]  /*6c260*/  STG.E.U16 [R2.64], R12 ;  /* 0x0000000c02007986 */ /* 0x000fe8000c101506 */
[----:B------:R-:W-:Y:S01]  /*6c270*/  STG.E.U16 [R10.64], R16 ;  /* 0x000000100a007986 */ /* 0x000fe2000c101506 */
[----:B0-----:R-:W-:-:S03]  /*6c280*/  PRMT R0, R13, 0x7632, R0 ;  /* 0x000076320d007816 */ /* 0x001fc60000000000 */
[----:B------:R-:W-:Y:S04]  /*6c290*/  STG.E.U16 [R14.64], R13 ;  /* 0x0000000d0e007986 */ /* 0x000fe8000c101506 */
[----:B------:R-:W-:Y:S04]  /*6c2a0*/  STG.E.U16 [R8.64], R0 ;  /* 0x0000000008007986 */ /* 0x000fe8000c101506 */
[----:B------:R0:W-:Y:S04]  /*6c2b0*/  STG.E.U16 [R4.64], R7 ;  /* 0x0000000704007986 */ /* 0x0001e8000c101506 */
[----:B0-----:R-:W2:Y:S04]  /*6c2c0*/  LDL.LU.64 R4, [R1+0xf00] ;  /* 0x000f000001047983 */ /* 0x001ea80000300a00 */
[----:B------:R-:W3:Y:S04]  /*6c2d0*/  LDL.LU R29, [R1+0x1f4] ;  /* 0x0001f400011d7983 */ /* 0x000ee80000300800 */
[----:B---3--:R0:W-:Y:S04]  /*6c2e0*/  STL [R1+0x1ec8], R29 ;  /* 0x001ec81d01007387 */ /* 0x0081e80000100800 */
        /* <DEDUP_REMOVED lines=15> */
[----:B------:R-:W4:Y:S04]  /*6c3e0*/  LDL.LU.64 R24, [R1+0xea0] ;  /* 0x000ea00001187983 */ /* 0x000f280000300a00 */
        /* <DEDUP_REMOVED lines=13> */
[----:B0-----:R-:W4:Y:S01]  /*6c4c0*/  LDL.LU.64 R24, [R1+0xee8] ;  /* 0x000ee80001187983 */ /* 0x001f220000300a00 */
[----:B------:R-:W-:-:S03]  /*6c4d0*/  PRMT R16, R7, 0x7632, R16 ;  /* 0x0000763207107816 */ /* 0x000fc60000000010 */
[----:B----4-:R0:W-:Y:S04]  /*6c4e0*/  STL.64 [R1+0x1f30], R24 ;  /* 0x001f301801007387 */ /* 0x0101e80000100a00 */
[----:B0-----:R-:W4:Y:S04]  /*6c4f0*/  LDL.LU.64 R24, [R1+0xef8] ;  /* 0x000ef80001187983 */ /* 0x001f280000300a00 */
[----:B------:R-:W4:Y:S04]  /*6c500*/  LDL.LU.64 R26, [R1+0xe98] ;  /* 0x000e9800011a7983 */ /* 0x000f280000300a00 */
[----:B------:R-:W4:Y:S04]  /*6c510*/  LDL.LU R17, [R1+0x2a4] ;  /* 0x0002a40001117983 */ /* 0x000f280000300800 */
[----:B------:R-:W4:Y:S04]  /*6c520*/  LDL.LU.64 R20, [R1+0xe90] ;  /* 0x000e900001147983 */ /* 0x000f280000300a00 */
[----:B------:R-:W4:Y:S04]  /*6c530*/  LDL.LU.64 R22, [R1+0xb58] ;  /* 0x000b580001167983 */ /* 0x000f280000300a00 */
[----:B------:R-:W4:Y:S04]  /*6c540*/  LDL.LU R6, [R1+0x264] ;  /* 0x0002640001067983 */ /* 0x000f280000300800 */
[----:B------:R-:W4:Y:S04]  /*6c550*/  LDL.LU.64 R18, [R1+0x980] ;  /* 0x0009800001127983 */ /* 0x000f280000300a00 */
[----:B------:R-:W4:Y:S04]  /*6c560*/  LDL.LU.64 R2, [R1+0x968] ;  /* 0x0009680001027983 */ /* 0x000f280000300a00 */
[----:B------:R-:W4:Y:S04]  /*6c570*/  LDL.LU R12, [R1+0x224] ;  /* 0x00022400010c7983 */ /* 0x000f280000300800 */
[----:B------:R-:W4:Y:S04]  /*6c580*/  LDL.LU.64 R10, [R1+0x958] ;  /* 0x00095800010a7983 */ /* 0x000f280000300a00 */
[----:B------:R-:W4:Y:S04]  /*6c590*/  LDL.LU.64 R14, [R1+0x930] ;  /* 0x00093000010e7983 */ /* 0x000f280000300a00 */
[----:B------:R-:W4:Y:S01]  /*6c5a0*/  LDL.LU R13, [R1+0x1e4] ;  /* 0x0001e400010d7983 */ /* 0x000f220000300800 */
[----:B---3--:R-:W-:-:S03]  /*6c5b0*/  PRMT R0, R29, 0x7632, R0 ;  /* 0x000076321d007816 */ /* 0x008fc60000000000 */
[----:B------:R-:W3:Y:S04]  /*6c5c0*/  LDL.LU R7, [R1+0x294] ;  /* 0x0002940001077983 */ /* 0x000ee80000300800 */
[----:B--2---:R0:W-:Y:S04]  /*6c5d0*/  STG.E.U16 [R4.64], R16 ;  /* 0x0000001004007986 */ /* 0x0041e8000c101506 */
[----:B------:R-:W2:Y:S04]  /*6c5e0*/  LDL.LU.64 R8, [R1+0x928] ;  /* 0x0009280001087983 */ /* 0x000ea80000300a00 */
[----:B0-----:R-:W3:Y:S04]  /*6c5f0*/  LDL.LU.64 R4, [R1+0x908] ;  /* 0x0009080001047983 */ /* 0x001ee80000300a00 */
[----:B----4-:R0:W-:Y:S04]  /*6c600*/  STG.E.U16 [R24.64], R29 ;  /* 0x0000001d18007986 */ /* 0x0101e8000c101506 */
[----:B0-----:R-:W4:Y:S04]  /*6c610*/  LDL.LU.64 R24, [R1+0x1f30] ;  /* 0x001f300001187983 */ /* 0x001f280000300a00 */
[----:B------:R-:W2:Y:S04]  /*6c620*/  LDL.LU R29, [R1+0x1f28] ;  /* 0x001f2800011d7983 */ /* 0x000ea80000300800 */
[----:B--2---:R0:W-:Y:S04]  /*6c630*/  STG.E.U16 [R28.64], R0 ;  /* 0x000000001c007986 */ /* 0x0041e8000c101506 */
[----:B0-----:R-:W4:Y:S04]  /*6c640*/  LDL.LU.64 R28, [R1+0x1f20] ;  /* 0x001f2000011c7983 */ /* 0x001f280000300a00 */
[----:B----4-:R0:W-:Y:S04]  /*6c650*/  STG.E.U16 [R24.64], R28 ;  /* 0x0000001c18007986 */ /* 0x0101e8000c101506 */
[----:B0-----:R-:W2:Y:S01]  /*6c660*/  LDL.LU.64 R24, [R1+0x1f18] ;  /* 0x001f180001187983 */ /* 0x001ea20000300a00 */
[----:B------:R-:W-:-:S03]  /*6c670*/  PRMT R16, R28, 0x7632, R16 ;  /* 0x000076321c107816 */ /* 0x000fc60000000010 */
[----:B------:R-:W4:Y:S04]  /*6c680*/  LDL.LU R28, [R1+0x1f10] ;  /* 0x001f1000011c7983 */ /* 0x000f280000300800 */
[----:B--2---:R0:W-:Y:S04]  /*6c690*/  STG.E.U16 [R24.64], R16 ;  /* 0x0000001018007986 */ /* 0x0041e8000c101506 */
[----:B0-----:R-:W2:Y:S01]  /*6c6a0*/  LDL.LU.64 R24, [R1+0x1f08] ;  /* 0x001f080001187983 */ /* 0x001ea20000300a00 */
[----:B------:R-:W-:-:S03]  /*6c6b0*/  PRMT R0, R29, 0x7632, R0 ;  /* 0x000076321d007816 */ /* 0x000fc60000000000 */
[----:B--2---:R0:W-:Y:S04]  /*6c6c0*/  STG.E.U16 [R24.64], R29 ;  /* 0x0000001d18007986 */ /* 0x0041e8000c101506 */
[----:B0-----:R-:W2:Y:S04]  /*6c6d0*/  LDL.LU.64 R24, [R1+0x1f00] ;  /* 0x001f000001187983 */ /* 0x001ea80000300a00 */
[----:B------:R-:W4:Y:S04]  /*6c6e0*/  LDL.LU R29, [R1+0x1ef8] ;  /* 0x001ef800011d7983 */ /* 0x000f280000300800 */
[----:B----4-:R0:W-:Y:S04]  /*6c6f0*/  STG.E.U16 [R28.64], R0 ;  /* 0x000000001c007986 */ /* 0x0101e8000c101506 */
[----:B0-----:R-:W2:Y:S04]  /*6c700*/  LDL.LU.64 R28, [R1+0x1ef0] ;  /* 0x001ef000011c7983 */ /* 0x001ea80000300a00 */
[----:B--2---:R0:W-:Y:S04]  /*6c710*/  STG.E.U16 [R24.64], R28 ;  /* 0x0000001c18007986 */ /* 0x0041e8000c101506 */
        /* <DEDUP_REMOVED lines=10> */
[----:B0-----:R-:W2:Y:S04]  /*6c7c0*/  LDL.LU R29, [R1+0x1ec8] ;  /* 0x001ec800011d7983 */ /* 0x001ea80000300800 */
[----:B--2---:R0:W-:Y:S04]  /*6c7d0*/  STG.E.U16 [R24.64], R29 ;  /* 0x0000001d18007986 */ /* 0x0041e8000c101506 */
[----:B0-----:R-:W2:Y:S01]  /*6c7e0*/  LDL.LU.64 R24, [R1+0x1ec0] ;  /* 0x001ec00001187983 */ /* 0x001ea20000300a00 */
[----:B------:R-:W-:-:S02]  /*6c7f0*/  PRMT R16, R29, 0x7632, R16 ;  /* 0x000076321d107816 */ /* 0x000fc40000000010 */
        /* <DEDUP_REMOVED lines=13> */
[----:B---3--:R0:W-:Y:S04]  /*6c8d0*/  STG.E.U16 [R4.64], R7 ;  /* 0x0000000704007986 */ /* 0x0081e8000c101506 */
        /* <DEDUP_REMOVED lines=676> */
[----:B------:R0:W-:Y:S04]  /*6f320*/  STG.E.U16 [R8.64], R0 ;  /* 0x0000000008007986 */ /* 0x0001e8000c101506 */
[----:B0-----:R-:W2:Y:S04]  /*6f330*/  LDL.LU.64 R8, [R1+0x760] ;  /* 0x0007600001087983 */ /* 0x001ea80000300a00 */
[----:B------:R-:W-:Y:S04]  /*6f340*/  STG.E.U16 [R4.64], R7 ;  /* 0x0000000704007986 */ /* 0x000fe8000c101506 */
[----:B--2---:R0:W-:Y:S04]  /*6f350*/  STL.64 [R1+0x1b70], R8 ;  /* 0x001b700801007387 */ /* 0x0041e80000100a00 */
[----:B0-----:R-:W2:Y:S04]  /*6f360*/  LDL.LU.64 R8, [R1+0x768] ;  /* 0x0007680001087983 */ /* 0x001ea80000300a00 */
[----:B------:R-:W3:Y:S04]  /*6f370*/  LDL.LU R5, [R1+0x128] ;  /* 0x0001280001057983 */ /* 0x000ee80000300800 */
[----:B------:R-:W4:Y:S04]  /*6f380*/  LDL.LU R29, [R1+0x68] ;  /* 0x00006800011d7983 */ /* 0x000f280000300800 */
[----:B----4-:R0:W-:Y:S04]  /*6f390*/  STL [R1+0x1b10], R29 ;  /* 0x001b101d01007387 */ /* 0x0101e80000100800 */
[----:B0-----:R-:W4:Y:S04]  /*6f3a0*/  LDL.LU.64 R28, [R1+0x6c8] ;  /* 0x0006c800011c7983 */ /* 0x001f280000300a00 */
[----:B----4-:R0:W-:Y:S04]  /*6f3b0*/  STL [R1+0x1b28], R28 ;  /* 0x001b281c01007387 */ /* 0x0101e80000100800 */
[----:B0-----:R-:W4:Y:S04]  /*6f3c0*/  LDL.LU R28, [R1+0x158] ;  /* 0x00015800011c7983 */ /* 0x001f280000300800 */
[----:B------:R0:W-:Y:S04]  /*6f3d0*/  STL [R1+0x1b14], R29 ;  /* 0x001b141d01007387 */ /* 0x0001e80000100800 */
[----:B0-----:R-:W4:Y:S04]  /*6f3e0*/  LDL.LU R29, [R1+0x118] ;  /* 0x00011800011d7983 */ /* 0x001f280000300800 */
[----:B----4-:R0:W-:Y:S04]  /*6f3f0*/  STL.64 [R1+0x1b38], R28 ;  /* 0x001b381c01007387 */ /* 0x0101e80000100a00 */
[----:B0-----:R-:W4:Y:S04]  /*6f400*/  LDL.LU.64 R28, [R1+0x718] ;  /* 0x00071800011c7983 */ /* 0x001f280000300a00 */
[----:B----4-:R0:W-:Y:S04]  /*6f410*/  STL [R1+0x1b58], R28 ;  /* 0x001b581c01007387 */ /* 0x0101e80000100800 */
[----:B0-----:R-:W4:Y:S01]  /*6f420*/  LDL.LU R28, [R1+0x78] ;  /* 0x00007800011c7983 */ /* 0x001f220000300800 */
[----:B------:R0:W-:Y:S03]  /*6f430*/  STL [R1+0x1b40], R29 ;  /* 0x001b401d01007387 */ /* 0x0001e60000100800 */
[----:B0-----:R-:W4:Y:S04]  /*6f440*/  LDL.LU R29, [R1+0x198] ;  /* 0x00019800011d7983 */ /* 0x001f280000300800 */
[----:B----4-:R0:W-:Y:S04]  /*6f450*/  STL.64 [R1+0x1b68], R28 ;  /* 0x001b681c01007387 */ /* 0x0101e80000100a00 */
[----:B0-----:R-:W4:Y:S01]  /*6f460*/  LDL.LU.64 R28, [R1+0x758] ;  /* 0x00075800011c7983 */ /* 0x001f220000300a00 */
[----:B------:R-:W2:Y:S03]  /*6f470*/  LDL.LU.64 R24, [R1+0x6b8] ;  /* 0x0006b80001187983 */ /* 0x000ea60000300a00 */
        /* <DEDUP_REMOVED lines=12> */
[----:B------:R-:W-:-:S05]  /*6f540*/  PRMT R16, R7, 0x7632, R16 ;  /* 0x0000763207107816 */ /* 0x000fca0000000010 */
[----:B------:R-:W-:Y:S04]  /*6f550*/  STG.E.U16 [R8.64], R16 ;  /* 0x0000001008007986 */ /* 0x000fe8000c101506 */
[----:B--2---:R0:W-:Y:S04]  /*6f560*/  STL.64 [R1+0x1b60], R24 ;  /* 0x001b601801007387 */ /* 0x0041e80000100a00 */
[----:B0-----:R-:W2:Y:S01]  /*6f570*/  LDL.LU.64 R24, [R1+0x730] ;  /* 0x0007300001187983 */ /* 0x001ea20000300a00 */
[----:B------:R-:W2:Y:S02]  /*6f580*/  LDL.LU.64 R26, [R1+0x690] ;  /* 0x00069000011a7983 */ /* 0x000ea40000300a00 */
[----:B------:R-:W2:Y:S02]  /*6f590*/  LDL.LU R17, [R1+0x1cc] ;  /* 0x0001cc0001117983 */ /* 0x000ea40000300800 */
[----:B------:R-:W2:Y:S01]  /*6f5a0*/  LDL.LU.64 R20, [R1+0x688] ;  /* 0x0006880001147983 */ /* 0x000ea20000300a00 */
[----:B------:R-:W2:Y:S01]  /*6f5b0*/  LDL.LU.64 R22, [R1+0x680] ;  /* 0x0006800001167983 */ /* 0x000ea20000300a00 */
[----:B------:R-:W2:Y:S02]  /*6f5c0*/  LDL.LU R6, [R1+0x18c] ;  /* 0x00018c0001067983 */ /* 0x000ea40000300800 */
[----:B------:R-:W2:Y:S02]  /*6f5d0*/  LDL.LU.64 R18, [R1+0x678] ;  /* 0x0006780001127983 */ /* 0x000ea40000300a00 */
[----:B------:R-:W2:Y:S01]  /*6f5e0*/  LDL.LU.64 R2, [R1+0x670] ;  /* 0x0006700001027983 */ /* 0x000ea20000300a00 */
[----:B------:R-:W2:Y:S01]  /*6f5f0*/  LDL.LU R12, [R1+0x14c] ;  /* 0x00014c00010c7983 */ /* 0x000ea20000300800 */
[----:B------:R-:W2:Y:S02]  /*6f600*/  LDL.LU.64 R10, [R1+0x668] ;  /* 0x00066800010a7983 */ /* 0x000ea40000300a00 */
[----:B------:R-:W2:Y:S02]  /*6f610*/  LDL.LU.64 R14, [R1+0x630] ;  /* 0x00063000010e7983 */ /* 0x000ea40000300a00 */
[----:B------:R-:W2:Y:S01]  /*6f620*/  LDL.LU R13, [R1+0x9c] ;  /* 0x00009c00010d7983 */ /* 0x000ea20000300800 */
[----:B------:R-:W2:Y:S01]  /*6f630*/  LDL.LU R7, [R1+0x1bc] ;  /* 0x0001bc0001077983 */ /* 0x000ea20000300800 */
[----:B------:R-:W2:Y:S01]  /*6f640*/  LDL.LU.64 R8, [R1+0x1b70] ;  /* 0x001b700001087983 */ /* 0x000ea20000300a00 */
[----:B---3--:R-:W-:-:S02]  /*6f650*/  PRMT R0, R5, 0x7632, R0 ;  /* 0x0000763205007816 */ /* 0x008fc40000000000 */
[----:B--2---:R0:W-:Y:S03]  /*6f660*/  STG.E.U16 [R8.64], R5 ;  /* 0x0000000508007986 */ /* 0x0041e6000c101506 */
[----:B----4-:R1:W-:Y:S01]  /*6f670*/  STG.E.U16 [R28.64], R0 ;  /* 0x000000001c007986 */ /* 0x0103e2000c101506 */
[----:B0-----:R-:W2:Y:S01]  /*6f680*/  LDL.LU.64 R8, [R1+0x628] ;  /* 0x0006280001087983 */ /* 0x001ea20000300a00 */
[----:B------:R-:W3:Y:S02]  /*6f690*/  LDL.LU.64 R4, [R1+0x620] ;  /* 0x0006200001047983 */ /* 0x000ee40000300a00 */
[----:B-1----:R-:W4:Y:S02]  /*6f6a0*/  LDL.LU.64 R28, [R1+0x1b68] ;  /* 0x001b6800011c7983 */ /* 0x002f240000300a00 */
[----:B----4-:R0:W-:Y:S04]  /*6f6b0*/  STG.E.U16 [R24.64], R28 ;  /* 0x0000001c18007986 */ /* 0x0101e8000c101506 */
[----:B0-----:R-:W4:Y:S01]  /*6f6c0*/  LDL.LU.64 R24, [R1+0x1b60] ;  /* 0x001b600001187983 */ /* 0x001f220000300a00 */
[----:B------:R-:W-:-:S02]  /*6f6d0*/  PRMT R16, R28, 0x7632, R16 ;  /* 0x000076321c107816 */ /* 0x000fc40000000010 */
[----:B------:R-:W2:Y:S03]  /*6f6e0*/  LDL.LU R28, [R1+0x1b58] ;  /* 0x001b5800011c7983 */ /* 0x000ea60000300800 */
[----:B----4-:R0:W-:Y:S04]  /*6f6f0*/  STG.E.U16 [R24.64], R16 ;  /* 0x0000001018007986 */ /* 0x0101e8000c101506 */
[----:B0-----:R-:W4:Y:S01]  /*6f700*/  LDL.LU.64 R24, [R1+0x1b50] ;  /* 0x001b500001187983 */ /* 0x001f220000300a00 */
[----:B------:R-:W-:-:S03]  /*6f710*/  PRMT R0, R29, 0x7632, R0 ;  /* 0x000076321d007816 */ /* 0x000fc60000000000 */
[----:B----4-:R0:W-:Y:S04]  /*6f720*/  STG.E.U16 [R24.64], R29 ;  /* 0x0000001d18007986 */ /* 0x0101e8000c101506 */
[----:B0-----:R-:W4:Y:S01]  /*6f730*/  LDL.LU.64 R24, [R1+0x1b48] ;  /* 0x001b480001187983 */ /* 0x001f220000300a00 */
[----:B------:R-:W2:Y:S03]  /*6f740*/  LDL.LU R29, [R1+0x1b40] ;  /* 0x001b4000011d7983 */ /* 0x000ea60000300800 */
[----:B--2---:R0:W-:Y:S04]  /*6f750*/  STG.E.U16 [R28.64], R0 ;  /* 0x000000001c007986 */ /* 0x0041e8000c101506 */
[----:B0-----:R-:W4:Y:S04]  /*6f760*/  LDL.LU.64 R28, [R1+0x1b38] ;  /* 0x001b3800011c7983 */ /* 0x001f280000300a00 */
[----:B----4-:R0:W-:Y:S04]  /*6f770*/  STG.E.U16 [R24.64], R28 ;  /* 0x0000001c18007986 */ /* 0x0101e8000c101506 */
[----:B0-----:R-:W2:Y:S01]  /*6f780*/  LDL.LU.64 R24, [R1+0x1b30] ;  /* 0x001b300001187983 */ /* 0x001ea20000300a00 */
[----:B------:R-:W-:-:S02]  /*6f790*/  PRMT R16, R28, 0x7632, R16 ;  /* 0x000076321c107816 */ /* 0x000fc40000000010 */
[----:B------:R-:W4:Y:S03]  /*6f7a0*/  LDL.LU R28, [R1+0x1b28] ;  /* 0x001b2800011c7983 */ /* 0x000f260000300800 */
[----:B--2---:R0:W-:Y:S04]  /*6f7b0*/  STG.E.U16 [R24.64], R16 ;  /* 0x0000001018007986 */ /* 0x0041e8000c101506 */
[----:B0-----:R-:W2:Y:S01]  /*6f7c0*/  LDL.LU.64 R24, [R1+0x1b20] ;  /* 0x001b200001187983 */ /* 0x001ea20000300a00 */
[----:B------:R-:W-:-:S03]  /*6f7d0*/  PRMT R0, R29, 0x7632, R0 ;  /* 0x000076321d007816 */ /* 0x000fc60000000000 */
[----:B--2---:R0:W-:Y:S04]  /*6f7e0*/  STG.E.U16 [R24.64], R29 ;  /* 0x0000001d18007986 */ /* 0x0041e8000c101506 */
[----:B0-----:R-:W2:Y:S01]  /*6f7f0*/  LDL.LU.64 R24, [R1+0x1b18] ;  /* 0x001b180001187983 */ /* 0x001ea20000300a00 */
[----:B------:R-:W4:Y:S03]  /*6f800*/  LDL.LU R29, [R1+0x1b14] ;  /* 0x001b1400011d7983 */ /* 0x000f260000300800 */
[----:B----4-:R0:W-:Y:S04]  /*6f810*/  STG.E.U16 [R28.64], R0 ;  /* 0x000000001c007986 */ /* 0x0101e8000c101506 */
[----:B0-----:R-:W2:Y:S04]  /*6f820*/  LDL.LU R29, [R1+0x1b10] ;  /* 0x001b1000011d7983 */ /* 0x001ea80000300800 */
[----:B--2---:R0:W-:Y:S04]  /*6f830*/  STG.E.U16 [R24.64], R29 ;  /* 0x0000001d18007986 */ /* 0x0041e8000c101506 */
[----:B0-----:R-:W2:Y:S01]  /*6f840*/  LDL.LU.64 R24, [R1+0x1b08] ;  /* 0x001b080001187983 */ /* 0x001ea20000300a00 */
[----:B------:R-:W-:-:S02]  /*6f850*/  PRMT R16, R29, 0x7632, R16 ;  /* 0x000076321d107816 */ /* 0x000fc40000000010 */
[----:B------:R-:W-:-:S03]  /*6f860*/  PRMT R0, R17, 0x7632, R0 ;  /* 0x0000763211007816 */ /* 0x000fc60000000000 */
[----:B--2---:R0:W-:Y:S01]  /*6f870*/  STG.E.U16 [R24.64], R16 ;  /* 0x0000001018007986 */ /* 0x0041e2000c101506 */
[----:B------:R-:W-:Y:S02]  /*6f880*/  STG.E.U16 [R26.64], R17 ;  /* 0x000000111a007986 */ /* 0x000fe4000c101506 */
[----:B------:R1:W-:Y:S02]  /*6f890*/  STG.E.U16 [R20.64], R0 ;  /* 0x0000000014007986 */ /* 0x0003e4000c101506 */
[----:B------:R2:W-:Y:S01]  /*6f8a0*/  STG.E.U16 [R22.64], R6 ;  /* 0x0000000616007986 */ /* 0x0005e2000c101506 */
[----:B0-----:R-:W-:Y:S02]  /*6f8b0*/  PRMT R16, R6, 0x7632, R16 ;  /* 0x0000763206107816 */ /* 0x001fe40000000010 */
[----:B-1----:R-:W-:Y:S01]  /*6f8c0*/  PRMT R0, R12, 0x7632, R0 ;  /* 0x000076320c007816 */ /* 0x002fe20000000000 */
[----:B--2---:R-:W2:Y:S04]  /*6f8d0*/  LDL.LU.64 R22, [R1+0x618] ;  /* 0x0006180001167983 */ /* 0x004ea80000300a00 */
[----:B------:R0:W-:Y:S01]  /*6f8e0*/  STG.E.U16 [R18.64], R16 ;  /* 0x0000001012007986 */ /* 0x0001e2000c101506 */
[----:B------:R-:W-:Y:S02]  /*6f8f0*/  STG.E.U16 [R2.64], R12 ;  /* 0x0000000c02007986 */ /* 0x000fe4000c101506 */
[----:B------:R-:W-:Y:S02]  /*6f900*/  STG.E.U16 [R10.64], R0 ;  /* 0x000000000a007986 */ /* 0x000fe4000c101506 */
[----:B------:R1:W-:Y:S01]  /*6f910*/  STG.E.U16 [R14.64], R13 ;  /* 0x0000000d0e007986 */ /* 0x0003e2000c101506 */
[----:B0-----:R-:W-:-:S02]  /*6f920*/  PRMT R16, R13, 0x7632, R16 ;  /* 0x000076320d107816 */ /* 0x001fc40000000010 */
[----:B-1----:R-:W4:Y:S04]  /*6f930*/  LDL.LU.64 R12, [R1+0x5f0] ;  /* 0x0005f000010c7983 */ /* 0x002f280000300a00 */
[----:B------:R-:W-:Y:S01]  /*6f940*/  STG.E.U16 [R8.64], R16 ;  /* 0x0000001008007986 */ /* 0x000fe2000c101506 */
[----:B---3--:R0:W-:Y:S03]  /*6f950*/  STG.E.U16 [R4.64], R7 ;  /* 0x0000000704007986 */ /* 0x0081e6000c101506 */
[----:B0-----:R-:W3:Y:S01]  /*6f960*/  LDL.LU R4, [R1+0x17c] ;  /* 0x00017c0001047983 */ /* 0x001ee20000300800 */
[----:B------:R-:W2:Y:S02]  /*6f970*/  LDL.LU.64 R18, [R1+0x5e8] ;  /* 0x0005e80001127983 */ /* 0x000ea40000300a00 */
[----:B------:R-:W2:Y:S02]  /*6f980*/  LDL.LU R11, [R1+0x13c] ;  /* 0x00013c00010b7983 */ /* 0x000ea40000300800 */
[----:B------:R-:W2:Y:S02]  /*6f990*/  LDL.LU.64 R14, [R1+0x5d8] ;  /* 0x0005d800010e7983 */ /* 0x000ea40000300a00 */
[----:B--2---:R0:W-:Y:S04]  /*6f9a0*/  STL.64 [R1+0x1b00], R14 ;  /* 0x001b000e01007387 */ /* 0x0041e80000100a00 */
[----:B0-----:R-:W2:Y:S01]  /*6f9b0*/  LDL.LU.64 R14, [R1+0x5e0] ;  /* 0x0005e000010e7983 */ /* 0x001ea20000300a00 */
[----:B------:R-:W2:Y:S02]  /*6f9c0*/  LDL.LU R5, [R1+0x8c] ;  /* 0x00008c0001057983 */ /* 0x000ea40000300800 */
[----:B------:R-:W2:Y:S02]  /*6f9d0*/  LDL.LU.64 R2, [R1+0x5c8] ;  /* 0x0005c80001027983 */ /* 0x000ea40000300a00 */
[----:B--2---:R0:W-:Y:S04]  /*6f9e0*/  STL.64 [R1+0x1af8], R2 ;  /* 0x001af80201007387 */ /* 0x0041e80000100a00 */
[----:B0-----:R-:W2:Y:S01]  /*6f9f0*/  LDL.LU.64 R2, [R1+0x5d0] ;  /* 0x0005d00001027983 */ /* 0x001ea20000300a00 */
[----:B------:R-:W2:Y:S03]  /*6fa00*/  LDL.LU R8, [R1+0x16c] ;  /* 0x00016c0001087983 */ /* 0x000ea60000300800 */
[----:B--2---:R0:W-:Y:S04]  /*6fa10*/  STL [R1+0x1ae8], R8 ;  /* 0x001ae80801007387 */ /* 0x0041e80000100800 */
[----:B0-----:R-:W2:Y:S01]  /*6fa20*/  LDL.LU R8, [R1+0x1ac] ;  /* 0x0001ac0001087983 */ /* 0x001ea20000300800 */
[----:B------:R-:W2:Y:S02]  /*6fa30*/  LDL.LU R17, [R1+0x12c] ;  /* 0x00012c0001117983 */ /* 0x000ea40000300800 */
[----:B------:R-:W2:Y:S02]  /*6fa40*/  LDL.LU.64 R28, [R1+0x548] ;  /* 0x00054800011c7983 */ /* 0x000ea40000300a00 */
        /* <DEDUP_REMOVED lines=8> */
[----:B------:R-:W-:-:S02]  /*6fad0*/  PRMT R0, R7, 0x7632, R0 ;  /* 0x0000763207007816 */ /* 0x000fc40000000000 */
[----:B---3--:R-:W-:-:S03]  /*6fae0*/  PRMT R16, R4, 0x7632, R16 ;  /* 0x0000763204107816 */ /* 0x008fc60000000010 */
[----:B------:R-:W-:Y:S01]  /*6faf0*/  STG.E.U16 [R22.64], R0 ;  /* 0x0000000016007986 */ /* 0x000fe2000c101506 */
[----:B----4-:R-:W-:Y:S02]  /*6fb00*/  STG.E.U16 [R12.64], R4 ;  /* 0x000000040c007986 */ /* 0x010fe4000c101506 */
[----:B------:R-:W-:Y:S02]  /*6fb10*/  STG.E.U16 [R18.64], R16 ;  /* 0x0000001012007986 */ /* 0x000fe4000c101506 */
[----:B------:R-:W-:Y:S01]  /*6fb20*/  STG.E.U16 [R14.64], R11 ;  /* 0x0000000b0e007986 */ /* 0x000fe2000c101506 */
[----:B--2---:R0:W-:Y:S04]  /*6fb30*/  STL.64 [R1+0x1af0], R28 ;  /* 0x001af01c01007387 */ /* 0x0041e80000100a00 */
[----:B0-----:R-:W2:Y:S01]  /*6fb40*/  LDL.LU.64 R28, [R1+0x590] ;  /* 0x00059000011c7983 */ /* 0x001ea20000300a00 */
[----:B------:R-:W3:Y:S02]  /*6fb50*/  LDL.LU R6, [R1+0x7c] ;  /* 0x00007c0001067983 */ /* 0x000ee40000300800 */
[----:B------:R-:W4:Y:S02]  /*6fb60*/  LDL.LU R7, [R1+0x19c] ;  /* 0x00019c0001077983 */ /* 0x000f240000300800 */
[----:B------:R-:W2:Y:S01]  /*6fb70*/  LDL.LU.64 R24, [R1+0x540] ;  /* 0x0005400001187983 */ /* 0x000ea20000300a00 */
[----:B------:R-:W2:Y:S01]  /*6fb80*/  LDL.LU.64 R26, [R1+0x538] ;  /* 0x00053800011a7983 */ /* 0x000ea20000300a00 */
[----:B------:R-:W4:Y:S02]  /*6fb90*/  LDL.LU.64 R22, [R1+0x530] ;  /* 0x0005300001167983 */ /* 0x000f240000300a00 */
[----:B------:R-:W2:Y:S02]  /*6fba0*/  LDL.LU.64 R12, [R1+0x528] ;  /* 0x00052800010c7983 */ /* 0x000ea40000300a00 */
[----:B------:R-:W2:Y:S01]  /*6fbb0*/  LDL.LU.64 R20, [R1+0x4f0] ;  /* 0x0004f00001147983 */ /* 0x000ea20000300a00 */
[----:B------:R-:W2:Y:S01]  /*6fbc0*/  LDL.LU R9, [R1+0x15c] ;  /* 0x00015c0001097983 */ /* 0x000ea20000300800 */
[----:B------:R-:W2:Y:S02]  /*6fbd0*/  LDL.LU R4, [R1+0x11c] ;  /* 0x00011c0001047983 */ /* 0x000ea40000300800 */
[----:B------:R-:W2:Y:S02]  /*6fbe0*/  LDL.LU.64 R18, [R1+0x4e8] ;  /* 0x0004e80001127983 */ /* 0x000ea40000300a00 */
[----:B------:R-:W2:Y:S01]  /*6fbf0*/  LDL.LU.64 R14, [R1+0x1b00] ;  /* 0x001b0000010e7983 */ /* 0x000ea20000300a00 */
[----:B------:R-:W-:-:S02]  /*6fc00*/  PRMT R0, R11, 0x7632, R0 ;  /* 0x000076320b007816 */ /* 0x000fc40000000000 */
[----:B------:R-:W3:Y:S04]  /*6fc10*/  LDL.LU.64 R10, [R1+0x4e0] ;  /* 0x0004e000010a7983 */ /* 0x000ee80000300a00 */
[----:B--2---:R0:W-:Y:S01]  /*6fc20*/  STG.E.U16 [R14.64], R0 ;  /* 0x000000000e007986 */ /* 0x0041e2000c101506 */
[----:B------:R1:W-:Y:S03]  /*6fc30*/  STG.E.U16 [R2.64], R5 ;  /* 0x0000000502007986 */ /* 0x0003e6000c101506 */
[----:B0-----:R-:W2:Y:S01]  /*6fc40*/  LDL.LU.64 R14, [R1+0x4d8] ;  /* 0x0004d800010e7983 */ /* 0x001ea20000300a00 */
[----:B-1----:R-:W2:Y:S01]  /*6fc50*/  LDL.LU.64 R2, [R1+0x1af8] ;  /* 0x001af80001027983 */ /* 0x002ea20000300a00 */
[----:B------:R-:W-:-:S02]  /*6fc60*/  PRMT R16, R5, 0x7632, R16 ;  /* 0x0000763205107816 */ /* 0x000fc40000000010 */
[----:B------:R-:W3:Y:S04]  /*6fc70*/  LDL.LU R5, [R1+0x6c] ;  /* 0x00006c0001057983 */ /* 0x000ee80000300800 */
[----:B--2---:R0:W-:Y:S01]  /*6fc80*/  STG.E.U16 [R2.64], R16 ;  /* 0x0000001002007986 */ /* 0x0041e2000c101506 */
[----:B------:R1:W-:Y:S03]  /*6fc90*/  STG.E.U16 [R28.64], R8 ;  /* 0x000000081c007986 */ /* 0x0003e6000c101506 */
[----:B0-----:R-:W2:Y:S01]  /*6fca0*/  LDL.LU.64 R2, [R1+0x4b0] ;  /* 0x0004b00001027983 */ /* 0x001ea20000300a00 */
[----:B-1----:R-:W2:Y:S01]  /*6fcb0*/  LDL.LU.64 R28, [R1+0x1af0] ;  /* 0x001af000011c7983 */ /* 0x002ea20000300a00 */
[----:B------:R-:W-:-:S02]  /*6fcc0*/  PRMT R0, R8, 0x7632, R0 ;  /* 0x0000763208007816 */ /* 0x000fc40000000000 */
[----:B------:R-:W3:Y:S04]  /*6fcd0*/  LDL.LU R8, [R1+0x1ae8] ;  /* 0x001ae80001087983 */ /* 0x000ee80000300800 */
[----:B--2---:R0:W-:Y:S04]  /*6fce0*/  STG.E.U16 [R28.64], R0 ;  /* 0x000000001c007986 */ /* 0x0041e8000c101506 */
[----:B0-----:R-:W2:Y:S01]  /*6fcf0*/  LDL.LU.64 R28, [R1+0x1ae0] ;  /* 0x001ae000011c7983 */ /* 0x001ea20000300a00 */
[----:B---3--:R-:W-:-:S03]  /*6fd00*/  PRMT R16, R8, 0x7632, R16 ;  /* 0x0000763208107816 */ /* 0x008fc60000000010 */
[----:B--2---:R0:W-:Y:S04]  /*6fd10*/  STG.E.U16 [R28.64], R8 ;  /* 0x000000081c007986 */ /* 0x0041e8000c101506 */
[----:B0-----:R-:W2:Y:S01]  /*6fd20*/  LDL.LU.64 R28, [R1+0x1ad8] ;  /* 0x001ad800011c7983 */ /* 0x001ea20000300a00 */
[----:B------:R-:W3:Y:S03]  /*6fd30*/  LDL.LU R8, [R1+0x1ad0] ;  /* 0x001ad00001087983 */ /* 0x000ee60000300800 */
[----:B--2---:R0:W-:Y:S04]  /*6fd40*/  STG.E.U16 [R28.64], R16 ;  /* 0x000000101c007986 */ /* 0x0041e8000c101506 */
[----:B0-----:R-:W2:Y:S01]  /*6fd50*/  LDL.LU.64 R28, [R1+0x1ac8] ;  /* 0x001ac800011c7983 */ /* 0x001ea20000300a00 */
[----:B------:R-:W-:-:S02]  /*6fd60*/  PRMT R0, R17, 0x7632, R0 ;  /* 0x0000763211007816 */ /* 0x000fc40000000000 */
[----:B------:R-:W-:Y:S01]  /*6fd70*/  PRMT R16, R6, 0x7632, R16 ;  /* 0x0000763206107816 */ /* 0x000fe20000000010 */
[----:B--2---:R0:W-:Y:S04]  /*6fd80*/  STG.E.U16 [R28.64], R17 ;  /* 0x000000111c007986 */ /* 0x0041e8000c101506 */
[----:B0-----:R-:W2:Y:S04]  /*6fd90*/  LDL.LU.64 R28, [R1+0x1ac0] ;  /* 0x001ac000011c7983 */ /* 0x001ea80000300a00 */
[----:B--2---:R0:W-:Y:S01]  /*6fda0*/  STG.E.U16 [R28.64], R0 ;  /* 0x000000001c007986 */ /* 0x0041e2000c101506 */
[----:B------:R-:W-:Y:S02]  /*6fdb0*/  STG.E.U16 [R24.64], R6 ;  /* 0x0000000618007986 */ /* 0x000fe4000c101506 */
[----:B------:R1:W-:Y:S02]  /*6fdc0*/  STG.E.U16 [R26.64], R16 ;  /* 0x000000101a007986 */ /* 0x0003e4000c101506 */
[----:B----4-:R2:W-:Y:S01]  /*6fdd0*/  STG.E.U16 [R22.64], R7 ;  /* 0x0000000716007986 */ /* 0x0105e2000c101506 */
[----:B0-----:R-:W-:-:S02]  /*6fde0*/  PRMT R0, R7, 0x7632, R0 ;  /* 0x0000763207007816 */ /* 0x001fc40000000000 */
[----:B-1----:R-:W-:Y:S01]  /*6fdf0*/  PRMT R16, R9, 0x7632, R16 ;  /* 0x0000763209107816 */ /* 0x002fe20000000010 */
[----:B--2---:R-:W2:Y:S04]  /*6fe00*/  LDL.LU R7, [R1+0x50] ;  /* 0x0000500001077983 */ /* 0x004ea80000300800 */
[----:B------:R0:W-:Y:S01]  /*6fe10*/  STG.E.U16 [R12.64], R0 ;  /* 0x000000000c007986 */ /* 0x0001e2000c101506 */
[----:B------:R-:W4:Y:S02]  /*6fe20*/  LDL.LU.64 R22, [R1+0x4a8] ;  /* 0x0004a80001167983 */ /* 0x000f240000300a00 */
[----:B------:R-:W-:Y:S02]  /*6fe30*/  STG.E.U16 [R20.64], R9 ;  /* 0x0000000914007986 */ /* 0x000fe4000c101506 */
[----:B------:R1:W-:Y:S01]  /*6fe40*/  STG.E.U16 [R18.64], R16 ;  /* 0x0000001012007986 */ /* 0x0003e2000c101506 */
[----:B0-----:R-:W2:Y:S01]  /*6fe50*/  LDL.LU.64 R12, [R1+0x4a0] ;  /* 0x0004a000010c7983 */ /* 0x001ea20000300a00 */
[----:B-1----:R-:W2:Y:S02]  /*6fe60*/  LDL.LU.64 R18, [R1+0xfd8] ;  /* 0x000fd80001127983 */ /* 0x002ea40000300a00 */
[----:B------:R-:W3:Y:S01]  /*6fe70*/  LDL.LU R9, [R1+0x40] ;  /* 0x0000400001097983 */ /* 0x000ee20000300800 */
[----:B------:R-:W-:Y:S01]  /*6fe80*/  PRMT R0, R4, 0x7632, R0 ;  /* 0x0000763204007816 */ /* 0x000fe20000000000 */
[----:B------:R0:W-:Y:S04]  /*6fe90*/  STG.E.U16 [R10.64], R4 ;  /* 0x000000040a007986 */ /* 0x0001e8000c101506 */
[----:B------:R1:W-:Y:S04]  /*6fea0*/  STG.E.U16 [R14.64], R0 ;  /* 0x000000000e007986 */ /* 0x0003e8000c101506 */
[----:B---3--:R3:W-:Y:S01]  /*6feb0*/  STL.64 [R1+0x1aa0], R8 ;  /* 0x001aa00801007387 */ /* 0x0087e20000100a00 */
[----:B0-----:R-:W2:Y:S02]  /*6fec0*/  LDL.LU.64 R10, [R1+0xfe0] ;  /* 0x000fe000010a7983 */ /* 0x001ea40000300a00 */
[----:B-1----:R-:W2:Y:S02]  /*6fed0*/  LDL.LU R15, [R1+0x20] ;  /* 0x00002000010f7983 */ /* 0x002ea40000300800 */
[----:B------:R-:W2:Y:S01]  /*6fee0*/  LDL.LU R6, [R1] ;  /* 0x0000000001067983 */ /* 0x000ea20000300800 */
[----:B---3--:R-:W3:Y:S04]  /*6fef0*/  LDL.LU.64 R8, [R1+0xfe8] ;  /* 0x000fe80001087983 */ /* 0x008ee80000300a00 */
[----:B---3--:R0:W-:Y:S04]  /*6ff00*/  STL.64 [R1+0x1ab0], R8 ;  /* 0x001ab00801007387 */ /* 0x0081e80000100a00 */
[----:B0-----:R-:W3:Y:S01]  /*6ff10*/  LDL.LU.64 R8, [R1+0xff0] ;  /* 0x000ff00001087983 */ /* 0x001ee20000300a00 */
[----:B------:R-:W-:-:S03]  /*6ff20*/  PRMT R16, R5, 0x7632, R16 ;  /* 0x0000763205107816 */ /* 0x000fc60000000010 */
[----:B------:R-:W-:Y:S04]  /*6ff30*/  STG.E.U16 [R2.64], R5 ;  /* 0x0000000502007986 */ /* 0x000fe8000c101506 */
[----:B---3--:R0:W-:Y:S04]  /*6ff40*/  STL.64 [R1+0x1ab8], R8 ;  /* 0x001ab80801007387 */ /* 0x0081e80000100a00 */
[----:B0-----:R-:W3:Y:S01]  /*6ff50*/  LDL.LU.64 R8, [R1+0xff8] ;  /* 0x000ff80001087983 */ /* 0x001ee20000300a00 */
[----:B------:R-:W2:Y:S03]  /*6ff60*/  LDL.LU.64 R4, [R1+0x1020] ;  /* 0x0010200001047983 */ /* 0x000ea60000300a00 */
[----:B--2---:R0:W-:Y:S04]  /*6ff70*/  STL.64 [R1+0x1a78], R4 ;  /* 0x001a780401007387 */ /* 0x0041e80000100a00 */
[----:B0-----:R-:W2:Y:S04]  /*6ff80*/  LDL.LU.64 R4, [R1+0x1008] ;  /* 0x0010080001047983 */ /* 0x001ea80000300a00 */
[----:B--2---:R0:W-:Y:S04]  /*6ff90*/  STL.64 [R1+0x1a88], R4 ;  /* 0x001a880401007387 */ /* 0x0041e80000100a00 */
[----:B0-----:R-:W2:Y:S04]  /*6ffa0*/  LDL.LU.64 R4, [R1+0x1010] ;  /* 0x0010100001047983 */ /* 0x001ea80000300a00 */
[----:B--2---:R0:W-:Y:S04]  /*6ffb0*/  STL.64 [R1+0x1a90], R4 ;  /* 0x001a900401007387 */ /* 0x0041e80000100a00 */
[----:B0-----:R-:W2:Y:S04]  /*6ffc0*/  LDL.LU.64 R4, [R1+0x1018] ;  /* 0x0010180001047983 */ /* 0x001ea80000300a00 */
[----:B----4-:R0:W-:Y:S01]  /*6ffd0*/  STG.E.U16 [R22.64], R16 ;  /* 0x0000001016007986 */ /* 0x0101e2000c101506 */
[----:B------:R-:W-:Y:S01]  /*6ffe0*/  STG.E.U16 [R12.64], R7 ;  /* 0x000000070c007986 */ /* 0x000fe2000c101506 */
[----:B------:R-:W-:-:S05]  /*6fff0*/  PRMT R0, R7, 0x7632, R0 ;  /* 0x0000763207007816 */ /* 0x000fca0000000000 */
[----:B------:R-:W-:Y:S01]  /*70000*/  STG.E.U16 [R18.64], R0 ;  /* 0x0000000012007986 */ /* 0x000fe2000c101506 */
[----:B------:R-:W-:Y:S01]  /*70010*/  STG.E.U16 [R10.64], R15 ;  /* 0x0000000f0a007986 */ /* 0x000fe2000c101506 */
[----:B0-----:R-:W-:-:S05]  /*70020*/  PRMT R16, R15, 0x7632, R16 ;  /* 0x000076320f107816 */ /* 0x001fca0000000010 */
[----:B---3--:R-:W-:Y:S04]  /*70030*/  STG.E.U16 [R8.64], R16 ;  /* 0x0000001008007986 */ /* 0x008fe8000c101506 */
[----:B--2---:R0:W-:Y:S04]  /*70040*/  STL.64 [R1+0x1a98], R4 ;  /* 0x001a980401007387 */ /* 0x0041e80000100a00 */
[----:B0-----:R-:W2:Y:S01]  /*70050*/  LDL.LU.64 R4, [R1+0x1000] ;  /* 0x0010000001047983 */ /* 0x001ea20000300a00 */
[----:B------:R-:W3:Y:S02]  /*70060*/  LDL.LU.64 R2, [R1+0x1038] ;  /* 0x0010380001027983 */ /* 0x000ee40000300a00 */
[----:B------:R-:W4:Y:S02]  /*70070*/  LDL.LU.64 R12, [R1+0x1030] ;  /* 0x00103000010c7983 */ /* 0x000f240000300a00 */
[----:B------:R-:W2:Y:S01]  /*70080*/  LDL.LU.64 R28, [R1+0x1040] ;  /* 0x00104000011c7983 */ /* 0x000ea20000300a00 */
[----:B------:R-:W2:Y:S01]  /*70090*/  LDL.LU R17, [R1+0x30] ;  /* 0x0000300001117983 */ /* 0x000ea20000300800 */
[----:B------:R-:W2:Y:S02]  /*700a0*/  LDL.LU.64 R24, [R1+0x1058] ;  /* 0x0010580001187983 */ /* 0x000ea40000300a00 */
[----:B------:R-:W2:Y:S02]  /*700b0*/  LDL.LU.64 R26, [R1+0x1050] ;  /* 0x00105000011a7983 */ /* 0x000ea40000300a00 */
[----:B------:R-:W2:Y:S01]  /*700c0*/  LDL.LU.64 R20, [R1+0x1048] ;  /* 0x0010480001147983 */ /* 0x000ea20000300a00 */
[----:B------:R-:W2:Y:S01]  /*700d0*/  LDL.LU.64 R22, [R1+0x1060] ;  /* 0x0010600001167983 */ /* 0x000ea20000300a00 */
[----:B------:R-:W2:Y:S02]  /*700e0*/  LDL.LU R7, [R1+0xa0] ;  /* 0x0000a00001077983 */ /* 0x000ea40000300800 */
[----:B------:R-:W2:Y:S02]  /*700f0*/  LDL.LU.64 R18, [R1+0x1078] ;  /* 0x0010780001127983 */ /* 0x000ea40000300a00 */
[----:B------:R-:W2:Y:S01]  /*70100*/  LDL.LU.64 R10, [R1+0x1070] ;  /* 0x00107000010a7983 */ /* 0x000ea20000300a00 */
[----:B------:R-:W2:Y:S01]  /*70110*/  LDL.LU.64 R14, [R1+0x1068] ;  /* 0x00106800010e7983 */ /* 0x000ea20000300a00 */
[----:B------:R-:W2:Y:S01]  /*70120*/  LDL.LU.64 R8, [R1+0x1ab8] ;  /* 0x001ab80001087983 */ /* 0x000ea20000300a00 */
[----:B------:R-:W-:-:S02]  /*70130*/  PRMT R0, R6, 0x7632, R0 ;  /* 0x0000763206007816 */ /* 0x000fc40000000000 */
[----:B--2---:R0:W-:Y:S04]  /*70140*/  STG.E.U16 [R8.64], R6 ;  /* 0x0000000608007986 */ /* 0x0041e8000c101506 */
[----:B0-----:R-:W2:Y:S01]  /*70150*/  LDL.LU.64 R8, [R1+0x1ab0] ;  /* 0x001ab00001087983 */ /* 0x001ea20000300a00 */
[----:B------:R-:W3:Y:S03]  /*70160*/  LDL.LU R6, [R1+0x1aa8] ;  /* 0x001aa80001067983 */ /* 0x000ee60000300800 */
[----:B--2---:R0:W-:Y:S04]  /*70170*/  STG.E.U16 [R8.64], R0 ;  /* 0x0000000008007986 */ /* 0x0041e8000c101506 */
[----:B0-----:R-:W2:Y:S04]  /*70180*/  LDL.LU.64 R8, [R1+0x1aa0] ;  /* 0x001aa00001087983 */ /* 0x001ea80000300a00 */
[----:B--2---:R0:W-:Y:S04]  /*70190*/  STG.E.U16 [R4.64], R8 ;  /* 0x0000000804007986 */ /* 0x0041e8000c101506 */
[----:B0-----:R-:W2:Y:S01]  /*701a0*/  LDL.LU.64 R4, [R1+0x1a98] ;  /* 0x001a980001047983 */ /* 0x001ea20000300a00 */
[----:B------:R-:W-:-:S05]  /*701b0*/  PRMT R16, R8, 0x7632, R16 ;  /* 0x0000763208107816 */ /* 0x000fca0000000010 */
[----:B--2---:R0:W-:Y:S04]  /*701c0*/  STG.E.U16 [R4.64], R16 ;  /* 0x0000001004007986 */ /* 0x0041e8000c101506 */
[----:B0-----:R-:W2:Y:S01]  /*701d0*/  LDL.LU.64 R4, [R1+0x1a90] ;  /* 0x001a900001047983 */ /* 0x001ea20000300a00 */
[----:B------:R-:W3:Y:S01]  /*701e0*/  LDL.LU R16, [R1+0x10] ;  /* 0x0000100001107983 */ /* 0x000ee20000300800 */
[----:B------:R-:W-:Y:S02]  /*701f0*/  PRMT R0, R9, 0x7632, R0 ;  /* 0x0000763209007816 */ /* 0x000fe40000000000 */
[----:B--2---:R0:W-:Y:S04]  /*70200*/  STG.E.U16 [R4.64], R9 ;  /* 0x0000000904007986 */ /* 0x0041e8000c101506 */
[----:B0-----:R-:W2:Y:S01]  /*70210*/  LDL.LU.64 R4, [R1+0x1a88] ;  /* 0x001a880001047983 */ /* 0x001ea20000300a00 */
[----:B------:R-:W3:Y:S03]  /*70220*/  LDL.LU R9, [R1+0x1a80] ;  /* 0x001a800001097983 */ /* 0x000ee60000300800 */
[----:B--2---:R0:W-:Y:S04]  /*70230*/  STG.E.U16 [R4.64], R0 ;  /* 0x0000000004007986 */ /* 0x0041e8000c101506 */
[----:B0-----:R-:W2:Y:S01]  /*70240*/  LDL.LU.64 R4, [R1+0x1a78] ;  /* 0x001a780001047983 */ /* 0x001ea20000300a00 */
[----:B---3--:R-:W-:-:S03]  /*70250*/  PRMT R8, R16, 0x7632, R8 ;  /* 0x0000763210087816 */ /* 0x008fc60000000008 */
[----:B--2---:R0:W-:Y:S04]  /*70260*/  STG.E.U16 [R4.64], R16 ;  /* 0x0000001004007986 */ /* 0x0041e8000c101506 */
[----:B0-----:R-:W4:Y:S01]  /*70270*/  LDL.LU.64 R4, [R1+0x1a70] ;  /* 0x001a700001047983 */ /* 0x001f220000300a00 */
[----:B------:R0:W-:Y:S03]  /*70280*/  STG.E.U16 [R2.64], R8 ;  /* 0x0000000802007986 */ /* 0x0001e6000c101506 */
[----:B0-----:R-:W2:Y:S01]  /*70290*/  LDL.LU.64 R2, [R1+0x1080] ;  /* 0x0010800001027983 */ /* 0x001ea20000300a00 */
[----:B------:R0:W-:Y:S03]  /*702a0*/  STL [R1+0x1a00], R9 ;  /* 0x001a000901007387 */ /* 0x0001e60000100800 */
[----:B0-----:R-:W3:Y:S04]  /*702b0*/  LDL.LU.64 R8, [R1+0x1028] ;  /* 0x0010280001087983 */ /* 0x001ee80000300a00 */
[----:B----4-:R0:W-:Y:S04]  /*702c0*/  STG.E.U16 [R12.64], R4 ;  /* 0x000000040c007986 */ /* 0x0101e8000c101506 */
[----:B0-----:R-:W4:Y:S01]  /*702d0*/  LDL.LU.64 R12, [R1+0x1a68] ;  /* 0x001a6800010c7983 */ /* 0x001f220000300a00 */
[----:B------:R-:W-:-:S05]  /*702e0*/  PRMT R0, R4, 0x7632, R0 ;  /* 0x0000763204007816 */ /* 0x000fca0000000000 */
[----:B---3--:R0:W-:Y:S02]  /*702f0*/  STG.E.U16 [R8.64], R0 ;  /* 0x0000000008007986 */ /* 0x0081e4000c101506 */
[----:B0-----:R-:W-:Y:S02]  /*70300*/  PRMT R0, R17, 0x7632, R0 ;  /* 0x0000763211007816 */ /* 0x001fe40000000000 */
[----:B----4-:R-:W-:Y:S01]  /*70310*/  PRMT R4, R12, 0x7632, R4 ;  /* 0x000076320c047816 */ /* 0x010fe20000000004 */
[----:B------:R-:W-:Y:S04]  /*70320*/  STG.E.U16 [R28.64], R12 ;  /* 0x0000000c1c007986 */ /* 0x000fe8000c101506 */
[----:B------:R0:W-:Y:S01]  /*70330*/  STG.E.U16 [R24.64], R4 ;  /* 0x0000000418007986 */ /* 0x0001e2000c101506 */
[----:B------:R-:W-:Y:S02]  /*70340*/  STG.E.U16 [R26.64], R17 ;  /* 0x000000111a007986 */ /* 0x000fe4000c101506 */
[----:B------:R1:W-:Y:S02]  /*70350*/  STG.E.U16 [R20.64], R0 ;  /* 0x0000000014007986 */ /* 0x0003e4000c101506 */
[----:B------:R-:W-:Y:S01]  /*70360*/  STG.E.U16 [R22.64], R7 ;  /* 0x0000000716007986 */ /* 0x000fe2000c101506 */
[----:B------:R-:W-:Y:S01]  /*70370*/  STL [R1+0x1a04], R13 ;  /* 0x001a040d01007387 */ /* 0x000fe20000100800 */
[----:B0-----:R-:W-:-:S02]  /*70380*/  PRMT R4, R7, 0x7632, R4 ;  /* 0x0000763207047816 */ /* 0x001fc40000000004 */
[----:B-1----:R-:W-:-:S03]  /*70390*/  PRMT R0, R5, 0x7632, R0 ;  /* 0x0000763205007816 */ /* 0x002fc60000000000 */
[----:B------:R0:W-:Y:S01]  /*703a0*/  STG.E.U16 [R18.64], R4 ;  /* 0x0000000412007986 */ /* 0x0001e2000c101506 */
[----:B------:R-:W-:Y:S02]  /*703b0*/  STG.E.U16 [R10.64], R5 ;  /* 0x000000050a007986 */ /* 0x000fe4000c101506 */
[----:B------:R1:W-:Y:S01]  /*703c0*/  STG.E.U16 [R14.64], R0 ;  /* 0x000000000e007986 */ /* 0x0003e2000c101506 */
[----:B0-----:R-:W3:Y:S01]  /*703d0*/  LDL.LU.64 R18, [R1+0x1098] ;  /* 0x0010980001127983 */ /* 0x001ee20000300a00 */
[----:B-1----:R-:W4:Y:S03]  /*703e0*/  LDL.LU.64 R14, [R1+0x1088] ;  /* 0x00108800010e7983 */ /* 0x002f260000300a00 */
[----:B----4-:R0:W-:Y:S04]  /*703f0*/  STL [R1+0x1a58], R15 ;  /* 0x001a580f01007387 */ /* 0x0101e80000100800 */
[----:B0-----:R-:W4:Y:S01]  /*70400*/  LDL.LU R15, [R1+0xe0] ;  /* 0x0000e000010f7983 */ /* 0x001f220000300800 */
[----:B------:R-:W2:Y:S03]  /*70410*/  LDL.LU R11, [R1+0x100] ;  /* 0x00010000010b7983 */ /* 0x000ea60000300800 */
[----:B--2---:R-:W-:Y:S01]  /*70420*/  STL [R1+0x1a38], R11 ;  /* 0x001a380b01007387 */ /* 0x004fe20000100800 */
[----:B------:R-:W2:Y:S03]  /*70430*/  LDL.LU R5, [R1+0x54] ;  /* 0x0000540001057983 */ /* 0x000ea60000300800 */
[----:B--2---:R0:W-:Y:S04]  /*70440*/  STL [R1+0x1a3c], R5 ;  /* 0x001a3c0501007387 */ /* 0x0041e80000100800 */
[----:B0-----:R-:W2:Y:S04]  /*70450*/  LDL.LU R5, [R1+0xf0] ;  /* 0x0000f00001057983 */ /* 0x001ea80000300800 */
[----:B--2---:R0:W-:Y:S04]  /*70460*/  STL [R1+0x1a48], R5 ;  /* 0x001a480501007387 */ /* 0x0041e80000100800 */
[----:B0-----:R-:W2:Y:S01]  /*70470*/  LDL.LU R5, [R1+0xd0] ;  /* 0x0000d00001057983 */ /* 0x001ea20000300800 */
[----:B------:R-:W2:Y:S02]  /*70480*/  LDL.LU R16, [R1+0x24] ;  /* 0x0000240001107983 */ /* 0x000ea40000300800 */
[----:B------:R-:W2:Y:S01]  /*70490*/  LDL.LU R17, [R1+0x4] ;  /* 0x0000040001117983 */ /* 0x000ea20000300800 */
[----:B------:R-:W-:Y:S01]  /*704a0*/  PRMT R4, R6, 0x7632, R4 ;  /* 0x0000763206047816 */ /* 0x000fe20000000004 */
[----:B------:R0:W-:Y:S04]  /*704b0*/  STG.E.U16 [R2.64], R6 ;  /* 0x0000000602007986 */ /* 0x0001e8000c101506 */
[----:B--2---:R-:W-:Y:S01]  /*704c0*/  STL.64 [R1+0x1a10], R16 ;  /* 0x001a101001007387 */ /* 0x004fe20000100a00 */
[----:B0-----:R-:W2:Y:S03]  /*704d0*/  LDL.LU.64 R6, [R1+0x10b8] ;  /* 0x0010b80001067983 */ /* 0x001ea60000300a00 */
[----:B--2---:R0:W-:Y:S04]  /*704e0*/  STL.64 [R1+0x1a50], R6 ;  /* 0x001a500601007387 */ /* 0x0041e80000100a00 */
[----:B0-----:R-:W2:Y:S04]  /*704f0*/  LDL.LU.64 R6, [R1+0x10a0] ;  /* 0x0010a00001067983 */ /* 0x001ea80000300a00 */
[----:B--2---:R0:W-:Y:S04]  /*70500*/  STL.64 [R1+0x1a60], R6 ;  /* 0x001a600601007387 */ /* 0x0041e80000100a00 */
[----:B0-----:R-:W4:Y:S01]  /*70510*/  LDL.LU.64 R6, [R1+0x1090] ;  /* 0x0010900001067983 */ /* 0x001f220000300a00 */
[----:B------:R-:W2:Y:S03]  /*70520*/  LDL.LU.64 R10, [R1+0x10a8] ;  /* 0x0010a800010a7983 */ /* 0x000ea60000300a00 */
[----:B--2---:R0:W-:Y:S04]  /*70530*/  STL.64 [R1+0x1a40], R10 ;  /* 0x001a400a01007387 */ /* 0x0041e80000100a00 */
[----:B0-----:R-:W2:Y:S01]  /*70540*/  LDL.LU.64 R10, [R1+0x10b0] ;  /* 0x0010b000010a7983 */ /* 0x001ea20000300a00 */
[----:B------:R-:W2:Y:S03]  /*70550*/  LDL.LU.64 R16, [R1+0x10c8] ;  /* 0x0010c80001107983 */ /* 0x000ea60000300a00 */
[----:B--2---:R0:W-:Y:S04]  /*70560*/  STL.64 [R1+0x1a20], R16 ;  /* 0x001a201001007387 */ /* 0x0041e80000100a00 */
[----:B0-----:R-:W2:Y:S04]  /*70570*/  LDL.LU.64 R16, [R1+0x10d0] ;  /* 0x0010d00001107983 */ /* 0x001ea80000300a00 */
[----:B--2---:R0:W-:Y:S04]  /*70580*/  STL.64 [R1+0x1a28], R16 ;  /* 0x001a281001007387 */ /* 0x0041e80000100a00 */
[----:B0-----:R-:W2:Y:S04]  /*70590*/  LDL.LU.64 R16, [R1+0x10d8] ;  /* 0x0010d80001107983 */ /* 0x001ea80000300a00 */
[----:B--2---:R0:W-:Y:S04]  /*705a0*/  STL.64 [R1+0x1a30], R16 ;  /* 0x001a301001007387 */ /* 0x0041e80000100a00 */
[----:B0-----:R-:W2:Y:S01]  /*705b0*/  LDL.LU.64 R16, [R1+0x10c0] ;  /* 0x0010c00001107983 */ /* 0x001ea20000300a00 */
[----:B------:R-:W2:Y:S03]  /*705c0*/  LDL.LU.64 R12, [R1+0x10f8] ;  /* 0x0010f800010c7983 */ /* 0x000ea60000300a00 */
[----:B---3--:R-:W-:Y:S01]  /*705d0*/  STG.E.U16 [R18.64], R4 ;  /* 0x0000000412007986 */ /* 0x008fe2000c101506 */
[----:B----4-:R-:W-:Y:S01]  /*705e0*/  STG.E.U16 [R6.64], R15 ;  /* 0x0000000f06007986 */ /* 0x010fe2000c101506 */
[----:B------:R-:W-:-:S02]  /*705f0*/  PRMT R0, R15, 0x7632, R0 ;  /* 0x000076320f007816 */ /* 0x000fc40000000000 */
[----:B--2---:R0:W-:Y:S04]  /*70600*/  STL.64 [R1+0x1a08], R12 ;  /* 0x001a080c01007387 */ /* 0x0041e80000100a00 */
[----:B0-----:R-:W2:Y:S01]  /*70610*/  LDL.LU.64 R12, [R1+0x10e0] ;  /* 0x0010e000010c7983 */ /* 0x001ea20000300a00 */
[----:B------:R-:W3:Y:S02]  /*70620*/  LDL.LU.64 R8, [R1+0x10f0] ;  /* 0x0010f00001087983 */ /* 0x000ee40000300a00 */
[----:B------:R-:W4:Y:S02]  /*70630*/  LDL.LU.64 R28, [R1+0x10e8] ;  /* 0x0010e800011c7983 */ /* 0x000f240000300a00 */
[----:B------:R-:W2:Y:S01]  /*70640*/  LDL.LU.64 R24, [R1+0x1100] ;  /* 0x0011000001187983 */ /* 0x000ea20000300a00 */
[----:B------:R-:W2:Y:S01]  /*70650*/  LDL.LU.64 R26, [R1+0x1118] ;  /* 0x00111800011a7983 */ /* 0x000ea20000300a00 */
[----:B------:R-:W2:Y:S02]  /*70660*/  LDL.LU.64 R20, [R1+0x1110] ;  /* 0x0011100001147983 */ /* 0x000ea40000300a00 */
[----:B------:R-:W2:Y:S02]  /*70670*/  LDL.LU R2, [R1+0x44] ;  /* 0x0000440001027983 */ /* 0x000ea40000300800 */
[----:B------:R-:W2:Y:S01]  /*70680*/  LDL.LU.64 R22, [R1+0x1108] ;  /* 0x0011080001167983 */ /* 0x000ea20000300a00 */
[----:B------:R-:W2:Y:S01]  /*70690*/  LDL.LU R3, [R1+0x14] ;  /* 0x0000140001037983 */ /* 0x000ea20000300800 */
[----:B------:R-:W2:Y:S02]  /*706a0*/  LDL.LU.64 R18, [R1+0x1120] ;  /* 0x0011200001127983 */ /* 0x000ea40000300a00 */
[----:B------:R-:W2:Y:S02]  /*706b0*/  LDL.LU.64 R6, [R1+0x1a60] ;  /* 0x001a600001067983 */ /* 0x000ea40000300a00 */
[----:B------:R-:W2:Y:S01]  /*706c0*/  LDL.LU R15, [R1+0x1a58] ;  /* 0x001a5800010f7983 */ /* 0x000ea20000300800 */
[----:B------:R-:W-:Y:S01]  /*706d0*/  PRMT R4, R5, 0x7632, R4 ;  /* 0x0000763205047816 */ /* 0x000fe20000000004 */
[----:B--2---:R0:W-:Y:S01]  /*706e0*/  STG.E.U16 [R14.64], R0 ;  /* 0x000000000e007986 */ /* 0x0041e2000c101506 */
[----:B------:R1:W-:Y:S03]  /*706f0*/  STG.E.U16 [R6.64], R5 ;  /* 0x0000000506007986 */ /* 0x0003e6000c101506 */
[----:B0-----:R-:W2:Y:S01]  /*70700*/  LDL.LU.64 R14, [R1+0x1138] ;  /* 0x00113800010e7983 */ /* 0x001ea20000300a00 */
[----:B-1----:R-:W2:Y:S02]  /*70710*/  LDL.LU.64 R6, [R1+0x1a50] ;  /* 0x001a500001067983 */ /* 0x002ea40000300a00 */
[----:B------:R-:W3:Y:S01]  /*70720*/  LDL.LU R5, [R1+0x1a48] ;  /* 0x001a480001057983 */ /* 0x000ee20000300800 */
[----:B--2---:R0:W-:Y:S01]  /*70730*/  STG.E.U16 [R6.64], R4 ;  /* 0x0000000406007986 */ /* 0x0041e2000c101506 */
[----:B---3--:R1:W-:Y:S03]  /*70740*/  STG.E.U16 [R10.64], R5 ;  /* 0x000000050a007986 */ /* 0x0083e6000c101506 */
[----:B0-----:R-:W2:Y:S01]  /*70750*/  LDL.LU.64 R6, [R1+0x1130] ;  /* 0x0011300001067983 */ /* 0x001ea20000300a00 */
[----:B-1----:R-:W3:Y:S01]  /*70760*/  LDL.LU.64 R10, [R1+0x1a40] ;  /* 0x001a4000010a7983 */ /* 0x002ee20000300a00 */
[----:B------:R-:W-:-:S02]  /*70770*/  PRMT R0, R5, 0x7632, R0 ;  /* 0x0000763205007816 */ /* 0x000fc40000000000 */
[----:B------:R-:W2:Y:S04]  /*70780*/  LDL.LU R5, [R1+0x1a3c] ;  /* 0x001a3c0001057983 */ /* 0x000ea80000300800 */
[----:B---3--:R0:W-:Y:S04]  /*70790*/  STG.E.U16 [R10.64], R0 ;  /* 0x000000000a007986 */ /* 0x0081e8000c101506 */
[----:B0-----:R-:W3:Y:S04]  /*707a0*/  LDL.LU R11, [R1+0x1a38] ;  /* 0x001a3800010b7983 */ /* 0x001ee80000300800 */
[----:B---3--:R0:W-:Y:S04]  /*707b0*/  STG.E.U16 [R16.64], R11 ;  /* 0x0000000b10007986 */ /* 0x0081e8000c101506 */
[----:B0-----:R-:W3:Y:S01]  /*707c0*/  LDL.LU.64 R16, [R1+0x1a30] ;  /* 0x001a300001107983 */ /* 0x001ee20000300a00 */
[----:B------:R-:W-:-:S02]  /*707d0*/  PRMT R4, R11, 0x7632, R4 ;  /* 0x000076320b047816 */ /* 0x000fc40000000004 */
[----:B------:R-:W2:Y:S03]  /*707e0*/  LDL.LU.64 R10, [R1+0x1128] ;  /* 0x00112800010a7983 */ /* 0x000ea60000300a00 */
[----:B---3--:R0:W-:Y:S04]  /*707f0*/  STG.E.U16 [R16.64], R4 ;  /* 0x0000000410007986 */ /* 0x0081e8000c101506 */
[----:B0-----:R-:W3:Y:S01]  /*70800*/  LDL.LU.64 R16, [R1+0x1a28] ;  /* 0x001a280001107983 */ /* 0x001ee20000300a00 */
[----:B--2---:R-:W-:-:S03]  /*70810*/  PRMT R0, R5, 0x7632, R0 ;  /* 0x0000763205007816 */ /* 0x004fc60000000000 */
[----:B---3--:R0:W-:Y:S04]  /*70820*/  STG.E.U16 [R16.64], R5 ;  /* 0x0000000510007986 */ /* 0x0081e8000c101506 */
[----:B0-----:R-:W2:Y:S01]  /*70830*/  LDL.LU.64 R16, [R1+0x1a20] ;  /* 0x001a200001107983 */ /* 0x001ea20000300a00 */
[----:B------:R-:W2:Y:S03]  /*70840*/  LDL.LU R5, [R1+0x1a18] ;  /* 0x001a180001057983 */ /* 0x000ea60000300800 */
[----:B--2---:R0:W-:Y:S04]  /*70850*/  STG.E.U16 [R16.64], R0 ;  /* 0x0000000010007986 */ /* 0x0041e8000c101506 */
[----:B0-----:R-:W2:Y:S04]  /*70860*/  LDL.LU.64 R16, [R1+0x1a10] ;  /* 0x001a100001107983 */ /* 0x001ea80000300a00 */
[----:B--2---:R0:W-:Y:S04]  /*70870*/  STG.E.U16 [R12.64], R16 ;  /* 0x000000100c007986 */ /* 0x0041e8000c101506 */
[----:B0-----:R-:W2:Y:S01]  /*70880*/  LDL.LU.64 R12, [R1+0x1a08] ;  /* 0x001a0800010c7983 */ /* 0x001ea20000300a00 */
[----:B------:R-:W-:-:S05]  /*70890*/  PRMT R4, R16, 0x7632, R4 ;  /* 0x0000763210047816 */ /* 0x000fca0000000004 */
[----:B--2---:R0:W-:Y:S01]  /*708a0*/  STG.E.U16 [R12.64], R4 ;  /* 0x000000040c007986 */ /* 0x0041e2000c101506 */
[----:B------:R1:W-:Y:S03]  /*708b0*/  STG.E.U16 [R8.64], R17 ;  /* 0x0000001108007986 */ /* 0x0003e6000c101506 */
[----:B0-----:R-:W2:Y:S01]  /*708c0*/  LDL.LU R13, [R1+0x1a04] ;  /* 0x001a0400010d7983 */ /* 0x001ea20000300800 */
[----:B-1----:R-:W2:Y:S01]  /*708d0*/  LDL.LU R9, [R1+0x1a00] ;  /* 0x001a000001097983 */ /* 0x002ea20000300800 */
[----:B------:R-:W-:-:S05]  /*708e0*/  PRMT R0, R17, 0x7632, R0 ;  /* 0x0000763211007816 */ /* 0x000fca0000000000 */
[----:B----4-:R0:W-:Y:S02]  /*708f0*/  STG.E.U16 [R28.64], R0 ;  /* 0x000000001c007986 */ /* 0x0101e4000c101506 */
[----:B0-----:R-:W-:Y:S02]  /*70900*/  PRMT R0, R2, 0x7632, R0 ;  /* 0x0000763202007816 */ /* 0x001fe40000000000 */
[----:B--2---:R-:W-:Y:S01]  /*70910*/  PRMT R4, R9, 0x7632, R4 ;  /* 0x0000763209047816 */ /* 0x004fe20000000004 */
[----:B------:R-:W-:Y:S04]  /*70920*/  STG.E.U16 [R24.64], R9 ;  /* 0x0000000918007986 */ /* 0x000fe8000c101506 */
[----:B------:R0:W-:Y:S01]  /*70930*/  STG.E.U16 [R26.64], R4 ;  /* 0x000000041a007986 */ /* 0x0001e2000c101506 */
[----:B------:R1:W-:Y:S02]  /*70940*/  STG.E.U16 [R20.64], R2 ;  /* 0x0000000214007986 */ /* 0x0003e4000c101506 */
[----:B------:R2:W-:Y:S02]  /*70950*/  STG.E.U16 [R22.64], R0 ;  /* 0x0000000016007986 */ /* 0x0005e4000c101506 */
[----:B------:R4:W-:Y:S01]  /*70960*/  STG.E.U16 [R18.64], R3 ;  /* 0x0000000312007986 */ /* 0x0009e2000c101506 */
[----:B0-----:R-:W-:Y:S01]  /*70970*/  PRMT R4, R3, 0x7632, R4 ;  /* 0x0000763203047816 */ /* 0x001fe20000000004 */
[----:B-1----:R-:W3:Y:S01]  /*70980*/  LDL.LU.64 R20, [R1+0x1140] ;  /* 0x0011400001147983 */ /* 0x002ee20000300a00 */
[----:B--2---:R-:W2:Y:S02]  /*70990*/  LDL.LU R23, [R1+0x34] ;  /* 0x0000340001177983 */ /* 0x004ea40000300800 */
[----:B----4-:R-:W4:Y:S01]  /*709a0*/  LDL.LU.64 R18, [R1+0x1158] ;  /* 0x0011580001127983 */ /* 0x010f220000300a00 */
[----:B------:R0:W-:Y:S01]  /*709b0*/  STG.E.U16 [R14.64], R4 ;  /* 0x000000040e007986 */ /* 0x0001e2000c101506 */
[----:B------:R1:W-:Y:S01]  /*709c0*/  STG.E.U16 [R6.64], R5 ;  /* 0x0000000506007986 */ /* 0x0003e2000c101506 */
[----:B------:R-:W-:-:S02]  /*709d0*/  PRMT R0, R5, 0x7632, R0 ;  /* 0x0000763205007816 */ /* 0x000fc40000000000 */
[----:B0-----:R-:W2:Y:S01]  /*709e0*/  LDL.LU R15, [R1+0xc4] ;  /* 0x0000c400010f7983 */ /* 0x001ea20000300800 */
[----:B------:R-:W2:Y:S02]  /*709f0*/  LDL.LU R3, [R1+0xe4] ;  /* 0x0000e40001037983 */ /* 0x000ea40000300800 */
[----:B------:R-:W2:Y:S02]  /*70a00*/  LDL.LU.64 R24, [R1+0x1150] ;  /* 0x0011500001187983 */ /* 0x000ea40000300a00 */
[----:B-1----:R-:W2:Y:S01]  /*70a10*/  LDL.LU.64 R6, [R1+0x1148] ;  /* 0x0011480001067983 */ /* 0x002ea20000300a00 */
[----:B------:R-:W2:Y:S01]  /*70a20*/  LDL.LU R5, [R1+0xa4] ;  /* 0x0000a40001057983 */ /* 0x000ea20000300800 */
        /* <DEDUP_REMOVED lines=10> */
[----:B------:R-:W2:Y:S03]  /*70ad0*/  LDL.LU.64 R28, [R1+0x1188] ;  /* 0x00118800011c7983 */ /* 0x000ea60000300a00 */
[----:B--2---:R0:W-:Y:S04]  /*70ae0*/  STL.64 [R1+0x19d0], R28 ;  /* 0x0019d01c01007387 */ /* 0x0041e80000100a00 */
[----:B0-----:R-:W2:Y:S04]  /*70af0*/  LDL.LU.64 R28, [R1+0x1190] ;  /* 0x00119000011c7983 */ /* 0x001ea80000300a00 */
[----:B------:R0:W-:Y:S01]  /*70b00*/  STG.E.U16 [R10.64], R0 ;  /* 0x000000000a007986 */ /* 0x0001e2000c101506 */
[----:B------:R-:W-:Y:S01]  /*70b10*/  PRMT R4, R13, 0x7632, R4 ;  /* 0x000076320d047816 */ /* 0x000fe20000000004 */
[----:B---3--:R-:W-:Y:S04]  /*70b20*/  STG.E.U16 [R20.64], R13 ;  /* 0x0000000d14007986 */ /* 0x008fe8000c101506 */
[----:B----4-:R-:W-:Y:S01]  /*70b30*/  STG.E.U16 [R18.64], R4 ;  /* 0x0000000412007986 */ /* 0x010fe2000c101506 */
[----:B------:R-:W-:Y:S01]  /*70b40*/  STG.E.U16 [R24.64], R23 ;  /* 0x0000001718007986 */ /* 0x000fe2000c101506 */
[----:B0-----:R-:W-:-:S05]  /*70b50*/  PRMT R0, R23, 0x7632, R0 ;  /* 0x0000763217007816 */ /* 0x001fca0000000000 */
[----:B------:R-:W-:Y:S01]  /*70b60*/  STG.E.U16 [R6.64], R0 ;  /* 0x0000000006007986 */ /* 0x000fe2000c101506 */
[----:B------:R-:W-:Y:S03]  /*70b70*/  STG.E.U16 [R8.64], R5 ;  /* 0x0000000508007986 */ /* 0x000fe6000c101506 */
[----:B--2---:R0:W-:Y:S04]  /*70b80*/  STL.64 [R1+0x19d8], R28 ;  /* 0x0019d81c01007387 */ /* 0x0041e80000100a00 */
[----:B0-----:R-:W2:Y:S01]  /*70b90*/  LDL.LU.64 R28, [R1+0x1198] ;  /* 0x00119800011c7983 */ /* 0x001ea20000300a00 */
[----:B------:R-:W3:Y:S02]  /*70ba0*/  LDL.LU.64 R10, [R1+0x11a0] ;  /* 0x0011a000010a7983 */ /* 0x000ee40000300a00 */
[----:B------:R-:W4:Y:S02]  /*70bb0*/  LDL.LU R27, [R1+0xd4] ;  /* 0x0000d400011b7983 */ /* 0x000f240000300800 */
[----:B------:R-:W2:Y:S01]  /*70bc0*/  LDL.LU R2, [R1+0xf4] ;  /* 0x0000f40001027983 */ /* 0x000ea20000300800 */
[----:B------:R-:W2:Y:S01]  /*70bd0*/  LDL.LU.64 R12, [R1+0x11b8] ;  /* 0x0011b800010c7983 */ /* 0x000ea20000300a00 */
[----:B------:R-:W2:Y:S02]  /*70be0*/  LDL.LU.64 R16, [R1+0x11b0] ;  /* 0x0011b00001107983 */ /* 0x000ea40000300a00 */
[----:B------:R-:W2:Y:S02]  /*70bf0*/  LDL.LU.64 R20, [R1+0x11a8] ;  /* 0x0011a80001147983 */ /* 0x000ea40000300a00 */
[----:B------:R-:W2:Y:S01]  /*70c00*/  LDL.LU.64 R18, [R1+0x11c0] ;  /* 0x0011c00001127983 */ /* 0x000ea20000300a00 */
[----:B------:R-:W2:Y:S01]  /*70c10*/  LDL.LU R14, [R1+0x58] ;  /* 0x00005800010e7983 */ /* 0x000ea20000300800 */
[----:B------:R-:W2:Y:S02]  /*70c20*/  LDL.LU.64 R24, [R1+0x11d8] ;  /* 0x0011d80001187983 */ /* 0x000ea40000300a00 */
[----:B------:R-:W2:Y:S02]  /*70c30*/  LDL.LU.64 R22, [R1+0x11d0] ;  /* 0x0011d00001167983 */ /* 0x000ea40000300a00 */
[----:B------:R-:W2:Y:S01]  /*70c40*/  LDL.LU.64 R6, [R1+0x11c8] ;  /* 0x0011c80001067983 */ /* 0x000ea20000300a00 */
[----:B------:R-:W2:Y:S01]  /*70c50*/  LDL.LU.64 R8, [R1+0x19f8] ;  /* 0x0019f80001087983 */ /* 0x000ea20000300a00 */
        /* <DEDUP_REMOVED lines=8> */
[----:B0-----:R-:W2:Y:S01]  /*70ce0*/  LDL.LU.64 R8, [R1+0x19e0] ;  /* 0x0019e00001087983 */ /* 0x001ea20000300a00 */
[----:B------:R-:W3:Y:S03]  /*70cf0*/  LDL.LU R15, [R1+0x28] ;  /* 0x00002800010f7983 */ /* 0x000ee60000300800 */
[----:B--2---:R0:W-:Y:S01]  /*70d00*/  STG.E.U16 [R8.64], R26 ;  /* 0x0000001a08007986 */ /* 0x0041e2000c101506 */
[----:B------:R1:W-:Y:S03]  /*70d10*/  STG.E.U16 [R28.64], R4 ;  /* 0x000000041c007986 */ /* 0x0003e6000c101506 */
[----:B0-----:R-:W2:Y:S01]  /*70d20*/  LDL.LU.64 R8, [R1+0x11e0] ;  /* 0x0011e00001087983 */ /* 0x001ea20000300a00 */
[----:B-1----:R-:W2:Y:S01]  /*70d30*/  LDL.LU.64 R28, [R1+0x19d8] ;  /* 0x0019d800011c7983 */ /* 0x002ea20000300a00 */
[----:B------:R-:W-:-:S02]  /*70d40*/  PRMT R0, R3, 0x7632, R0 ;  /* 0x0000763203007816 */ /* 0x000fc40000000000 */
[----:B--2---:R0:W-:Y:S04]  /*70d50*/  STG.E.U16 [R28.64], R3 ;  /* 0x000000031c007986 */ /* 0x0041e8000c101506 */
[----:B0-----:R-:W2:Y:S01]  /*70d60*/  LDL.LU.64 R28, [R1+0x19d0] ;  /* 0x0019d000011c7983 */ /* 0x001ea20000300a00 */
[----:B------:R-:W3:Y:S01]  /*70d70*/  LDL.LU R3, [R1+0x8] ;  /* 0x0000080001037983 */ /* 0x000ee20000300800 */
[----:B----4-:R-:W-:Y:S02]  /*70d80*/  PRMT R4, R27, 0x7632, R4 ;  /* 0x000076321b047816 */ /* 0x010fe40000000004 */
[----:B--2---:R0:W-:Y:S01]  /*70d90*/  STG.E.U16 [R28.64], R0 ;  /* 0x000000001c007986 */ /* 0x0041e2000c101506 */
[----:B---3--:R1:W-:Y:S03]  /*70da0*/  STG.E.U16 [R10.64], R27 ;  /* 0x0000001b0a007986 */ /* 0x0083e6000c101506 */
[----:B0-----:R-:W2:Y:S01]  /*70db0*/  LDL.LU.64 R28, [R1+0x11f8] ;  /* 0x0011f800011c7983 */ /* 0x001ea20000300a00 */
[----:B-1----:R-:W3:Y:S01]  /*70dc0*/  LDL.LU.64 R10, [R1+0x19c8] ;  /* 0x0019c800010a7983 */ /* 0x002ee20000300a00 */
[----:B------:R-:W-:Y:S01]  /*70dd0*/  PRMT R0, R2, 0x7632, R0 ;  /* 0x0000763202007816 */ /* 0x000fe20000000000 */
[----:B------:R-:W-:Y:S01]  /*70de0*/  STG.E.U16 [R12.64], R4 ;  /* 0x000000040c007986 */ /* 0x000fe2000c101506 */
[----:B------:R-:W-:Y:S03]  /*70df0*/  STG.E.U16 [R16.64], R2 ;  /* 0x0000000210007986 */ /* 0x000fe6000c101506 */
[----:B------:R0:W-:Y:S01]  /*70e00*/  STG.E.U16 [R20.64], R0 ;  /* 0x0000000014007986 */ /* 0x0001e2000c101506 */
[----:B------:R-:W4:Y:S01]  /*70e10*/  LDL.LU.64 R26, [R1+0x11f0] ;  /* 0x0011f000011a7983 */ /* 0x000f220000300a00 */
[----:B0-----:R-:W-:-:S03]  /*70e20*/  PRMT R0, R14, 0x7632, R0 ;  /* 0x000076320e007816 */ /* 0x001fc60000000000 */
[----:B------:R-:W2:Y:S01]  /*70e30*/  LDL.LU.64 R20, [R1+0x11e8] ;  /* 0x0011e80001147983 */ /* 0x000ea20000300a00 */
[----:B---3--:R-:W-:-:S03]  /*70e40*/  PRMT R4, R11, 0x7632, R4 ;  /* 0x000076320b047816 */ /* 0x008fc60000000004 */
[----:B------:R0:W-:Y:S04]  /*70e50*/  STG.E.U16 [R18.64], R11 ;  /* 0x0000000b12007986 */ /* 0x0001e8000c101506 */
[----:B------:R1:W-:Y:S01]  /*70e60*/  STG.E.U16 [R24.64], R4 ;  /* 0x0000000418007986 */ /* 0x0003e2000c101506 */
[----:B------:R-:W-:Y:S02]  /*70e70*/  STG.E.U16 [R22.64], R14 ;  /* 0x0000000e16007986 */ /* 0x000fe4000c101506 */
[----:B------:R3:W-:Y:S01]  /*70e80*/  STG.E.U16 [R6.64], R0 ;  /* 0x0000000006007986 */ /* 0x0007e2000c101506 */
[----:B0-----:R-:W2:Y:S01]  /*70e90*/  LDL.LU R11, [R1+0x19c0] ;  /* 0x0019c000010b7983 */ /* 0x001ea20000300800 */
[----:B------:R-:W2:Y:S02]  /*70ea0*/  LDL.LU.64 R18, [R1+0x1200] ;  /* 0x0012000001127983 */ /* 0x000ea40000300a00 */
[----:B------:R-:W2:Y:S01]  /*70eb0*/  LDL.LU R16, [R1+0x48] ;  /* 0x0000480001107983 */ /* 0x000ea20000300800 */
[----:B-1----:R-:W2:Y:S01]  /*70ec0*/  LDL.LU.64 R24, [R1+0x1218] ;  /* 0x0012180001187983 */ /* 0x002ea20000300a00 */
[----:B---3--:R-:W3:Y:S03]  /*70ed0*/  LDL.LU.64 R6, [R1+0x1220] ;  /* 0x0012200001067983 */ /* 0x008ee60000300a00 */
[----:B---3--:R0:W-:Y:S04]  /*70ee0*/  STL.64 [R1+0x19b0], R6 ;  /* 0x0019b00601007387 */ /* 0x0081e80000100a00 */
[----:B0-----:R-:W3:Y:S01]  /*70ef0*/  LDL.LU.64 R6, [R1+0x1208] ;  /* 0x0012080001067983 */ /* 0x001ee20000300a00 */
[----:B------:R-:W-:Y:S01]  /*70f00*/  PRMT R4, R15, 0x7632, R4 ;  /* 0x000076320f047816 */ /* 0x000fe20000000004 */
[----:B------:R-:W-:Y:S02]  /*70f10*/  STG.E.U16 [R8.64], R15 ;  /* 0x0000000f08007986 */ /* 0x000fe4000c101506 */
[----:B---3--:R0:W-:Y:S04]  /*70f20*/  STL.64 [R1+0x19b8], R6 ;  /* 0x0019b80601007387 */ /* 0x0081e80000100a00 */
[----:B0-----:R-:W3:Y:S01]  /*70f30*/  LDL.LU.64 R6, [R1+0x1210] ;  /* 0x0012100001067983 */ /* 0x001ee20000300a00 */
[----:B------:R-:W2:Y:S02]  /*70f40*/  LDL.LU R22, [R1+0x18] ;  /* 0x0000180001167983 */ /* 0x000ea40000300800 */
[----:B------:R-:W2:Y:S02]  /*70f50*/  LDL.LU.64 R14, [R1+0x1228] ;  /* 0x00122800010e7983 */ /* 0x000ea40000300a00 */
[----:B--2---:R0:W-:Y:S04]  /*70f60*/  STL.64 [R1+0x1998], R14 ;  /* 0x0019980e01007387 */ /* 0x0041e80000100a00 */
[----:B0-----:R-:W2:Y:S01]  /*70f70*/  LDL.LU.64 R14, [R1+0x1230] ;  /* 0x00123000010e7983 */ /* 0x001ea20000300a00 */
[----:B------:R-:W-:-:S03]  /*70f80*/  PRMT R0, R3, 0x7632, R0 ;  /* 0x0000763203007816 */ /* 0x000fc60000000000 */
[----:B------:R0:W-:Y:S01]  /*70f90*/  STG.E.U16 [R28.64], R4 ;  /* 0x000000041c007986 */ /* 0x0001e2000c101506 */
[----:B----4-:R-:W-:Y:S03]  /*70fa0*/  STG.E.U16 [R26.64], R3 ;  /* 0x000000031a007986 */ /* 0x010fe6000c101506 */
[----:B------:R-:W-:Y:S01]  /*70fb0*/  STG.E.U16 [R20.64], R0 ;  /* 0x0000000014007986 */ /* 0x000fe2000c101506 */
[----:B------:R-:W-:Y:S01]  /*70fc0*/  STG.E.U16 [R18.64], R10 ;  /* 0x0000000a12007986 */ /* 0x000fe2000c101506 */
[----:B0-----:R-:W-:-:S05]  /*70fd0*/  PRMT R4, R10, 0x7632, R4 ;  /* 0x000076320a047816 */ /* 0x001fca0000000004 */
[----:B------:R-:W-:Y:S01]  /*70fe0*/  STG.E.U16 [R24.64], R4 ;  /* 0x0000000418007986 */ /* 0x000fe2000c101506 */
[----:B---3--:R-:W-:Y:S03]  /*70ff0*/  STG.E.U16 [R6.64], R16 ;  /* 0x0000001006007986 */ /* 0x008fe6000c101506 */
[----:B--2---:R0:W-:Y:S04]  /*71000*/  STL.64 [R1+0x19a0], R14 ;  /* 0x0019a00e01007387 */ /* 0x0041e80000100a00 */
[----:B0-----:R-:W2:Y:S01]  /*71010*/  LDL.LU.64 R14, [R1+0x1238] ;  /* 0x00123800010e7983 */ /* 0x001ea20000300a00 */
[----:B------:R-:W3:Y:S02]  /*71020*/  LDL.LU R23, [R1+0x38] ;  /* 0x0000380001177983 */ /* 0x000ee40000300800 */
[----:B------:R-:W4:Y:S02]  /*71030*/  LDL.LU.64 R12, [R1+0x1250] ;  /* 0x00125000010c7983 */ /* 0x000f240000300a00 */
[----:B------:R-:W2:Y:S01]  /*71040*/  LDL.LU.64 R26, [R1+0x1248] ;  /* 0x00124800011a7983 */ /* 0x000ea20000300a00 */
[----:B------:R-:W2:Y:S01]  /*71050*/  LDL.LU R17, [R1+0xa8] ;  /* 0x0000a80001117983 */ /* 0x000ea20000300800 */
[----:B------:R-:W2:Y:S02]  /*71060*/  LDL.LU R2, [R1+0xc8] ;  /* 0x0000c80001027983 */ /* 0x000ea40000300800 */
[----:B------:R-:W2:Y:S02]  /*71070*/  LDL.LU.64 R8, [R1+0x1260] ;  /* 0x0012600001087983 */ /* 0x000ea40000300a00 */
[----:B------:R-:W2:Y:S01]  /*71080*/  LDL.LU.64 R20, [R1+0x1278] ;  /* 0x0012780001147983 */ /* 0x000ea20000300a00 */
[----:B------:R-:W2:Y:S01]  /*71090*/  LDL.LU.64 R28, [R1+0x1270] ;  /* 0x00127000011c7983 */ /* 0x000ea20000300a00 */
[----:B------:R-:W2:Y:S02]  /*710a0*/  LDL.LU.64 R18, [R1+0x1268] ;  /* 0x0012680001127983 */ /* 0x000ea40000300a00 */
[----:B------:R-:W2:Y:S02]  /*710b0*/  LDL.LU R3, [R1+0xb8] ;  /* 0x0000b80001037983 */ /* 0x000ea40000300800 */
[----:B------:R0:W-:Y:S02]  /*710c0*/  STL [R1+0x1964], R11 ;  /* 0x0019640b01007387 */ /* 0x0001e40000100800 */
[----:B0-----:R-:W2:Y:S01]  /*710d0*/  LDL.LU.64 R10, [R1+0x1240] ;  /* 0x00124000010a7983 */ /* 0x001ea20000300a00 */
[----:B------:R-:W2:Y:S02]  /*710e0*/  LDL.LU.64 R24, [R1+0x1280] ;  /* 0x0012800001187983 */ /* 0x000ea40000300a00 */
[----:B------:R-:W2:Y:S01]  /*710f0*/  LDL.LU.64 R6, [R1+0x19b8] ;  /* 0x0019b80001067983 */ /* 0x000ea20000300a00 */
[----:B------:R-:W-:-:S02]  /*71100*/  PRMT R0, R16, 0x7632, R0 ;  /* 0x0000763210007816 */ /* 0x000fc40000000000 */
[----:B------:R-:W-:-:S03]  /*71110*/  PRMT R4, R22, 0x7632, R4 ;  /* 0x0000763216047816 */ /* 0x000fc60000000004 */
[----:B--2---:R0:W-:Y:S04]  /*71120*/  STG.E.U16 [R6.64], R0 ;  /* 0x0000000006007986 */ /* 0x0041e8000c101506 */
[----:B0-----:R-:W2:Y:S04]  /*71130*/  LDL.LU.64 R6, [R1+0x19b0] ;  /* 0x0019b00001067983 */ /* 0x001ea80000300a00 */
[----:B--2---:R0:W-:Y:S01]  /*71140*/  STG.E.U16 [R6.64], R22 ;  /* 0x0000001606007986 */ /* 0x0041e2000c101506 */
[----:B------:R1:W-:Y:S03]  /*71150*/  STG.E.U16 [R14.64], R4 ;  /* 0x000000040e007986 */ /* 0x0003e6000c101506 */
[----:B0-----:R-:W2:Y:S01]  /*71160*/  LDL.LU.64 R6, [R1+0x19a8] ;  /* 0x0019a80001067983 */ /* 0x001ea20000300a00 */
[----:B-1----:R-:W2:Y:S03]  /*71170*/  LDL.LU.64 R14, [R1+0x19a0] ;  /* 0x0019a000010e7983 */ /* 0x002ea60000300a00 */
[----:B--2---:R0:W-:Y:S04]  /*71180*/  STG.E.U16 [R14.64], R6 ;  /* 0x000000060e007986 */ /* 0x0041e8000c101506 */
[----:B0-----:R-:W2:Y:S01]  /*71190*/  LDL.LU.64 R14, [R1+0x1998] ;  /* 0x00199800010e7983 */ /* 0x001ea20000300a00 */
[----:B------:R-:W-:Y:S01]  /*711a0*/  PRMT R0, R6, 0x7632, R0 ;  /* 0x0000763206007816 */ /* 0x000fe20000000000 */
[----:B------:R0:W-:Y:S02]  /*711b0*/  STL [R1+0x1960], R7 ;  /* 0x0019600701007387 */ /* 0x0001e40000100800 */
[----:B0-----:R-:W3:Y:S04]  /*711c0*/  LDL.LU.64 R6, [R1+0x1258] ;  /* 0x0012580001067983 */ /* 0x001ee80000300a00 */
[----:B--2---:R0:W-:Y:S04]  /*711d0*/  STG.E.U16 [R14.64], R0 ;  /* 0x000000000e007986 */ /* 0x0041e8000c101506 */
[----:B0-----:R-:W2:Y:S01]  /*711e0*/  LDL.LU.64 R14, [R1+0x1990] ;  /* 0x00199000010e7983 */ /* 0x001ea20000300a00 */
[----:B---3--:R-:W-:Y:S01]  /*711f0*/  PRMT R0, R23, 0x7632, R0 ;  /* 0x0000763217007816 */ /* 0x008fe20000000000 */
[----:B------:R-:W3:Y:S01]  /*71200*/  LDL.LU R22, [R1+0xe8] ;  /* 0x0000e80001167983 */ /* 0x000ee20000300800 */
[----:B--2---:R-:W-:Y:S01]  /*71210*/  PRMT R4, R14, 0x7632, R4 ;  /* 0x000076320e047816 */ /* 0x004fe20000000004 */
[----:B------:R0:W-:Y:S04]  /*71220*/  STG.E.U16 [R10.64], R14 ;  /* 0x0000000e0a007986 */ /* 0x0001e8000c101506 */
[----:B------:R1:W-:Y:S01]  /*71230*/  STG.E.U16 [R6.64], R4 ;  /* 0x0000000406007986 */ /* 0x0003e2000c101506 */
[----:B----4-:R-:W-:Y:S02]  /*71240*/  STG.E.U16 [R12.64], R23 ;  /* 0x000000170c007986 */ /* 0x010fe4000c101506 */
[----:B------:R2:W-:Y:S02]  /*71250*/  STG.E.U16 [R26.64], R0 ;  /* 0x000000001a007986 */ /* 0x0005e4000c101506 */
[----:B------:R-:W-:Y:S01]  /*71260*/  STG.E.U16 [R8.64], R17 ;  /* 0x0000001108007986 */ /* 0x000fe2000c101506 */
[----:B0-----:R-:W4:Y:S01]  /*71270*/  LDL.LU.64 R10, [R1+0x1298] ;  /* 0x00129800010a7983 */ /* 0x001f220000300a00 */
[----:B-1----:R-:W-:-:S03]  /*71280*/  PRMT R4, R17, 0x7632, R4 ;  /* 0x0000763211047816 */ /* 0x002fc60000000004 */
[----:B------:R-:W-:Y:S01]  /*71290*/  STL [R1+0x1968], R15 ;  /* 0x0019680f01007387 */ /* 0x000fe20000100800 */
[----:B--2---:R-:W-:Y:S01]  /*712a0*/  PRMT R0, R2, 0x7632, R0 ;  /* 0x0000763202007816 */ /* 0x004fe20000000000 */
[----:B------:R-:W2:Y:S02]  /*712b0*/  LDL.LU.64 R26, [R1+0x1290] ;  /* 0x00129000011a7983 */ /* 0x000ea40000300a00 */
[----:B------:R0:W-:Y:S01]  /*712c0*/  STG.E.U16 [R20.64], R4 ;  /* 0x0000000414007986 */ /* 0x0001e2000c101506 */
[----:B------:R1:W-:Y:S02]  /*712d0*/  STG.E.U16 [R28.64], R2 ;  /* 0x000000021c007986 */ /* 0x0003e4000c101506 */
[----:B------:R1:W-:Y:S02]  /*712e0*/  STG.E.U16 [R18.64], R0 ;  /* 0x0000000012007986 */ /* 0x0003e4000c101506 */
[----:B------:R3:W-:Y:S01]  /*712f0*/  STG.E.U16 [R24.64], R3 ;  /* 0x0000000318007986 */ /* 0x0007e2000c101506 */
[----:B0-----:R-:W2:Y:S01]  /*71300*/  LDL.LU.64 R20, [R1+0x1288] ;  /* 0x0012880001147983 */ /* 0x001ea20000300a00 */
[----:B------:R-:W2:Y:S02]  /*71310*/  LDL.LU R23, [R1+0xd8] ;  /* 0x0000d80001177983 */ /* 0x000ea40000300800 */
[----:B-1----:R-:W2:Y:S02]  /*71320*/  LDL.LU.64 R28, [R1+0x12a0] ;  /* 0x0012a000011c7983 */ /* 0x002ea40000300a00 */
[----:B------:R-:W2:Y:S01]  /*71330*/  LDL.LU R18, [R1+0xf8] ;  /* 0x0000f80001127983 */ /* 0x000ea20000300800 */
[----:B------:R-:W2:Y:S01]  /*71340*/  LDL.LU.64 R8, [R1+0x12b8] ;  /* 0x0012b80001087983 */ /* 0x000ea20000300a00 */
[----:B------:R-:W2:Y:S02]  /*71350*/  LDL.LU.64 R16, [R1+0x12b0] ;  /* 0x0012b00001107983 */ /* 0x000ea40000300a00 */
[----:B---3--:R-:W3:Y:S01]  /*71360*/  LDL.LU.64 R24, [R1+0x12a8] ;  /* 0x0012a80001187983 */ /* 0x008ee20000300a00 */
[----:B------:R-:W-:Y:S01]  /*71370*/  PRMT R4, R3, 0x7632, R4 ;  /* 0x0000763203047816 */ /* 0x000fe20000000004 */
[----:B------:R-:W2:Y:S01]  /*71380*/  LDL.LU R19, [R1+0x108] ;  /* 0x0001080001137983 */ /* 0x000ea20000300800 */
[----:B------:R-:W2:Y:S03]  /*71390*/  LDL.LU.64 R2, [R1+0x12c8] ;  /* 0x0012c80001027983 */ /* 0x000ea60000300a00 */
[----:B--2---:R0:W-:Y:S04]  /*713a0*/  STL [R1+0x1974], R3 ;  /* 0x0019740301007387 */ /* 0x0041e80000100800 */
[----:B0-----:R-:W2:Y:S04]  /*713b0*/  LDL.LU R3, [R1+0x5c] ;  /* 0x00005c0001037983 */ /* 0x001ea80000300800 */
[----:B--2---:R0:W-:Y:S04]  /*713c0*/  STL.64 [R1+0x1988], R2 ;  /* 0x0019880201007387 */ /* 0x0041e80000100a00 */
[----:B0-----:R-:W2:Y:S01]  /*713d0*/  LDL.LU.64 R2, [R1+0x12c0] ;  /* 0x0012c00001027983 */ /* 0x001ea20000300a00 */
[----:B------:R-:W2:Y:S02]  /*713e0*/  LDL.LU R5, [R1+0x2c] ;  /* 0x00002c0001057983 */ /* 0x000ea40000300800 */
[----:B------:R-:W2:Y:S02]  /*713f0*/  LDL.LU R12, [R1+0xc] ;  /* 0x00000c00010c7983 */ /* 0x000ea40000300800 */
[----:B--2---:R0:W-:Y:S04]  /*71400*/  STL [R1+0x196c], R12 ;  /* 0x00196c0c01007387 */ /* 0x0041e80000100800 */
[----:B0-----:R-:W2:Y:S04]  /*71410*/  LDL.LU.64 R12, [R1+0x12e0] ;  /* 0x0012e000010c7983 */ /* 0x001ea80000300a00 */
[----:B--2---:R0:W-:Y:S04]  /*71420*/  STL.64 [R1+0x1978], R12 ;  /* 0x0019780c01007387 */ /* 0x0041e80000100a00 */
[----:B0-----:R-:W2:Y:S01]  /*71430*/  LDL.LU.64 R12, [R1+0x12d0] ;  /* 0x0012d000010c7983 */ /* 0x001ea20000300a00 */
[----:B------:R-:W-:-:S03]  /*71440*/  PRMT R0, R22, 0x7632, R0 ;  /* 0x0000763216007816 */ /* 0x000fc60000000000 */
[----:B----4-:R-:W-:Y:S01]  /*71450*/  STG.E.U16 [R10.64], R4 ;  /* 0x000000040a007986 */ /* 0x010fe2000c101506 */
[----:B------:R-:W-:Y:S03]  /*71460*/  STG.E.U16 [R26.64], R22 ;  /* 0x000000161a007986 */ /* 0x000fe6000c101506 */
[----:B------:R-:W-:Y:S01]  /*71470*/  STG.E.U16 [R20.64], R0 ;  /* 0x0000000014007986 */ /* 0x000fe2000c101506 */
[----:B------:R-:W-:Y:S03]  /*71480*/  STG.E.U16 [R28.64], R23 ;  /* 0x000000171c007986 */ /* 0x000fe6000c101506 */
[----:B--2---:R0:W-:Y:S04]  /*71490*/  STL.64 [R1+0x1980], R12 ;  /* 0x0019800c01007387 */ /* 0x0041e80000100a00 */
[----:B0-----:R-:W2:Y:S01]  /*714a0*/  LDL.LU.64 R12, [R1+0x12d8] ;  /* 0x0012d800010c7983 */ /* 0x001ea20000300a00 */
[----:B------:R-:W4:Y:S02]  /*714b0*/  LDL.LU.64 R14, [R1+0x12f8] ;  /* 0x0012f800010e7983 */ /* 0x000f240000300a00 */
[----:B------:R-:W4:Y:S01]  /*714c0*/  LDL.LU.64 R10, [R1+0x12f0] ;  /* 0x0012f000010a7983 */ /* 0x000f220000300a00 */
[----:B------:R-:W-:Y:S01]  /*714d0*/  PRMT R4, R23, 0x7632, R4 ;  /* 0x0000763217047816 */ /* 0x000fe20000000004 */
[----:B------:R-:W4:Y:S01]  /*714e0*/  LDL.LU.64 R26, [R1+0x12e8] ;  /* 0x0012e800011a7983 */ /* 0x000f220000300a00 */
[----:B------:R-:W4:Y:S02]  /*714f0*/  LDL.LU.64 R6, [R1+0x1300] ;  /* 0x0013000001067983 */ /* 0x000f240000300a00 */
[----:B------:R-:W4:Y:S01]  /*71500*/  LDL.LU R20, [R1+0x4c] ;  /* 0x00004c0001147983 */ /* 0x000f220000300800 */
[----:B------:R-:W-:Y:S01]  /*71510*/  PRMT R0, R18, 0x7632, R0 ;  /* 0x0000763212007816 */ /* 0x000fe20000000000 */
[----:B------:R-:W4:Y:S01]  /*71520*/  LDL.LU.64 R28, [R1+0x1310] ;  /* 0x00131000011c7983 */ /* 0x000f220000300a00 */
[----:B------:R-:W4:Y:S03]  /*71530*/  LDL.LU.64 R22, [R1+0x1308] ;  /* 0x0013080001167983 */ /* 0x000f260000300a00 */
[----:B------:R0:W-:Y:S01]  /*71540*/  STG.E.U16 [R8.64], R4 ;  /* 0x0000000408007986 */ /* 0x0001e2000c101506 */
[----:B------:R-:W4:Y:S02]  /*71550*/  LDL.LU R21, [R1+0x1c] ;  /* 0x00001c0001157983 */ /* 0x000f240000300800 */
[----:B------:R1:W-:Y:S02]  /*71560*/  STG.E.U16 [R16.64], R18 ;  /* 0x0000001210007986 */ /* 0x0003e4000c101506 */
[----:B---3--:R3:W-:Y:S01]  /*71570*/  STG.E.U16 [R24.64], R0 ;  /* 0x0000000018007986 */ /* 0x0087e2000c101506 */
[----:B------:R3:W-:Y:S01]  /*71580*/  STG.E.U16 [R2.64], R19 ;  /* 0x0000001302007986 */ /* 0x0007e2000c101506 */
[----:B0-----:R-:W-:-:S03]  /*71590*/  PRMT R4, R19, 0x7632, R4 ;  /* 0x0000763213047816 */ /* 0x001fc60000000004 */
[----:B------:R-:W4:Y:S01]  /*715a0*/  LDL.LU.64 R8, [R1+0x1320] ;  /* 0x0013200001087983 */ /* 0x000f220000300a00 */
[----:B-1----:R-:W4:Y:S02]  /*715b0*/  LDL.LU.64 R16, [R1+0x1338] ;  /* 0x0013380001107983 */ /* 0x002f240000300a00 */
[----:B---3--:R-:W3:Y:S01]  /*715c0*/  LDL.LU.64 R24, [R1+0x1330] ;  /* 0x0013300001187983 */ /* 0x008ee20000300a00 */
[----:B------:R-:W3:Y:S04]  /*715d0*/  LDL.LU.64 R2, [R1+0x1988] ;  /* 0x0019880001027983 */ /* 0x000ee80000300a00 */
[----:B------:R-:W4:Y:S04]  /*715e0*/  LDL.LU.64 R18, [R1+0x1328] ;  /* 0x0013280001127983 */ /* 0x000f280000300a00 */
[----:B--2---:R0:W-:Y:S04]  /*715f0*/  STG.E.U16 [R12.64], R4 ;  /* 0x000000040c007986 */ /* 0x0041e8000c101506 */
[----:B0-----:R-:W2:Y:S01]  /*71600*/  LDL.LU.64 R12, [R1+0x1980] ;  /* 0x00198000010c7983 */ /* 0x001ea20000300a00 */
[----:B---3--:R-:W-:-:S03]  /*71610*/  PRMT R0, R3, 0x7632, R0 ;  /* 0x0000763203007816 */ /* 0x008fc60000000000 */
[----:B--2---:R0:W-:Y:S04]  /*71620*/  STG.E.U16 [R12.64], R3 ;  /* 0x000000030c007986 */ /* 0x0041e8000c101506 */
[----:B0-----:R-:W2:Y:S01]  /*71630*/  LDL.LU.64 R12, [R1+0x1978] ;  /* 0x00197800010c7983 */ /* 0x001ea20000300a00 */
[----:B------:R-:W3:Y:S03]  /*71640*/  LDL.LU R3, [R1+0x1974] ;  /* 0x0019740001037983 */ /* 0x000ee60000300800 */
[----:B---3--:R0:W-:Y:S04]  /*71650*/  STG.E.U16 [R2.64], R0 ;  /* 0x0000000002007986 */ /* 0x0081e8000c101506 */
[----:B0-----:R-:W3:Y:S01]  /*71660*/  LDL.LU R2, [R1+0x1970] ;  /* 0x0019700001027983 */ /* 0x001ee20000300800 */
[----:B------:R-:W3:Y:S02]  /*71670*/  LDL.LU R3, [R1+0x3c] ;  /* 0x00003c0001037983 */ /* 0x000ee40000300800 */
[----:B--2---:R-:W-:Y:S01]  /*71680*/  STG.E.U16 [R12.64], R5 ;  /* 0x000000050c007986 */ /* 0x004fe2000c101506 */
[----:B------:R-:W-:Y:S01]  /*71690*/  PRMT R4, R5, 0x7632, R4 ;  /* 0x0000763205047816 */ /* 0x000fe20000000004 */
[----:B---3--:R0:W-:Y:S04]  /*716a0*/  STL.64 [R1+0x1958], R2 ;  /* 0x0019580201007387 */ /* 0x0081e80000100a00 */
[----:B0-----:R-:W2:Y:S01]  /*716b0*/  LDL.LU.64 R2, [R1+0x1340] ;  /* 0x0013400001027983 */ /* 0x001ea20000300a00 */
[----:B------:R-:W3:Y:S03]  /*716c0*/  LDL.LU R12, [R1+0x196c] ;  /* 0x00196c00010c7983 */ /* 0x000ee60000300800 */
[----:B----4-:R0:W-:Y:S04]  /*716d0*/  STG.E.U16 [R14.64], R4 ;  /* 0x000000040e007986 */ /* 0x0101e8000c101506 */
[----:B0-----:R-:W2:Y:S04]  /*716e0*/  LDL.LU R15, [R1+0x1968] ;  /* 0x00196800010f7983 */ /* 0x001ea80000300800 */
[----:B---3--:R0:W-:Y:S04]  /*716f0*/  STG.E.U16 [R10.64], R12 ;  /* 0x0000000c0a007986 */ /* 0x0081e8000c101506 */
[----:B0-----:R-:W3:Y:S01]  /*71700*/  LDL.LU R11, [R1+0x1964] ;  /* 0x00196400010b7983 */ /* 0x001ee20000300800 */
[----:B------:R-:W-:-:S02]  /*71710*/  PRMT R0, R12, 0x7632, R0 ;  /* 0x000076320c007816 */ /* 0x000fc40000000000 */
[----:B------:R-:W4:Y:S03]  /*71720*/  LDL.LU.64 R12, [R1+0x1348] ;  /* 0x00134800010c7983 */ /* 0x000f260000300a00 */
[----:B------:R0:W-:Y:S04]  /*71730*/  STG.E.U16 [R26.64], R0 ;  /* 0x000000001a007986 */ /* 0x0001e8000c101506 */
[----:B0-----:R-:W2:Y:S04]  /*71740*/  LDL.LU R27, [R1+0xac] ;  /* 0x0000ac00011b7983 */ /* 0x001ea80000300800 */
[----:B---3--:R0:W-:Y:S01]  /*71750*/  STG.E.U16 [R6.64], R11 ;  /* 0x0000000b06007986 */ /* 0x0081e2000c101506 */
[----:B------:R-:W-:-:S03]  /*71760*/  PRMT R4, R11, 0x7632, R4 ;  /* 0x000076320b047816 */ /* 0x000fc60000000004 */
[----:B0-----:R-:W3:Y:S01]  /*71770*/  LDL.LU R7, [R1+0x1960] ;  /* 0x0019600001077983 */ /* 0x001ee20000300800 */
[----:B------:R-:W2:Y:S01]  /*71780*/  LDL.LU.64 R10, [R1+0x1318] ;  /* 0x00131800010a7983 */ /* 0x000ea20000300a00 */
[----:B------:R-:W-:Y:S02]  /*71790*/  PRMT R0, R20, 0x7632, R0 ;  /* 0x0000763214007816 */ /* 0x000fe40000000000 */
[----:B--2---:R0:W-:Y:S01]  /*717a0*/  STG.E.U16 [R10.64], R4 ;  /* 0x000000040a007986 */ /* 0x0041e2000c101506 */
[----:B------:R1:W-:Y:S02]  /*717b0*/  STG.E.U16 [R28.64], R20 ;  /* 0x000000141c007986 */ /* 0x0003e4000c101506 */
[----:B------:R2:W-:Y:S02]  /*717c0*/  STG.E.U16 [R22.64], R0 ;  /* 0x0000000016007986 */ /* 0x0005e4000c101506 */
[----:B------:R-:W-:Y:S01]  /*717d0*/  STG.E.U16 [R8.64], R21 ;  /* 0x0000001508007986 */ /* 0x000fe2000c101506 */
[----:B0-----:R-:W-:Y:S01]  /*717e0*/  PRMT R4, R21, 0x7632, R4 ;  /* 0x0000763215047816 */ /* 0x001fe20000000004 */
[----:B-1----:R-:W4:Y:S01]  /*717f0*/  LDL.LU.64 R28, [R1+0x1368] ;  /* 0x00136800011c7983 */ /* 0x002f220000300a00 */
[----:B--2---:R-:W2:Y:S01]  /*71800*/  LDL.LU.64 R22, [R1+0x1360] ;  /* 0x0013600001167983 */ /* 0x004ea20000300a00 */
[----:B---3--:R-:W-:Y:S01]  /*71810*/  PRMT R0, R7, 0x7632, R0 ;  /* 0x0000763207007816 */ /* 0x008fe20000000000 */
[----:B------:R-:W3:Y:S01]  /*71820*/  LDL.LU R20, [R1+0xcc] ;  /* 0x0000cc0001147983 */ /* 0x000ee20000300800 */
[----:B------:R-:W-:Y:S01]  /*71830*/  STG.E.U16 [R16.64], R4 ;  /* 0x0000000410007986 */ /* 0x000fe2000c101506 */
[----:B------:R0:W-:Y:S02]  /*71840*/  STG.E.U16 [R24.64], R7 ;  /* 0x0000000718007986 */ /* 0x0001e4000c101506 */
[----:B------:R1:W-:Y:S02]  /*71850*/  STG.E.U16 [R18.64], R0 ;  /* 0x0000000012007986 */ /* 0x0003e4000c101506 */
[----:B------:R1:W-:Y:S01]  /*71860*/  STG.E.U16 [R2.64], R15 ;  /* 0x0000000f02007986 */ /* 0x0003e2000c101506 */
[----:B0-----:R-:W2:Y:S01]  /*71870*/  LDL.LU.64 R6, [R1+0x1350] ;  /* 0x0013500001067983 */ /* 0x001ea20000300a00 */
[----:B------:R-:W3:Y:S02]  /*71880*/  LDL.LU.64 R10, [R1+0x1378] ;  /* 0x00137800010a7983 */ /* 0x000ee40000300a00 */
[----:B------:R-:W2:Y:S02]  /*71890*/  LDL.LU.64 R8, [R1+0x1370] ;  /* 0x0013700001087983 */ /* 0x000ea40000300a00 */
[----:B------:R-:W2:Y:S01]  /*718a0*/  LDL.LU.64 R24, [R1+0x1380] ;  /* 0x0013800001187983 */ /* 0x000ea20000300a00 */
[----:B-1----:R-:W2:Y:S01]  /*718b0*/  LDL.LU R18, [R1+0xbc] ;  /* 0x0000bc0001127983 */ /* 0x002ea20000300800 */
[----:B------:R-:W2:Y:S01]  /*718c0*/  LDL.LU.64 R2, [R1+0x1958] ;  /* 0x0019580001027983 */ /* 0x000ea20000300a00 */
[----:B------:R-:W-:-:S02]  /*718d0*/  PRMT R4, R15, 0x7632, R4 ;  /* 0x000076320f047816 */ /* 0x000fc40000000004 */
[----:B------:R-:W3:Y:S04]  /*718e0*/  LDL.LU.64 R14, [R1+0x1358] ;  /* 0x00135800010e7983 */ /* 0x000ee80000300a00 */
[----:B------:R-:W0:Y:S02]  /*718f0*/  S2R R17, SR_TID.X ;  /* 0x0000000000117919 */ /* 0x000e240000002100 */
[C---:B0-----:R-:W-:Y:S02]  /*71900*/  LOP3.LUT R21, R17.reuse, 0x7f, RZ, 0xc0, !PT ;  /* 0x0000007f11157812 */ /* 0x041fe400078ec0ff */
[C---:B------:R-:W-:Y:S02]  /*71910*/  SHF.L.U32 R5, R17.reuse, 0xc, RZ ;  /* 0x0000000c11057819 */ /* 0x040fe400000006ff */
[----:B--2---:R-:W-:Y:S01]  /*71920*/  MOV R19, R2 ;  /* 0x0000000200137202 */ /* 0x004fe20000000f00 */
[----:B------:R-:W-:Y:S01]  /*71930*/  IMAD.SHL.U32 R2, R17, 0x1000, RZ ;  /* 0x0000100011027824 */ /* 0x000fe200078e00ff */
[----:B------:R-:W-:-:S04]  /*71940*/  PRMT R0, R3, 0x7632, R0 ;  /* 0x0000763203007816 */ /* 0x000fc80000000000 */
[----:B------:R-:W-:Y:S01]  /*71950*/  LOP3.LUT R2, R2, 0x6000, RZ, 0xc0, !PT ;  /* 0x0000600002027812 */ /* 0x000fe200078ec0ff */
[----:B---3--:R-:W-:Y:S03]  /*71960*/  STG.E.U16 [R14.64], R4 ;  /* 0x000000040e007986 */ /* 0x008fe6000c101506 */
[----:B------:R-:W-:Y:S01]  /*71970*/  LEA R2, R21, R2, 0x4 ;  /* 0x0000000215027211 */ /* 0x000fe200078e20ff */
[----:B------:R0:W-:Y:S01]  /*71980*/  STG.E.U16 [R6.64], R3 ;  /* 0x0000000306007986 */ /* 0x0001e2000c101506 */
[----:B----4-:R-:W-:Y:S03]  /*71990*/  STG.E.U16 [R12.64], R0 ;  /* 0x000000000c007986 */ /* 0x010fe6000c101506 */
[----:B------:R-:W1:Y:S01]  /*719a0*/  LDS.128 R12, [R2] ;  /* 0x00000000020c7984 */ /* 0x000e620000000c00 */
[----:B0-----:R-:W-:-:S04]  /*719b0*/  SHF.L.U32 R3, R17, 0xc, RZ ;  /* 0x0000000c11037819 */ /* 0x001fc800000006ff */
[----:B------:R-:W-:-:S04]  /*719c0*/  LOP3.LUT R3, R3, 0x6000, RZ, 0xc0, !PT ;  /* 0x0000600003037812 */ /* 0x000fc800078ec0ff */
[----:B------:R-:W-:-:S04]  /*719d0*/  LEA R3, R21, R3, 0x4 ;  /* 0x0000000315037211 */ /* 0x000fc800078e20ff */
[----:B------:R-:W-:Y:S01]  /*719e0*/  LOP3.LUT R3, R3, 0x20, RZ, 0x3c, !PT ;  /* 0x0000002003037812 */ /* 0x000fe200078e3cff */
[----:B-1----:R-:W-:Y:S01]  /*719f0*/  STL [R1+0x94], R13 ;  /* 0x0000940d01007387 */ /* 0x002fe20000100800 */
[----:B------:R-:W-:Y:S02]  /*71a00*/  STL.64 [R1+0x98], R14 ;  /* 0x0000980e01007387 */ /* 0x000fe40000100a00 */
[----:B------:R-:W-:Y:S02]  /*71a10*/  STL [R1+0x1940], R12 ;  /* 0x0019400c01007387 */ /* 0x000fe40000100800 */
[----:B------:R-:W0:Y:S01]  /*71a20*/  LDS.128 R12, [R3] ;  /* 0x00000000030c7984 */ /* 0x000e220000000c00 */
[----:B------:R-:W-:-:S03]  /*71a30*/  PRMT R0, R27, 0x7632, R0 ;  /* 0x000076321b007816 */ /* 0x000fc60000000000 */
[----:B------:R-:W-:Y:S04]  /*71a40*/  STG.E.U16 [R28.64], R27 ;  /* 0x0000001b1c007986 */ /* 0x000fe8000c101506 */
[----:B------:R1:W-:Y:S01]  /*71a50*/  STG.E.U16 [R22.64], R0 ;  /* 0x0000000016007986 */ /* 0x0003e2000c101506 */
[----:B------:R-:W-:Y:S01]  /*71a60*/  STG.E.U16 [R10.64], R20 ;  /* 0x000000140a007986 */ /* 0x000fe2000c101506 */
[----:B-1----:R-:W-:-:S05]  /*71a70*/  PRMT R0, R20, 0x7632, R0 ;  /* 0x0000763214007816 */ /* 0x002fca0000000000 */
[----:B------:R-:W-:Y:S01]  /*71a80*/  STG.E.U16 [R8.64], R0 ;  /* 0x0000000008007986 */ /* 0x000fe2000c101506 */
[----:B------:R1:W-:Y:S01]  /*71a90*/  STG.E.U16 [R24.64], R18 ;  /* 0x0000001218007986 */ /* 0x0003e2000c101506 */
[----:B------:R-:W-:Y:S02]  /*71aa0*/  SHF.L.U32 R27, R17, 0xc, RZ ;  /* 0x0000000c111b7819 */ /* 0x000fe400000006ff */
[----:B0-----:R-:W-:Y:S01]  /*71ab0*/  MOV R28, R15 ;  /* 0x0000000f001c7202 */ /* 0x001fe20000000f00 */
[----:B------:R-:W-:Y:S01]  /*71ac0*/  STL [R1+0x54], R13 ;  /* 0x0000540d01007387 */ /* 0x000fe20000100800 */
[----:B------:R-:W-:Y:S02]  /*71ad0*/  STL [R1+0x58], R14 ;  /* 0x0000580e01007387 */ /* 0x000fe40000100800 */
[----:B------:R-:W2:Y:S02]  /*71ae0*/  LDL.LU.64 R22, [R1+0x1390] ;  /* 0x0013900001167983 */ /* 0x000ea40000300a00 */
[----:B------:R-:W3:Y:S01]  /*71af0*/  LDL.LU R6, [R1+0xec] ;  /* 0x0000ec0001067983 */ /* 0x000ee20000300800 */
[----:B------:R0:W-:Y:S01]  /*71b00*/  STL [R1+0x1830], R28 ;  /* 0x0018301c01007387 */ /* 0x0001e20000100800 */
[----:B-1----:R-:W4:Y:S01]  /*71b10*/  LDL.LU R24, [R1+0xdc] ;  /* 0x0000dc0001187983 */ /* 0x002f220000300800 */
[----:B------:R-:W-:-:S02]  /*71b20*/  PRMT R0, R18, 0x7632, R0 ;  /* 0x0000763212007816 */ /* 0x000fc40000000000 */
[----:B0-----:R-:W2:Y:S01]  /*71b30*/  LDL.LU.64 R28, [R1+0x13b0] ;  /* 0x0013b000011c7983 */ /* 0x001ea20000300a00 */
[----:B------:R-:W2:Y:S02]  /*71b40*/  LDL.LU R18, [R1+0xfc] ;  /* 0x0000fc0001127983 */ /* 0x000ea40000300800 */
[----:B------:R-:W3:Y:S01]  /*71b50*/  LDL.LU.64 R16, [R1+0x13b8] ;  /* 0x0013b80001107983 */ /* 0x000ee20000300a00 */
[----:B------:R-:W-:-:S05]  /*71b60*/  LOP3.LUT R27, R27, 0x6000, RZ, 0xc0, !PT ;  /* 0x000060001b1b7812 */ /* 0x000fca00078ec0ff */
[----:B------:R-:W-:-:S05]  /*71b70*/  IMAD R27, R21, 0x10, R27 ;  /* 0x00000010151b7824 */ /* 0x000fca00078e021b */
[----:B------:R-:W-:-:S05]  /*71b80*/  LOP3.LUT R27, R27, 0x40, RZ, 0x3c, !PT ;  /* 0x000000401b1b7812 */ /* 0x000fca00078e3cff */
[----:B------:R-:W0:Y:S01]  /*71b90*/  LDS.128 R8, [R27] ;  /* 0x000000001b087984 */ /* 0x000e220000000c00 */
[----:B------:R-:W-:-:S03]  /*71ba0*/  LOP3.LUT R5, R5, 0x6000, RZ, 0xc0, !PT ;  /* 0x0000600005057812 */ /* 0x000fc600078ec0ff */
[----:B------:R-:W-:Y:S01]  /*71bb0*/  STL [R1+0x1944], R19 ;  /* 0x0019441301007387 */ /* 0x000fe20000100800 */
[----:B------:R-:W-:Y:S01]  /*71bc0*/  IMAD.MOV.U32 R26, RZ, RZ, R12 ;  /* 0x000000ffff1a7224 */ /* 0x000fe200078e000c */
[----:B------:R-:W-:-:S04]  /*71bd0*/  LEA R5, R21, R5, 0x4 ;  /* 0x0000000515057211 */ /* 0x000fc800078e20ff */
[----:B------:R-:W-:Y:S02]  /*71be0*/  LOP3.LUT R5, R5, 0x60, RZ, 0x3c, !PT ;  /* 0x0000006005057812 */ /* 0x000fe400078e3cff */
[----:B0-----:R-:W-:Y:S01]  /*71bf0*/  MOV R7, R8 ;  /* 0x0000000800077202 */ /* 0x001fe20000000f00 */
[----:B--2---:R0:W-:Y:S04]  /*71c00*/  STL [R1+0x1950], R18 ;  /* 0x0019501201007387 */ /* 0x0041e80000100800 */
[----:B0-----:R-:W4:Y:S01]  /*71c10*/  LDL.LU.64 R18, [R1+0x13a8] ;  /* 0x0013a80001127983 */ /* 0x001f220000300a00 */
[----:B---3--:R0:W-:Y:S03]  /*71c20*/  STL.64 [R1+0x1948], R16 ;  /* 0x0019481001007387 */ /* 0x0081e60000100a00 */
[----:B0-----:R-:W2:Y:S01]  /*71c30*/  LDL.LU.64 R16, [R1+0x1398] ;  /* 0x0013980001107983 */ /* 0x001ea20000300a00 */
[----:B------:R-:W3:Y:S02]  /*71c40*/  LDL.LU.64 R12, [R1+0x13c0] ;  /* 0x0013c000010c7983 */ /* 0x000ee40000300a00 */
[----:B------:R-:W2:Y:S02]  /*71c50*/  LDL.LU.64 R14, [R1+0x13c8] ;  /* 0x0013c800010e7983 */ /* 0x000ea40000300a00 */
[----:B------:R-:W2:Y:S01]  /*71c60*/  LDL.LU R25, [R1+0x10c] ;  /* 0x00010c0001197983 */ /* 0x000ea20000300800 */
[----:B------:R-:W2:Y:S01]  /*71c70*/  LDL.LU.64 R20, [R1+0x13d0] ;  /* 0x0013d00001147983 */ /* 0x000ea20000300a00 */
[----:B------:R-:W-:Y:S02]  /*71c80*/  STL [R1+0x14], R9 ;  /* 0x0000140901007387 */ /* 0x000fe40000100800 */
[----:B------:R-:W-:Y:S02]  /*71c90*/  STL.64 [R1+0x18], R10 ;  /* 0x0000180a01007387 */ /* 0x000fe40000100a00 */
[----:B------:R-:W0:Y:S04]  /*71ca0*/  LDS.128 R8, [R5] ;  /* 0x0000000005087984 */ /* 0x000e280000000c00 */
[----:B------:R1:W-:Y:S04]  /*71cb0*/  STG.E.U16 [R22.64], R0 ;  /* 0x0000000016007986 */ /* 0x0003e8000c101506 */
[----:B-1----:R-:W2:Y:S04]  /*71cc0*/  LDL.LU.64 R22, [R1+0x13d8] ;  /* 0x0013d80001167983 */ /* 0x002ea80000300a00 */
[----:B0-----:R-:W-:Y:S01]  /*71cd0*/  STL [R1+0x18f8], R9 ;  /* 0x0018f80901007387 */ /* 0x001fe20000100800 */
[----:B------:R0:W-:Y:S03]  /*71ce0*/  STL.64 [R1+0x1868], R10 ;  /* 0x0018680a01007387 */ /* 0x0001e60000100a00 */
[----:B0-----:R-:W2:Y:S01]  /*71cf0*/  LDL.LU.64 R10, [R1+0x13e0] ;  /* 0x0013e000010a7983 */ /* 0x001ea20000300a00 */
[----:B------:R0:W-:Y:S03]  /*71d00*/  STL [R1+0x193c], R8 ;  /* 0x00193c0801007387 */ /* 0x0001e60000100800 */
[----:B0-----:R-:W2:Y:S01]  /*71d10*/  LDL.LU.64 R8, [R1+0x13a0] ;  /* 0x0013a00001087983 */ /* 0x001ea20000300a00 */
[----:B------:R-:W-:-:S03]  /*71d20*/  PRMT R0, R6, 0x7632, R0 ;  /* 0x0000763206007816 */ /* 0x000fc60000000000 */
[----:B--2---:R-:W-:Y:S02]  /*71d30*/  STG.E.U16 [R8.64], R6 ;  /* 0x0000000608007986 */ /* 0x004fe4000c101506 */
[----:B------:R-:W-:Y:S02]  /*71d40*/  STG.E.U16 [R16.64], R0 ;  /* 0x0000000010007986 */ /* 0x000fe4000c101506 */
[----:B----4-:R-:W-:Y:S02]  /*71d50*/  STG.E.U16 [R18.64], R24 ;  /* 0x0000001812007986 */ /* 0x010fe4000c101506 */
[----:B------:R-:W0:Y:S04]  /*71d60*/  LDS.128 R16, [R2+0x800] ;  /* 0x0008000002107984 */ /* 0x000e280000000c00 */
[----:B0-----:R-:W-:Y:S01]  /*71d70*/  STL [R1+0x84], R17 ;  /* 0x0000841101007387 */ /* 0x001fe20000100800 */
[----:B------:R0:W-:Y:S01]  /*71d80*/  STL.64 [R1+0x88], R18 ;  /* 0x0000881201007387 */ /* 0x0001e20000100a00 */
[----:B------:R-:W-:-:S02]  /*71d90*/  MOV R6, R16 ;  /* 0x0000001000067202 */ /* 0x000fc40000000f00 */
[----:B0-----:R-:W2:Y:S01]  /*71da0*/  LDL.LU R18, [R1+0x1950] ;  /* 0x0019500001127983 */ /* 0x001ea20000300800 */
[----:B------:R-:W4:Y:S01]  /*71db0*/  LDL.LU.64 R16, [R1+0x1948] ;  /* 0x0019480001107983 */ /* 0x000f220000300a00 */
[----:B------:R-:W-:-:S05]  /*71dc0*/  PRMT R0, R24, 0x7632, R0 ;  /* 0x0000763218007816 */ /* 0x000fca0000000000 */
[----:B------:R2:W-:Y:S02]  /*71dd0*/  STG.E.U16 [R28.64], R0 ;  /* 0x000000001c007986 */ /* 0x0005e4000c101506 */
[----:B--2---:R-:W-:Y:S02]  /*71de0*/  PRMT R0, R18, 0x7632, R0 ;  /* 0x0000763212007816 */ /* 0x004fe40000000000 */
[----:B----4-:R-:W-:Y:S02]  /*71df0*/  STG.E.U16 [R16.64], R18 ;  /* 0x0000001210007986 */ /* 0x010fe4000c101506 */
[----:B------:R-:W0:Y:S02]  /*71e00*/  LDS.128 R16, [R3+0x800] ;  /* 0x0008000003107984 */ /* 0x000e240000000c00 */
[----:B0-----:R-:W-:Y:S02]  /*71e10*/  STL [R1+0x44], R17 ;  /* 0x0000441101007387 */ /* 0x001fe40000100800 */
[----:B------:R0:W-:Y:S02]  /*71e20*/  STL.64 [R1+0x48], R18 ;  /* 0x0000481201007387 */ /* 0x0001e40000100a00 */
[----:B------:R-:W-:Y:S01]  /*71e30*/  IMAD.MOV.U32 R29, RZ, RZ, R16 ;  /* 0x000000ffff1d7224 */ /* 0x000fe200078e0010 */
[----:B0-----:R-:W2:Y:S01]  /*71e40*/  LDL.LU R19, [R1+0x1944] ;  /* 0x0019440001137983 */ /* 0x001ea20000300800 */
[----:B------:R-:W4:Y:S03]  /*71e50*/  LDL.LU.64 R16, [R1+0x13f8] ;  /* 0x0013f80001107983 */ /* 0x000f260000300a00 */
[----:B---3--:R-:W-:Y:S01]  /*71e60*/  STG.E.U16 [R12.64], R0 ;  /* 0x000000000c007986 */ /* 0x008fe2000c101506 */
[----:B------:R-:W-:Y:S02]  /*71e70*/  STG.E.U16 [R14.64], R25 ;  /* 0x000000190e007986 */ /* 0x000fe4000c101506 */
[----:B------:R-:W0:Y:S01]  /*71e80*/  LDS.128 R12, [R27+0x800] ;  /* 0x000800001b0c7984 */ /* 0x000e220000000c00 */
[----:B--2---:R1:W-:Y:S04]  /*71e90*/  STL [R1+0x1938], R19 ;  /* 0x0019381301007387 */ /* 0x0043e80000100800 */
[----:B-1----:R-:W2:Y:S01]  /*71ea0*/  LDL.LU.64 R18, [R1+0x13e8] ;  /* 0x0013e80001127983 */ /* 0x002ea20000300a00 */
[----:B----4-:R1:W-:Y:S03]  /*71eb0*/  STL.64 [R1+0x1930], R16 ;  /* 0x0019301001007387 */ /* 0x0103e60000100a00 */
[----:B-1----:R-:W3:Y:S01]  /*71ec0*/  LDL.LU.64 R16, [R1+0x13f0] ;  /* 0x0013f00001107983 */ /* 0x002ee20000300a00 */
[----:B0-----:R0:W-:Y:S02]  /*71ed0*/  STL.64 [R1], R12 ;  /* 0x0000000c01007387 */ /* 0x0011e40000100a00 */
[----:B------:R-:W-:Y:S01]  /*71ee0*/  STL.64 [R1+0x8], R14 ;  /* 0x0000080e01007387 */ /* 0x000fe20000100a00 */
[----:B0-----:R-:W4:Y:S01]  /*71ef0*/  LDL.LU R12, [R1+0x1940] ;  /* 0x00194000010c7983 */ /* 0x001f220000300800 */
[----:B------:R-:W-:-:S02]  /*71f00*/  PRMT R0, R25, 0x7632, R0 ;  /* 0x0000763219007816 */ /* 0x000fc40000000000 */
[----:B------:R-:W2:Y:S03]  /*71f10*/  LDL.LU.64 R24, [R1+0x1410] ;  /* 0x0014100001187983 */ /* 0x000ea60000300a00 */
[----:B------:R0:W-:Y:S04]  /*71f20*/  STG.E.U16 [R20.64], R0 ;  /* 0x0000000014007986 */ /* 0x0001e8000c101506 */
[----:B0-----:R-:W2:Y:S01]  /*71f30*/  LDL.LU.64 R20, [R1+0x1408] ;  /* 0x0014080001147983 */ /* 0x001ea20000300a00 */
[----:B----4-:R-:W-:-:S03]  /*71f40*/  PRMT R0, R12, 0x7632, R0 ;  /* 0x000076320c007816 */ /* 0x010fc60000000000 */
[----:B------:R0:W-:Y:S02]  /*71f50*/  STG.E.U16 [R22.64], R12 ;  /* 0x0000000c16007986 */ /* 0x0001e4000c101506 */
[----:B------:R-:W1:Y:S02]  /*71f60*/  LDS.128 R12, [R5+0x800] ;  /* 0x00080000050c7984 */ /* 0x000e640000000c00 */
[----:B------:R4:W-:Y:S02]  /*71f70*/  STG.E.U16 [R10.64], R0 ;  /* 0x000000000a007986 */ /* 0x0009e4000c101506 */
[----:B------:R-:W1:Y:S04]  /*71f80*/  LDS.128 R8, [R2+0x1000] ;  /* 0x0010000002087984 */ /* 0x000e680000000c00 */
[----:B---3--:R-:W-:Y:S01]  /*71f90*/  STG.E.U16 [R16.64], R26 ;  /* 0x0000001a10007986 */ /* 0x008fe2000c101506 */
[----:B0-----:R-:W3:Y:S01]  /*71fa0*/  LDL.LU.64 R22, [R1+0x1400] ;  /* 0x0014000001167983 */ /* 0x001ee20000300a00 */
[----:B----4-:R-:W-:-:S05]  /*71fb0*/  PRMT R0, R26, 0x7632, R0 ;  /* 0x000076321a007816 */ /* 0x010fca0000000000 */
[----:B--2---:R-:W-:Y:S02]  /*71fc0*/  STG.E.U16 [R18.64], R0 ;  /* 0x0000000012007986 */ /* 0x004fe4000c101506 */
[----:B------:R-:W0:Y:S02]  /*71fd0*/  LDS.128 R16, [R3+0x1000] ;  /* 0x0010000003107984 */ /* 0x000e240000000c00 */
[----:B-1----:R1:W-:Y:S02]  /*71fe0*/  STL.64 [R1+0x1928], R12 ;  /* 0x0019280c01007387 */ /* 0x0023e40000100a00 */
[----:B------:R-:W-:Y:S02]  /*71ff0*/  STL.64 [R1+0x1858], R14 ;  /* 0x0018580e01007387 */ /* 0x000fe40000100a00 */
[----:B-1----:R-:W2:Y:S01]  /*72000*/  LDL.LU.64 R12, [R1+0x1418] ;  /* 0x00141800010c7983 */ /* 0x002ea20000300a00 */
[----:B------:R1:W-:Y:S02]  /*72010*/  STL [R1+0x70], R8 ;  /* 0x0000700801007387 */ /* 0x0003e40000100800 */
[----:B------:R4:W-:Y:S01]  /*72020*/  STL.64 [R1+0x78], R10 ;  /* 0x0000780a01007387 */ /* 0x0009e20000100a00 */
[----:B-1----:R-:W2:Y:S01]  /*72030*/  LDL.LU R8, [R1+0x193c] ;  /* 0x00193c0001087983 */ /* 0x002ea20000300800 */
[----:B0-----:R0:W-:Y:S01]  /*72040*/  STL [R1+0x3c], R19 ;  /* 0x00003c1301007387 */ /* 0x0011e20000100800 */
[----:B----4-:R-:W-:Y:S01]  /*72050*/  MOV R11, R9 ;  /* 0x00000009000b7202 */ /* 0x010fe20000000f00 */
[----:B------:R-:W-:Y:S01]  /*72060*/  MOV R9, R16 ;  /* 0x0000001000097202 */ /* 0x000fe20000000f00 */
[----:B------:R-:W-:Y:S01]  /*72070*/  MOV R10, R17 ;  /* 0x00000011000a7202 */ /* 0x000fe20000000f00 */
[----:B0-----:R-:W4:Y:S01]  /*72080*/  LDL.LU R19, [R1+0x1938] ;  /* 0x0019380001137983 */ /* 0x001f220000300800 */
[----:B------:R-:W2:Y:S02]  /*72090*/  LDL.LU.64 R16, [R1+0x1930] ;  /* 0x0019300001107983 */ /* 0x000ea40000300a00 */
[----:B------:R-:W-:-:S02]  /*720a0*/  IMAD.MOV.U32 R28, RZ, RZ, R18 ;  /* 0x000000ffff1c7224 */ /* 0x000fc400078e0012 */
[----:B------:R-:W-:Y:S01]  /*720b0*/  STL [R1+0x1910], R9 ;  /* 0x0019100901007387 */ /* 0x000fe20000100800 */
[----:B------:R0:W-:Y:S04]  /*720c0*/  STL.64 [R1+0x18a8], R10 ;  /* 0x0018a80a01007387 */ /* 0x0001e80000100a00 */
[----:B0-----:R-:W3:Y:S01]  /*720d0*/  LDL.LU.64 R10, [R1+0x1420] ;  /* 0x00142000010a7983 */ /* 0x001ee20000300a00 */
[----:B------:R-:W-:Y:S01]  /*720e0*/  STL [R1+0x1888], R28 ;  /* 0x0018881c01007387 */ /* 0x000fe20000100800 */
[----:B------:R-:W-:Y:S02]  /*720f0*/  PRMT R4, R7, 0x7632, R4 ;  /* 0x0000763207047816 */ /* 0x000fe40000000004 */
[----:B----4-:R-:W-:Y:S01]  /*72100*/  MOV R26, R19 ;  /* 0x00000013001a7202 */ /* 0x010fe20000000f00 */
[----:B--2---:R-:W-:Y:S02]  /*72110*/  STG.E.U16 [R16.64], R7 ;  /* 0x0000000710007986 */ /* 0x004fe4000c101506 */
[----:B------:R-:W0:Y:S02]  /*72120*/  LDS.128 R16, [R27+0x1000] ;  /* 0x001000001b107984 */ /* 0x000e240000000c00 */
[----:B0-----:R0:W-:Y:S04]  /*72130*/  STL.64 [R1+0x1900], R16 ;  /* 0x0019001001007387 */ /* 0x0011e80000100a00 */
[----:B0-----:R-:W2:Y:S01]  /*72140*/  LDL.LU.64 R16, [R1+0x1428] ;  /* 0x0014280001107983 */ /* 0x001ea20000300a00 */
[----:B------:R-:W-:Y:S01]  /*72150*/  PRMT R0, R8, 0x7632, R0 ;  /* 0x0000763208007816 */ /* 0x000fe20000000000 */
[----:B------:R0:W-:Y:S02]  /*72160*/  STG.E.U16 [R24.64], R4 ;  /* 0x0000000418007986 */ /* 0x0001e4000c101506 */
[----:B------:R-:W-:Y:S02]  /*72170*/  STG.E.U16 [R20.64], R8 ;  /* 0x0000000814007986 */ /* 0x000fe4000c101506 */
[----:B---3--:R-:W-:Y:S02]  /*72180*/  STG.E.U16 [R22.64], R0 ;  /* 0x0000000016007986 */ /* 0x008fe4000c101506 */
[----:B------:R-:W1:Y:S02]  /*72190*/  LDS.128 R20, [R5+0x1000] ;  /* 0x0010000005147984 */ /* 0x000e640000000c00 */
[----:B------:R3:W-:Y:S04]  /*721a0*/  STL.64 [R1+0x1838], R18 ;  /* 0x0018381201007387 */ /* 0x0007e80000100a00 */
[----:B0-----:R-:W4:Y:S04]  /*721b0*/  LDL.LU.64 R24, [R1+0x1430] ;  /* 0x0014300001187983 */ /* 0x001f280000300a00 */
[----:B---3--:R-:W3:Y:S04]  /*721c0*/  LDL.LU R19, [R1] ;  /* 0x0000000001137983 */ /* 0x008ee80000300800 */
[----:B-1----:R-:W-:Y:S01]  /*721d0*/  STL.64 [R1+0x18f0], R20 ;  /* 0x0018f01401007387 */ /* 0x002fe20000100a00 */
[----:B------:R-:W-:Y:S02]  /*721e0*/  STL.64 [R1+0x1818], R22 ;  /* 0x0018181601007387 */ /* 0x000fe40000100a00 */
[----:B------:R-:W0:Y:S04]  /*721f0*/  LDS.128 R20, [R2+0x1800] ;  /* 0x0018000002147984 */ /* 0x000e280000000c00 */
[----:B------:R1:W-:Y:S01]  /*72200*/  STG.E.U16 [R12.64], R6 ;  /* 0x000000060c007986 */ /* 0x0003e2000c101506 */
[----:B------:R-:W-:Y:S01]  /*72210*/  PRMT R0, R6, 0x7632, R0 ;  /* 0x0000763206007816 */ /* 0x000fe20000000000 */
[----:B-1----:R-:W3:Y:S01]  /*72220*/  LDL.LU.64 R12, [R1+0x1438] ;  /* 0x00143800010c7983 */ /* 0x002ee20000300a00 */
[----:B------:R-:W3:Y:S03]  /*72230*/  LDL.LU.64 R6, [R1+0x1388] ;  /* 0x0013880001067983 */ /* 0x000ee60000300a00 */
[----:B0-----:R-:W-:Y:S01]  /*72240*/  STL [R1+0x64], R21 ;  /* 0x0000641501007387 */ /* 0x001fe20000100800 */
[----:B------:R-:W-:Y:S01]  /*72250*/  MOV R15, R20 ;  /* 0x00000014000f7202 */ /* 0x000fe20000000f00 */
[----:B------:R-:W-:Y:S01]  /*72260*/  STL [R1+0x6c], R23 ;  /* 0x00006c1701007387 */ /* 0x000fe20000100800 */
[----:B------:R-:W-:Y:S01]  /*72270*/  MOV R2, R22 ;  /* 0x0000001600027202 */ /* 0x000fe20000000f00 */
[----:B------:R-:W3:Y:S04]  /*72280*/  LDL.LU R9, [R1+0x70] ;  /* 0x0000700001097983 */ /* 0x000ee80000300800 */
[----:B------:R-:W0:Y:S04]  /*72290*/  LDS.128 R20, [R3+0x1800] ;  /* 0x0018000003147984 */ /* 0x000e280000000c00 */
[----:B0-----:R-:W-:Y:S04]  /*722a0*/  STL [R1+0x2c], R23 ;  /* 0x00002c1701007387 */ /* 0x001fe80000100800 */
[----:B--2---:R-:W-:Y:S01]  /*722b0*/  STG.E.U16 [R16.64], R0 ;  /* 0x0000000010007986 */ /* 0x004fe2000c101506 */
[----:B------:R0:W-:Y:S03]  /*722c0*/  STG.E.U16 [R10.64], R29 ;  /* 0x0000001d0a007986 */ /* 0x0001e6000c101506 */
[----:B0-----:R-:W2:Y:S01]  /*722d0*/  LDL.LU.64 R10, [R1+0xb78] ;  /* 0x000b7800010a7983 */ /* 0x001ea20000300a00 */
[----:B------:R-:W-:Y:S01]  /*722e0*/  PRMT R0, R29, 0x7632, R0 ;  /* 0x000076321d007816 */ /* 0x000fe20000000000 */
[----:B------:R-:W-:-:S04]  /*722f0*/  MOV R29, R26 ;  /* 0x0000001a001d7202 */ /* 0x000fc80000000f00 */
[----:B----4-:R-:W-:Y:S02]  /*72300*/  STG.E.U16 [R24.64], R0 ;  /* 0x0000000018007986 */ /* 0x010fe4000c101506 */
[----:B------:R-:W0:Y:S01]  /*72310*/  LDS.128 R24, [R27+0x1800] ;  /* 0x001800001b187984 */ /* 0x000e220000000c00 */
[----:B------:R-:W-:-:S03]  /*72320*/  MOV R28, R21 ;  /* 0x00000015001c7202 */ /* 0x000fc60000000f00 */
[----:B------:R-:W-:Y:S01]  /*72330*/  IMAD.MOV.U32 R14, RZ, RZ, R20 ;  /* 0x000000ffff0e7224 */ /* 0x000fe200078e0014 */
[----:B------:R-:W-:Y:S01]  /*72340*/  MOV R3, R22 ;  /* 0x0000001600037202 */ /* 0x000fe20000000f00 */
[----:B---3--:R-:W-:Y:S04]  /*72350*/  STG.E.U16 [R12.64], R19 ;  /* 0x000000130c007986 */ /* 0x008fe8000c101506 */
[----:B--2---:R1:W-:Y:S04]  /*72360*/  STL.64 [R1+0x1920], R10 ;  /* 0x0019200a01007387 */ /* 0x0043e80000100a00 */
[----:B-1----:R-:W2:Y:S01]  /*72370*/  LDL.LU.64 R10, [R1+0xfd0] ;  /* 0x000fd000010a7983 */ /* 0x002ea20000300a00 */
[----:B------:R1:W-:Y:S03]  /*72380*/  STL.64 [R1+0x1918], R28 ;  /* 0x0019181c01007387 */ /* 0x0003e60000100a00 */
[----:B-1----:R-:W3:Y:S01]  /*72390*/  LDL.LU.64 R28, [R1+0xb68] ;  /* 0x000b6800011c7983 */ /* 0x002ee20000300a00 */
[----:B------:R1:W-:Y:S03]  /*723a0*/  STL.64 [R1+0x1908], R14 ;  /* 0x0019080e01007387 */ /* 0x0003e60000100a00 */
[----:B-1----:R-:W4:Y:S01]  /*723b0*/  LDL.LU.64 R14, [R1+0xaa0] ;  /* 0x000aa000010e7983 */ /* 0x002f220000300a00 */
[----:B------:R-:W2:Y:S02]  /*723c0*/  LDL.LU.64 R16, [R1+0xa88] ;  /* 0x000a880001107983 */ /* 0x000ea40000300a00 */
[----:B------:R-:W2:Y:S02]  /*723d0*/  LDL.LU.64 R20, [R1+0xa80] ;  /* 0x000a800001147983 */ /* 0x000ea40000300a00 */
[----:B------:R1:W-:Y:S02]  /*723e0*/  STL.64 [R1+0x1810], R2 ;  /* 0x0018100201007387 */ /* 0x0003e40000100a00 */
[----:B-1----:R-:W2:Y:S01]  /*723f0*/  LDL.LU.64 R2, [R1+0x7a0] ;  /* 0x0007a00001027983 */ /* 0x002ea20000300a00 */
[----:B------:R-:W2:Y:S02]  /*72400*/  LDL.LU.64 R22, [R1+0x798] ;  /* 0x0007980001167983 */ /* 0x000ea40000300a00 */
[----:B0-----:R-:W-:Y:S02]  /*72410*/  STL [R1+0x1778], R27 ;  /* 0x0017781b01007387 */ /* 0x001fe40000100800 */
[----:B------:R0:W-:Y:S02]  /*72420*/  STL [R1+0x1848], R26 ;  /* 0x0018481a01007387 */ /* 0x0001e40000100800 */
[----:B0-----:R-:W2:Y:S01]  /*72430*/  LDL.LU.64 R26, [R1+0xa28] ;  /* 0x000a2800011a7983 */ /* 0x001ea20000300a00 */
[----:B------:R-:W2:Y:S01]  /*72440*/  LDL.LU.64 R12, [R1+0x1928] ;  /* 0x00192800010c7983 */ /* 0x000ea20000300a00 */
[----:B------:R-:W-:-:S02]  /*72450*/  PRMT R0, R19, 0x7632, R0 ;  /* 0x0000763213007816 */ /* 0x000fc40000000000 */
[----:B------:R-:W3:Y:S04]  /*72460*/  LDL.LU.64 R18, [R1+0x790] ;  /* 0x0007900001127983 */ /* 0x000ee80000300a00 */
[----:B------:R-:W-:Y:S02]  /*72470*/  STG.E.U16 [R6.64], R0 ;  /* 0x0000000006007986 */ /* 0x000fe4000c101506 */
[----:B------:R-:W0:Y:S02]  /*72480*/  LDS.128 R4, [R5+0x1800] ;  /* 0x0018000005047984 */ /* 0x000e240000000c00 */
[----:B0-----:R0:W-:Y:S04]  /*72490*/  STL.64 [R1+0x18e8], R4 ;  /* 0x0018e80401007387 */ /* 0x0011e80000100a00 */
[----:B0-----:R-:W3:Y:S01]  /*724a0*/  LDL.LU.64 R4, [R1+0xa30] ;  /* 0x000a300001047983 */ /* 0x001ee20000300a00 */
[----:B------:R-:W-:Y:S02]  /*724b0*/  STL [R1+0x1790], R7 ;  /* 0x0017900701007387 */ /* 0x000fe40000100800 */
[----:B------:R0:W-:Y:S02]  /*724c0*/  STL [R1+0x1820], R6 ;  /* 0x0018200601007387 */ /* 0x0001e40000100800 */
[----:B0-----:R-:W3:Y:S04]  /*724d0*/  LDL.LU.64 R6, [R1+0xa38] ;  /* 0x000a380001067983 */ /* 0x001ee80000300a00 */
[----:B--2---:R0:W-:Y:S04]  /*724e0*/  STG.E.U16 [R10.64], R12 ;  /* 0x0000000c0a007986 */ /* 0x0041e8000c101506 */
[----:B0-----:R-:W2:Y:S01]  /*724f0*/  LDL.LU.64 R10, [R1+0x1920] ;  /* 0x00192000010a7983 */ /* 0x001ea20000300a00 */
[----:B------:R-:W-:Y:S01]  /*72500*/  PRMT R8, R12, 0x7632, R8 ;  /* 0x000076320c087816 */ /* 0x000fe20000000008 */
[----:B------:R0:W-:Y:S01]  /*72510*/  STL [R1+0x18b0], R13 ;  /* 0x0018b00d01007387 */ /* 0x0001e20000100800 */
[----:B------:R-:W-:Y:S01]  /*72520*/  PRMT R0, R9, 0x7632, R0 ;  /* 0x0000763209007816 */ /* 0x000fe20000000000 */
[----:B0-----:R-:W4:Y:S04]  /*72530*/  LDL.LU.64 R12, [R1+0xa40] ;  /* 0x000a4000010c7983 */ /* 0x001f280000300a00 */
[----:B--2---:R0:W-:Y:S01]  /*72540*/  STG.E.U16 [R10.64], R8 ;  /* 0x000000080a007986 */ /* 0x0041e2000c101506 */
[----:B---3--:R1:W-:Y:S03]  /*72550*/  STG.E.U16 [R28.64], R9 ;  /* 0x000000091c007986 */ /* 0x0083e6000c101506 */
[----:B0-----:R-:W2:Y:S01]  /*72560*/  LDL.LU.64 R10, [R1+0x788] ;  /* 0x00078800010a7983 */ /* 0x001ea20000300a00 */
[----:B-1----:R-:W3:Y:S02]  /*72570*/  LDL.LU.64 R28, [R1+0x1918] ;  /* 0x00191800011c7983 */ /* 0x002ee40000300a00 */
[----:B------:R-:W2:Y:S02]  /*72580*/  LDL.LU R9, [R1+0x1910] ;  /* 0x0019100001097983 */ /* 0x000ea40000300800 */
[----:B----4-:R0:W-:Y:S02]  /*72590*/  STG.E.U16 [R14.64], R0 ;  /* 0x000000000e007986 */ /* 0x0101e4000c101506 */
[----:B0-----:R-:W4:Y:S01]  /*725a0*/  LDL.LU.64 R14, [R1+0x1908] ;  /* 0x00190800010e7983 */ /* 0x001f220000300a00 */
[----:B--2---:R-:W-:-:S03]  /*725b0*/  PRMT R8, R9, 0x7632, R8 ;  /* 0x0000763209087816 */ /* 0x004fc60000000008 */
[----:B------:R0:W-:Y:S04]  /*725c0*/  STG.E.U16 [R16.64], R9 ;  /* 0x0000000910007986 */ /* 0x0001e8000c101506 */
[----:B------:R1:W-:Y:S04]  /*725d0*/  STG.E.U16 [R20.64], R8 ;  /* 0x0000000814007986 */ /* 0x0003e8000c101506 */
[----:B0-----:R-:W2:Y:S01]  /*725e0*/  LDL.LU.64 R16, [R1+0x1900] ;  /* 0x0019000001107983 */ /* 0x001ea20000300a00 */
[----:B------:R-:W3:Y:S03]  /*725f0*/  LDL.LU R9, [R1+0x18f8] ;  /* 0x0018f80001097983 */ /* 0x000ee60000300800 */
[----:B-1----:R-:W3:Y:S01]  /*72600*/  LDL.LU.64 R20, [R1+0x18f0] ;  /* 0x0018f00001147983 */ /* 0x002ee20000300a00 */
[----:B--2---:R-:W-:-:S03]  /*72610*/  PRMT R0, R16, 0x7632, R0 ;  /* 0x0000763210007816 */ /* 0x004fc60000000000 */
[----:B------:R-:W-:Y:S01]  /*72620*/  STG.E.U16 [R12.64], R16 ;  /* 0x000000100c007986 */ /* 0x000fe2000c101506 */
[----:B---3--:R-:W-:-:S03]  /*72630*/  PRMT R8, R20, 0x7632, R8 ;  /* 0x0000763214087816 */ /* 0x008fc60000000008 */
[----:B------:R0:W-:Y:S04]  /*72640*/  STG.E.U16 [R6.64], R0 ;  /* 0x0000000006007986 */ /* 0x0001e8000c101506 */
[----:B------:R-:W-:Y:S01]  /*72650*/  STL [R1+0x18b4], R17 ;  /* 0x0018b41101007387 */ /* 0x000fe20000100800 */
[----:B------:R-:W-:Y:S02]  /*72660*/  STG.E.U16 [R4.64], R20 ;  /* 0x0000001404007986 */ /* 0x000fe4000c101506 */
[----:B------:R1:W-:Y:S02]  /*72670*/  STL [R1+0x1898], R21 ;  /* 0x0018981501007387 */ /* 0x0003e40000100800 */
[----:B------:R-:W-:Y:S01]  /*72680*/  STG.E.U16 [R26.64], R8 ;  /* 0x000000081a007986 */ /* 0x000fe2000c101506 */
[----:B----4-:R2:W-:Y:S01]  /*72690*/  STG.E.U16 [R2.64], R15 ;  /* 0x0000000f02007986 */ /* 0x0105e2000c101506 */
[----:B0-----:R-:W-:-:S03]  /*726a0*/  PRMT R0, R15, 0x7632, R0 ;  /* 0x000076320f007816 */ /* 0x001fc60000000000 */
[----:B-1----:R-:W3:Y:S01]  /*726b0*/  LDL.LU.64 R20, [R1+0x780] ;  /* 0x0007800001147983 */ /* 0x002ee20000300a00 */
[----:B------:R-:W4:Y:S03]  /*726c0*/  LDL.LU.64 R4, [R1+0x778] ;  /* 0x0007780001047983 */ /* 0x000f260000300a00 */
[----:B------:R-:W-:Y:S01]  /*726d0*/  STG.E.U16 [R22.64], R0 ;  /* 0x0000000016007986 */ /* 0x000fe2000c101506 */
[----:B--2---:R-:W2:Y:S01]  /*726e0*/  LDL.LU.64 R2, [R1+0x750] ;  /* 0x0007500001027983 */ /* 0x004ea20000300a00 */
[----:B------:R-:W-:Y:S01]  /*726f0*/  PRMT R8, R14, 0x7632, R8 ;  /* 0x000076320e087816 */ /* 0x000fe20000000008 */
[----:B------:R0:W-:Y:S01]  /*72700*/  STG.E.U16 [R18.64], R14 ;  /* 0x0000000e12007986 */ /* 0x0001e2000c101506 */
[----:B------:R-:W2:Y:S04]  /*72710*/  LDL.LU R6, [R1+0x94] ;  /* 0x0000940001067983 */ /* 0x000ea80000300800 */
[----:B0-----:R-:W2:Y:S04]  /*72720*/  LDL.LU.64 R14, [R1+0x738] ;  /* 0x00073800010e7983 */ /* 0x001ea80000300a00 */
[----:B--2---:R0:W-:Y:S04]  /*72730*/  STL.64 [R1+0x18e0], R14 ;  /* 0x0018e00e01007387 */ /* 0x0041e80000100a00 */
[----:B0-----:R-:W2:Y:S01]  /*72740*/  LDL.LU.64 R14, [R1+0x748] ;  /* 0x00074800010e7983 */ /* 0x001ea20000300a00 */
[----:B------:R-:W2:Y:S02]  /*72750*/  LDL.LU R18, [R1+0x54] ;  /* 0x0000540001127983 */ /* 0x000ea40000300800 */
[----:B------:R-:W2:Y:S02]  /*72760*/  LDL.LU R19, [R1+0x14] ;  /* 0x0000140001137983 */ /* 0x000ea40000300800 */
[----:B------:R-:W2:Y:S01]  /*72770*/  LDL.LU R22, [R1+0x84] ;  /* 0x0000840001167983 */ /* 0x000ea20000300800 */
[----:B------:R-:W2:Y:S01]  /*72780*/  LDL.LU.64 R26, [R1+0x700] ;  /* 0x00070000011a7983 */ /* 0x000ea20000300a00 */
        /* <DEDUP_REMOVED lines=9> */
[----:B------:R-:W-:Y:S01]  /*72820*/  STG.E.U16 [R10.64], R8 ;  /* 0x000000080a007986 */ /* 0x000fe2000c101506 */
[----:B------:R-:W-:Y:S01]  /*72830*/  PRMT R0, R24, 0x7632, R0 ;  /* 0x0000763218007816 */ /* 0x000fe20000000000 */
[----:B---3--:R-:W-:Y:S04]  /*72840*/  STG.E.U16 [R20.64], R24 ;  /* 0x0000001814007986 */ /* 0x008fe8000c101506 */
[----:B----4-:R-:W-:Y:S04]  /*72850*/  STG.E.U16 [R4.64], R0 ;  /* 0x0000000004007986 */ /* 0x010fe8000c101506 */
[----:B--2---:R0:W-:Y:S04]  /*72860*/  STL.64 [R1+0x18d8], R16 ;  /* 0x0018d81001007387 */ /* 0x0041e80000100a00 */
[----:B0-----:R-:W2:Y:S01]  /*72870*/  LDL.LU.64 R16, [R1+0x6f8] ;  /* 0x0006f80001107983 */ /* 0x001ea20000300a00 */
[----:B------:R-:W3:Y:S02]  /*72880*/  LDL.LU.64 R12, [R1+0x6a8] ;  /* 0x0006a800010c7983 */ /* 0x000ee40000300a00 */
[----:B------:R-:W4:Y:S02]  /*72890*/  LDL.LU.64 R10, [R1+0x6a0] ;  /* 0x0006a000010a7983 */ /* 0x000f240000300a00 */
[----:B------:R-:W2:Y:S01]  /*728a0*/  LDL.LU R23, [R1+0x44] ;  /* 0x0000440001177983 */ /* 0x000ea20000300800 */
[----:B------:R-:W2:Y:S01]  /*728b0*/  LDL.LU R7, [R1+0x4] ;  /* 0x0000040001077983 */ /* 0x000ea20000300800 */
[----:B------:R-:W2:Y:S02]  /*728c0*/  LDL.LU.64 R20, [R1+0x660] ;  /* 0x0006600001147983 */ /* 0x000ea40000300a00 */
[----:B------:R0:W-:Y:S02]  /*728d0*/  STL [R1+0x188c], R25 ;  /* 0x00188c1901007387 */ /* 0x0001e40000100800 */
[----:B0-----:R-:W2:Y:S01]  /*728e0*/  LDL.LU.64 R24, [R1+0x740] ;  /* 0x0007400001187983 */ /* 0x001ea20000300a00 */
[----:B------:R-:W2:Y:S02]  /*728f0*/  LDL.LU.64 R4, [R1+0x18e8] ;  /* 0x0018e80001047983 */ /* 0x000ea40000300a00 */
[----:B--2---:R-:W-:Y:S01]  /*72900*/  PRMT R8, R4, 0x7632, R8 ;  /* 0x0000763204087816 */ /* 0x004fe20000000008 */
[----:B------:R0:W-:Y:S04]  /*72910*/  STG.E.U16 [R2.64], R4 ;  /* 0x0000000402007986 */ /* 0x0001e8000c101506 */
[----:B------:R1:W-:Y:S04]  /*72920*/  STG.E.U16 [R14.64], R8 ;  /* 0x000000080e007986 */ /* 0x0003e8000c101506 */
[----:B0-----:R-:W2:Y:S04]  /*72930*/  LDL.LU.64 R2, [R1+0x658] ;  /* 0x0006580001027983 */ /* 0x001ea80000300a00 */
[----:B-1----:R-:W2:Y:S01]  /*72940*/  LDL.LU.64 R14, [R1+0x18e0] ;  /* 0x0018e000010e7983 */ /* 0x002ea20000300a00 */
[----:B------:R-:W-:-:S02]  /*72950*/  PRMT R0, R6, 0x7632, R0 ;  /* 0x0000763206007816 */ /* 0x000fc40000000000 */
[----:B------:R-:W-:Y:S01]  /*72960*/  PRMT R4, R18, 0x7632, R4 ;  /* 0x0000763212047816 */ /* 0x000fe20000000004 */
[----:B------:R0:W-:Y:S02]  /*72970*/  STG.E.U16 [R24.64], R6 ;  /* 0x0000000618007986 */ /* 0x0001e4000c101506 */
[----:B0-----:R-:W3:Y:S04]  /*72980*/  LDL.LU.64 R24, [R1+0x650] ;  /* 0x0006500001187983 */ /* 0x001ee80000300a00 */
[----:B--2---:R0:W-:Y:S01]  /*72990*/  STG.E.U16 [R14.64], R0 ;  /* 0x000000000e007986 */ /* 0x0041e2000c101506 */
[----:B------:R1:W-:Y:S02]  /*729a0*/  STG.E.U16 [R26.64], R18 ;  /* 0x000000121a007986 */ /* 0x0003e4000c101506 */
[----:B------:R2:W-:Y:S01]  /*729b0*/  STG.E.U16 [R16.64], R4 ;  /* 0x0000000410007986 */ /* 0x0005e2000c101506 */
[----:B0-----:R-:W3:Y:S01]  /*729c0*/  LDL.LU.64 R14, [R1+0x648] ;  /* 0x00064800010e7983 */ /* 0x001ee20000300a00 */
[----:B-1----:R-:W3:Y:S02]  /*729d0*/  LDL.LU.64 R26, [R1+0x640] ;  /* 0x00064000011a7983 */ /* 0x002ee40000300a00 */
[----:B--2---:R-:W2:Y:S01]  /*729e0*/  LDL.LU.64 R16, [R1+0x18d8] ;  /* 0x0018d80001107983 */ /* 0x004ea20000300a00 */
[----:B------:R-:W-:Y:S01]  /*729f0*/  PRMT R0, R19, 0x7632, R0 ;  /* 0x0000763213007816 */ /* 0x000fe20000000000 */
[----:B--2---:R0:W-:Y:S04]  /*72a00*/  STG.E.U16 [R16.64], R19 ;  /* 0x0000001310007986 */ /* 0x0041e8000c101506 */
[----:B0-----:R-:W2:Y:S01]  /*72a10*/  LDL.LU.64 R16, [R1+0x18d0] ;  /* 0x0018d00001107983 */ /* 0x001ea20000300a00 */
[----:B------:R-:W3:Y:S03]  /*72a20*/  LDL.LU.64 R18, [R1+0x638] ;  /* 0x0006380001127983 */ /* 0x000ee60000300a00 */
[----:B--2---:R0:W-:Y:S04]  /*72a30*/  STG.E.U16 [R16.64], R0 ;  /* 0x0000000010007986 */ /* 0x0041e8000c101506 */
[----:B0-----:R-:W2:Y:S01]  /*72a40*/  LDL.LU.64 R16, [R1+0x18c8] ;  /* 0x0018c80001107983 */ /* 0x001ea20000300a00 */
[----:B------:R-:W-:-:S03]  /*72a50*/  PRMT R4, R9, 0x7632, R4 ;  /* 0x0000763209047816 */ /* 0x000fc60000000004 */
[----:B--2---:R0:W-:Y:S04]  /*72a60*/  STG.E.U16 [R16.64], R9 ;  /* 0x0000000910007986 */ /* 0x0041e8000c101506 */
[----:B0-----:R-:W2:Y:S01]  /*72a70*/  LDL.LU.64 R16, [R1+0x18c0] ;  /* 0x0018c00001107983 */ /* 0x001ea20000300a00 */
[----:B------:R-:W3:Y:S01]  /*72a80*/  LDL.LU.64 R8, [R1+0x698] ;  /* 0x0006980001087983 */ /* 0x000ee20000300a00 */
[----:B------:R-:W-:Y:S02]  /*72a90*/  PRMT R0, R22, 0x7632, R0 ;  /* 0x0000763216007816 */ /* 0x000fe40000000000 */
[----:B--2---:R0:W-:Y:S04]  /*72aa0*/  STG.E.U16 [R16.64], R4 ;  /* 0x0000000410007986 */ /* 0x0041e8000c101506 */
[----:B0-----:R-:W2:Y:S01]  /*72ab0*/  LDL.LU.64 R16, [R1+0x18b8] ;  /* 0x0018b80001107983 */ /* 0x001ea20000300a00 */
[----:B------:R-:W-:-:S03]  /*72ac0*/  PRMT R4, R23, 0x7632, R4 ;  /* 0x0000763217047816 */ /* 0x000fc60000000004 */
[----:B--2---:R0:W-:Y:S01]  /*72ad0*/  STG.E.U16 [R16.64], R22 ;  /* 0x0000001610007986 */ /* 0x0041e2000c101506 */
[----:B---3--:R1:W-:Y:S02]  /*72ae0*/  STG.E.U16 [R12.64], R0 ;  /* 0x000000000c007986 */ /* 0x0083e4000c101506 */
[----:B----4-:R2:W-:Y:S02]  /*72af0*/  STG.E.U16 [R10.64], R23 ;  /* 0x000000170a007986 */ /* 0x0105e4000c101506 */
[----:B------:R-:W-:Y:S01]  /*72b00*/  STG.E.U16 [R8.64], R4 ;  /* 0x0000000408007986 */ /* 0x000fe2000c101506 */
[----:B------:R3:W-:Y:S04]  /*72b10*/  STG.E.U16 [R20.64], R7 ;  /* 0x0000000714007986 */ /* 0x0007e8000c101506 */
[----:B0-----:R-:W4:Y:S01]  /*72b20*/  LDL.LU R17, [R1+0x18b4] ;  /* 0x0018b40001117983 */ /* 0x001f220000300800 */
[----:B-1----:R-:W4:Y:S02]  /*72b30*/  LDL.LU R13, [R1+0x18b0] ;  /* 0x0018b000010d7983 */ /* 0x002f240000300800 */
[----:B--2---:R-:W2:Y:S02]  /*72b40*/  LDL.LU.64 R10, [R1+0x18a8] ;  /* 0x0018a800010a7983 */ /* 0x004ea40000300a00 */
[----:B------:R-:W2:Y:S01]  /*72b50*/  LDL.LU.64 R22, [R1+0x610] ;  /* 0x0006100001167983 */ /* 0x000ea20000300a00 */
[----:B---3--:R-:W3:Y:S01]  /*72b60*/  LDL.LU.64 R20, [R1+0x600] ;  /* 0x0006000001147983 */ /* 0x008ee20000300a00 */
[----:B------:R-:W-:-:S05]  /*72b70*/  PRMT R0, R7, 0x7632, R0 ;  /* 0x0000763207007816 */ /* 0x000fca0000000000 */
[----:B------:R-:W-:Y:S01]  /*72b80*/  STG.E.U16 [R2.64], R0 ;  /* 0x0000000002007986 */ /* 0x000fe2000c101506 */
[----:B----4-:R-:W-:-:S03]  /*72b90*/  PRMT R4, R13, 0x7632, R4 ;  /* 0x000076320d047816 */ /* 0x010fc60000000004 */
[----:B---3--:R0:W-:Y:S04]  /*72ba0*/  STL.64 [R1+0x18a0], R20 ;  /* 0x0018a01401007387 */ /* 0x0081e80000100a00 */
[----:B------:R-:W-:Y:S01]  /*72bb0*/  STG.E.U16 [R24.64], R13 ;  /* 0x0000000d18007986 */ /* 0x000fe2000c101506 */
[----:B------:R1:W-:Y:S02]  /*72bc0*/  STG.E.U16 [R14.64], R4 ;  /* 0x000000040e007986 */ /* 0x0003e4000c101506 */
[----:B--2---:R2:W-:Y:S01]  /*72bd0*/  STG.E.U16 [R26.64], R11 ;  /* 0x0000000b1a007986 */ /* 0x0045e2000c101506 */
[----:B0-----:R-:W3:Y:S01]  /*72be0*/  LDL.LU.64 R20, [R1+0x608] ;  /* 0x0006080001147983 */ /* 0x001ee20000300a00 */
[----:B------:R-:W4:Y:S02]  /*72bf0*/  LDL.LU.64 R8, [R1+0x5f8] ;  /* 0x0005f80001087983 */ /* 0x000f240000300a00 */
[----:B------:R-:W3:Y:S02]  /*72c00*/  LDL.LU.64 R6, [R1+0x5c0] ;  /* 0x0005c00001067983 */ /* 0x000ee40000300a00 */
[----:B------:R-:W3:Y:S01]  /*72c10*/  LDL.LU R3, [R1+0x64] ;  /* 0x0000640001037983 */ /* 0x000ee20000300800 */
[----:B-1----:R-:W3:Y:S01]  /*72c20*/  LDL.LU.64 R14, [R1+0x5b8] ;  /* 0x0005b800010e7983 */ /* 0x002ee20000300a00 */
[----:B--2---:R-:W2:Y:S01]  /*72c30*/  LDL.LU.64 R26, [R1+0x5a8] ;  /* 0x0005a800011a7983 */ /* 0x004ea20000300a00 */
[----:B------:R-:W-:-:S05]  /*72c40*/  PRMT R0, R11, 0x7632, R0 ;  /* 0x000076320b007816 */ /* 0x000fca0000000000 */
[----:B------:R-:W-:Y:S04]  /*72c50*/  STG.E.U16 [R18.64], R0 ;  /* 0x0000000012007986 */ /* 0x000fe8000c101506 */
[----:B--2---:R0:W-:Y:S04]  /*72c60*/  STL.64 [R1+0x1890], R26 ;  /* 0x0018901a01007387 */ /* 0x0041e80000100a00 */
[----:B0-----:R-:W2:Y:S01]  /*72c70*/  LDL.LU.64 R26, [R1+0x5b0] ;  /* 0x0005b000011a7983 */ /* 0x001ea20000300a00 */
[----:B------:R-:W2:Y:S02]  /*72c80*/  LDL.LU.64 R24, [R1+0x5a0] ;  /* 0x0005a00001187983 */ /* 0x000ea40000300a00 */
[----:B------:R-:W2:Y:S02]  /*72c90*/  LDL.LU.64 R18, [R1+0x560] ;  /* 0x0005600001127983 */ /* 0x000ea40000300a00 */
[----:B--2---:R0:W-:Y:S04]  /*72ca0*/  STL.64 [R1+0x1870], R18 ;  /* 0x0018701201007387 */ /* 0x0041e80000100a00 */
[----:B0-----:R-:W2:Y:S04]  /*72cb0*/  LDL.LU.64 R18, [R1+0x568] ;  /* 0x0005680001127983 */ /* 0x001ea80000300a00 */
[----:B--2---:R0:W-:Y:S04]  /*72cc0*/  STL.64 [R1+0x1878], R18 ;  /* 0x0018781201007387 */ /* 0x0041e80000100a00 */
[----:B0-----:R-:W2:Y:S01]  /*72cd0*/  LDL.LU.64 R18, [R1+0x570] ;  /* 0x0005700001127983 */ /* 0x001ea20000300a00 */
[----:B------:R-:W-:Y:S01]  /*72ce0*/  PRMT R4, R10, 0x7632, R4 ;  /* 0x000076320a047816 */ /* 0x000fe20000000004 */
[----:B------:R-:W-:Y:S04]  /*72cf0*/  STG.E.U16 [R22.64], R10 ;  /* 0x0000000a16007986 */ /* 0x000fe8000c101506 */
[----:B---3--:R-:W-:Y:S04]  /*72d00*/  STG.E.U16 [R20.64], R4 ;  /* 0x0000000414007986 */ /* 0x008fe8000c101506 */
[----:B--2---:R0:W-:Y:S04]  /*72d10*/  STL.64 [R1+0x1880], R18 ;  /* 0x0018801201007387 */ /* 0x0041e80000100a00 */
[----:B0-----:R-:W2:Y:S01]  /*72d20*/  LDL.LU.64 R18, [R1+0x598] ;  /* 0x0005980001127983 */ /* 0x001ea20000300a00 */
[----:B------:R-:W3:Y:S02]  /*72d30*/  LDL.LU R12, [R1+0x98] ;  /* 0x00009800010c7983 */ /* 0x000ee40000300800 */
[----:B------:R-:W2:Y:S02]  /*72d40*/  LDL.LU.64 R10, [R1+0x558] ;  /* 0x00055800010a7983 */ /* 0x000ea40000300a00 */
[----:B------:R-:W2:Y:S01]  /*72d50*/  LDL.LU.64 R22, [R1+0x518] ;  /* 0x0005180001167983 */ /* 0x000ea20000300a00 */
[----:B------:R-:W2:Y:S01]  /*72d60*/  LDL.LU.64 R20, [R1+0x18a0] ;  /* 0x0018a00001147983 */ /* 0x000ea20000300a00 */
[----:B------:R-:W-:-:S03]  /*72d70*/  PRMT R0, R17, 0x7632, R0 ;  /* 0x0000763211007816 */ /* 0x000fc60000000000 */
[----:B--2---:R0:W-:Y:S04]  /*72d80*/  STG.E.U16 [R20.64], R17 ;  /* 0x0000001114007986 */ /* 0x0041e8000c101506 */
[----:B0-----:R-:W2:Y:S01]  /*72d90*/  LDL.LU R21, [R1+0x1898] ;  /* 0x0018980001157983 */ /* 0x001ea20000300800 */
[----:B----4-:R-:W-:Y:S02]  /*72da0*/  STG.E.U16 [R8.64], R0 ;  /* 0x0000000008007986 */ /* 0x010fe4000c101506 */
[----:B------:R-:W4:Y:S02]  /*72db0*/  LDL.LU R16, [R1+0x58] ;  /* 0x0000580001107983 */ /* 0x000f240000300800 */
[----:B------:R-:W3:Y:S01]  /*72dc0*/  LDL.LU R2, [R1+0x18] ;  /* 0x0000180001027983 */ /* 0x000ee20000300800 */
[----:B--2---:R-:W-:Y:S01]  /*72dd0*/  PRMT R4, R21, 0x7632, R4 ;  /* 0x0000763215047816 */ /* 0x004fe20000000004 */
[----:B------:R0:W-:Y:S04]  /*72de0*/  STG.E.U16 [R6.64], R21 ;  /* 0x0000001506007986 */ /* 0x0001e8000c101506 */
[----:B------:R1:W-:Y:S01]  /*72df0*/  STG.E.U16 [R14.64], R4 ;  /* 0x000000040e007986 */ /* 0x0003e2000c101506 */
[----:B------:R2:W-:Y:S03]  /*72e00*/  STG.E.U16 [R26.64], R3 ;  /* 0x000000031a007986 */ /* 0x0005e6000c101506 */
[----:B0-----:R-:W3:Y:S01]  /*72e10*/  LDL.LU.64 R20, [R1+0x510] ;  /* 0x0005100001147983 */ /* 0x001ee20000300a00 */
[----:B------:R-:W3:Y:S02]  /*72e20*/  LDL.LU.64 R8, [R1+0x508] ;  /* 0x0005080001087983 */ /* 0x000ee40000300a00 */
[----:B------:R-:W3:Y:S01]  /*72e30*/  LDL.LU.64 R6, [R1+0x500] ;  /* 0x0005000001067983 */ /* 0x000ee20000300a00 */
[----:B-1----:R-:W3:Y:S01]  /*72e40*/  LDL.LU.64 R14, [R1+0x4f8] ;  /* 0x0004f800010e7983 */ /* 0x002ee20000300a00 */
[----:B--2---:R-:W2:Y:S01]  /*72e50*/  LDL.LU.64 R26, [R1+0x1890] ;  /* 0x00189000011a7983 */ /* 0x004ea20000300a00 */
[----:B------:R-:W-:-:S02]  /*72e60*/  PRMT R0, R3, 0x7632, R0 ;  /* 0x0000763203007816 */ /* 0x000fc40000000000 */
[----:B------:R-:W-:-:S03]  /*72e70*/  PRMT R4, R28, 0x7632, R4 ;  /* 0x000076321c047816 */ /* 0x000fc60000000004 */
[----:B--2---:R0:W-:Y:S01]  /*72e80*/  STG.E.U16 [R26.64], R0 ;  /* 0x000000001a007986 */ /* 0x0041e2000c101506 */
[----:B------:R1:W-:Y:S02]  /*72e90*/  STG.E.U16 [R24.64], R28 ;  /* 0x0000001c18007986 */ /* 0x0003e4000c101506 */
[----:B------:R2:W-:Y:S01]  /*72ea0*/  STG.E.U16 [R18.64], R4 ;  /* 0x0000000412007986 */ /* 0x0005e2000c101506 */
[----:B0-----:R-:W3:Y:S01]  /*72eb0*/  LDL.LU.64 R26, [R1+0x4d0] ;  /* 0x0004d000011a7983 */ /* 0x001ee20000300a00 */
[----:B-1----:R-:W3:Y:S02]  /*72ec0*/  LDL.LU R25, [R1+0x188c] ;  /* 0x00188c0001197983 */ /* 0x002ee40000300800 */
[----:B------:R-:W3:Y:S02]  /*72ed0*/  LDL.LU R28, [R1+0x1888] ;  /* 0x00188800011c7983 */ /* 0x000ee40000300800 */
[----:B--2---:R-:W3:Y:S02]  /*72ee0*/  LDL.LU.64 R18, [R1+0x1880] ;  /* 0x0018800001127983 */ /* 0x004ee40000300a00 */
[----:B---3--:R0:W-:Y:S04]  /*72ef0*/  STG.E.U16 [R18.64], R25 ;  /* 0x0000001912007986 */ /* 0x0081e8000c101506 */
[----:B0-----:R-:W2:Y:S01]  /*72f00*/  LDL.LU.64 R18, [R1+0x1878] ;  /* 0x0018780001127983 */ /* 0x001ea20000300a00 */
[----:B------:R-:W-:-:S02]  /*72f10*/  PRMT R0, R25, 0x7632, R0 ;  /* 0x0000763219007816 */ /* 0x000fc40000000000 */
[----:B------:R-:W3:Y:S01]  /*72f20*/  LDL.LU.64 R24, [R1+0x520] ;  /* 0x0005200001187983 */ /* 0x000ee20000300a00 */
[----:B------:R-:W-:Y:S02]  /*72f30*/  PRMT R4, R5, 0x7632, R4 ;  /* 0x0000763205047816 */ /* 0x000fe40000000004 */
[----:B--2---:R0:W-:Y:S04]  /*72f40*/  STG.E.U16 [R18.64], R0 ;  /* 0x0000000012007986 */ /* 0x0041e8000c101506 */
[----:B0-----:R-:W2:Y:S01]  /*72f50*/  LDL.LU.64 R18, [R1+0x1870] ;  /* 0x0018700001127983 */ /* 0x001ea20000300a00 */
[----:B------:R-:W-:Y:S01]  /*72f60*/  PRMT R0, R12, 0x7632, R0 ;  /* 0x000076320c007816 */ /* 0x000fe20000000000 */
[----:B------:R-:W3:Y:S02]  /*72f70*/  LDL.LU R3, [R1+0x88] ;  /* 0x0000880001037983 */ /* 0x000ee40000300800 */
[----:B--2---:R0:W-:Y:S01]  /*72f80*/  STG.E.U16 [R18.64], R5 ;  /* 0x0000000512007986 */ /* 0x0041e2000c101506 */
[----:B------:R1:W-:Y:S02]  /*72f90*/  STG.E.U16 [R10.64], R4 ;  /* 0x000000040a007986 */ /* 0x0003e4000c101506 */
[----:B---3--:R-:W-:Y:S02]  /*72fa0*/  STG.E.U16 [R24.64], R12 ;  /* 0x0000000c18007986 */ /* 0x008fe4000c101506 */
[----:B------:R2:W-:Y:S01]  /*72fb0*/  STG.E.U16 [R22.64], R0 ;  /* 0x0000000016007986 */ /* 0x0005e2000c101506 */
[----:B0-----:R-:W3:Y:S01]  /*72fc0*/  LDL.LU.64 R18, [R1+0x4c8] ;  /* 0x0004c80001127983 */ /* 0x001ee20000300a00 */
[----:B-1----:R-:W3:Y:S02]  /*72fd0*/  LDL.LU.64 R10, [R1+0x1868] ;  /* 0x00186800010a7983 */ /* 0x002ee40000300a00 */
[----:B--2---:R-:W2:Y:S01]  /*72fe0*/  LDL.LU.64 R22, [R1+0x4b8] ;  /* 0x0004b80001167983 */ /* 0x004ea20000300a00 */
[----:B----4-:R-:W-:-:S02]  /*72ff0*/  PRMT R4, R16, 0x7632, R4 ;  /* 0x0000763210047816 */ /* 0x010fc40000000004 */
[----:B------:R-:W-:Y:S01]  /*73000*/  PRMT R0, R2, 0x7632, R0 ;  /* 0x0000763202007816 */ /* 0x000fe20000000000 */
[----:B------:R-:W-:Y:S02]  /*73010*/  STG.E.U16 [R20.64], R16 ;  /* 0x0000001014007986 */ /* 0x000fe4000c101506 */
[----:B------:R-:W-:Y:S02]  /*73020*/  STG.E.U16 [R8.64], R4 ;  /* 0x0000000408007986 */ /* 0x000fe4000c101506 */
[----:B------:R-:W-:Y:S01]  /*73030*/  STG.E.U16 [R6.64], R2 ;  /* 0x0000000206007986 */ /* 0x000fe2000c101506 */
[----:B------:R-:W-:Y:S04]  /*73040*/  STG.E.U16 [R14.64], R0 ;  /* 0x000000000e007986 */ /* 0x000fe8000c101506 */
[----:B--2---:R0:W-:Y:S04]  /*73050*/  STL.64 [R1+0x1860], R22 ;  /* 0x0018601601007387 */ /* 0x0041e80000100a00 */
[----:B---3--:R1:W-:Y:S04]  /*73060*/  STG.E.U16 [R26.64], R10 ;  /* 0x0000000a1a007986 */ /* 0x0083e8000c101506 */
[----:B0-----:R-:W2:Y:S01]  /*73070*/  LDL.LU.64 R22, [R1+0x4c0] ;  /* 0x0004c00001167983 */ /* 0x001ea20000300a00 */
[----:B------:R-:W3:Y:S02]  /*73080*/  LDL.LU R24, [R1+0x48] ;  /* 0x0000480001187983 */ /* 0x000ee40000300800 */
[----:B------:R-:W4:Y:S02]  /*73090*/  LDL.LU R12, [R1+0x8] ;  /* 0x00000800010c7983 */ /* 0x000f240000300800 */
[----:B------:R-:W2:Y:S01]  /*730a0*/  LDL.LU.64 R16, [R1+0x490] ;  /* 0x0004900001107983 */ /* 0x000ea20000300a00 */
[----:B------:R-:W4:Y:S01]  /*730b0*/  LDL.LU.64 R8, [R1+0x488] ;  /* 0x0004880001087983 */ /* 0x000f220000300a00 */
[----:B------:R-:W2:Y:S02]  /*730c0*/  LDL.LU.64 R14, [R1+0x480] ;  /* 0x00048000010e7983 */ /* 0x000ea40000300a00 */
[----:B------:R-:W2:Y:S02]  /*730d0*/  LDL.LU R5, [R1+0x78] ;  /* 0x0000780001057983 */ /* 0x000ea40000300800 */
[----:B-1----:R-:W2:Y:S02]  /*730e0*/  LDL.LU.64 R26, [R1+0x470] ;  /* 0x00047000011a7983 */ /* 0x002ea40000300a00 */
[----:B--2---:R0:W-:Y:S04]  /*730f0*/  STL.64 [R1+0x1850], R26 ;  /* 0x0018501a01007387 */ /* 0x0041e80000100a00 */
[----:B0-----:R-:W2:Y:S01]  /*73100*/  LDL.LU.64 R26, [R1+0x478] ;  /* 0x00047800011a7983 */ /* 0x001ea20000300a00 */
[----:B------:R-:W2:Y:S01]  /*73110*/  LDL.LU.64 R20, [R1+0x460] ;  /* 0x0004600001147983 */ /* 0x000ea20000300a00 */
[----:B------:R-:W-:-:S05]  /*73120*/  PRMT R4, R10, 0x7632, R4 ;  /* 0x000076320a047816 */ /* 0x000fca0000000004 */
[----:B------:R-:W-:Y:S04]  /*73130*/  STG.E.U16 [R18.64], R4 ;  /* 0x0000000412007986 */ /* 0x000fe8000c101506 */
[----:B--2---:R0:W-:Y:S04]  /*73140*/  STL.64 [R1+0x1840], R20 ;  /* 0x0018401401007387 */ /* 0x0041e80000100a00 */
[----:B0-----:R-:W2:Y:S01]  /*73150*/  LDL.LU.64 R20, [R1+0x468] ;  /* 0x0004680001147983 */ /* 0x001ea20000300a00 */
[----:B------:R0:W-:Y:S03]  /*73160*/  STL [R1+0x17e8], R11 ;  /* 0x0017e80b01007387 */ /* 0x0001e60000100800 */
[----:B0-----:R-:W2:Y:S01]  /*73170*/  LDL.LU.64 R10, [R1+0x498] ;  /* 0x00049800010a7983 */ /* 0x001ea20000300a00 */
[----:B------:R-:W2:Y:S02]  /*73180*/  LDL.LU.64 R18, [R1+0x458] ;  /* 0x0004580001127983 */ /* 0x000ea40000300a00 */
[----:B------:R-:W2:Y:S02]  /*73190*/  LDL.LU.64 R6, [R1+0x448] ;  /* 0x0004480001067983 */ /* 0x000ea40000300a00 */
[----:B------:R-:W-:Y:S01]  /*731a0*/  STG.E.U16 [R22.64], R3 ;  /* 0x0000000316007986 */ /* 0x000fe2000c101506 */
[----:B------:R-:W-:Y:S01]  /*731b0*/  PRMT R0, R3, 0x7632, R0 ;  /* 0x0000763203007816 */ /* 0x000fe20000000000 */
[----:B--2---:R0:W-:Y:S04]  /*731c0*/  STL.64 [R1+0x1828], R6 ;  /* 0x0018280601007387 */ /* 0x0041e80000100a00 */
[----:B0-----:R-:W2:Y:S01]  /*731d0*/  LDL.LU.64 R6, [R1+0x450] ;  /* 0x0004500001067983 */ /* 0x001ea20000300a00 */
[----:B------:R-:W2:Y:S01]  /*731e0*/  LDL.LU.64 R22, [R1+0x1860] ;  /* 0x0018600001167983 */ /* 0x000ea20000300a00 */
[----:B---3--:R-:W-:-:S02]  /*731f0*/  PRMT R4, R24, 0x7632, R4 ;  /* 0x0000763218047816 */ /* 0x008fc40000000004 */
[----:B--2---:R0:W-:Y:S01]  /*73200*/  STG.E.U16 [R22.64], R0 ;  /* 0x0000000016007986 */ /* 0x0041e2000c101506 */
[----:B------:R1:W-:Y:S02]  /*73210*/  STG.E.U16 [R10.64], R24 ;  /* 0x000000180a007986 */ /* 0x0003e4000c101506 */
[----:B------:R2:W-:Y:S02]  /*73220*/  STG.E.U16 [R16.64], R4 ;  /* 0x0000000410007986 */ /* 0x0005e4000c101506 */
[----:B----4-:R3:W-:Y:S01]  /*73230*/  STG.E.U16 [R8.64], R12 ;  /* 0x0000000c08007986 */ /* 0x0107e2000c101506 */
[----:B0-----:R-:W4:Y:S01]  /*73240*/  LDL.LU.64 R22, [R1+0x440] ;  /* 0x0004400001167983 */ /* 0x001f220000300a00 */
[----:B------:R-:W4:Y:S01]  /*73250*/  LDL.LU.64 R2, [R1+0x430] ;  /* 0x0004300001027983 */ /* 0x000f220000300a00 */
[----:B------:R-:W-:Y:S01]  /*73260*/  PRMT R0, R12, 0x7632, R0 ;  /* 0x000076320c007816 */ /* 0x000fe20000000000 */
[----:B-1----:R-:W4:Y:S01]  /*73270*/  LDL.LU.64 R10, [R1+0x418] ;  /* 0x00041800010a7983 */ /* 0x002f220000300a00 */
[----:B------:R-:W4:Y:S01]  /*73280*/  LDL.LU.64 R24, [R1+0x400] ;  /* 0x0004000001187983 */ /* 0x000f220000300a00 */
[----:B--2---:R-:W2:Y:S02]  /*73290*/  LDL.LU.64 R16, [R1+0x3f8] ;  /* 0x0003f80001107983 */ /* 0x004ea40000300a00 */
[----:B---3--:R-:W3:Y:S02]  /*732a0*/  LDL.LU.64 R12, [R1+0x3f0] ;  /* 0x0003f000010c7983 */ /* 0x008ee40000300a00 */
[----:B------:R-:W2:Y:S01]  /*732b0*/  LDL.LU.64 R8, [R1+0x3e8] ;  /* 0x0003e80001087983 */ /* 0x000ea20000300a00 */
[----:B------:R0:W-:Y:S04]  /*732c0*/  STG.E.U16 [R14.64], R0 ;  /* 0x000000000e007986 */ /* 0x0001e8000c101506 */
[----:B0-----:R-:W2:Y:S04]  /*732d0*/  LDL.LU.64 R14, [R1+0x1858] ;  /* 0x00185800010e7983 */ /* 0x001ea80000300a00 */
[----:B--2---:R0:W-:Y:S04]  /*732e0*/  STG.E.U16 [R26.64], R14 ;  /* 0x0000000e1a007986 */ /* 0x0041e8000c101506 */
[----:B0-----:R-:W2:Y:S01]  /*732f0*/  LDL.LU.64 R26, [R1+0x1850] ;  /* 0x00185000011a7983 */ /* 0x001ea20000300a00 */
[----:B------:R-:W-:Y:S01]  /*73300*/  PRMT R4, R14, 0x7632, R4 ;  /* 0x000076320e047816 */ /* 0x000fe20000000004 */
[----:B------:R0:W-:Y:S02]  /*73310*/  STL [R1+0x17ac], R15 ;  /* 0x0017ac0f01007387 */ /* 0x0001e40000100800 */
[----:B0-----:R-:W3:Y:S04]  /*73320*/  LDL.LU.64 R14, [R1+0x420] ;  /* 0x00042000010e7983 */ /* 0x001ee80000300a00 */
[----:B--2---:R0:W-:Y:S01]  /*73330*/  STG.E.U16 [R26.64], R4 ;  /* 0x000000041a007986 */ /* 0x0041e2000c101506 */
[----:B------:R1:W-:Y:S03]  /*73340*/  STG.E.U16 [R20.64], R5 ;  /* 0x0000000514007986 */ /* 0x0003e6000c101506 */
[----:B0-----:R-:W2:Y:S01]  /*73350*/  LDL.LU R26, [R1+0x1848] ;  /* 0x00184800011a7983 */ /* 0x001ea20000300800 */
[----:B------:R-:W2:Y:S02]  /*73360*/  LDL.LU R27, [R1+0x9c] ;  /* 0x00009c00011b7983 */ /* 0x000ea40000300800 */
[----:B-1----:R-:W2:Y:S01]  /*73370*/  LDL.LU.64 R20, [R1+0x1840] ;  /* 0x0018400001147983 */ /* 0x002ea20000300a00 */
[----:B------:R-:W-:-:S02]  /*73380*/  PRMT R0, R5, 0x7632, R0 ;  /* 0x0000763205007816 */ /* 0x000fc40000000000 */
[----:B------:R-:W-:-:S03]  /*73390*/  PRMT R4, R28, 0x7632, R4 ;  /* 0x000076321c047816 */ /* 0x000fc60000000004 */
[----:B--2---:R0:W-:Y:S01]  /*733a0*/  STG.E.U16 [R20.64], R0 ;  /* 0x0000000014007986 */ /* 0x0041e2000c101506 */
[----:B------:R1:W-:Y:S02]  /*733b0*/  STG.E.U16 [R18.64], R28 ;  /* 0x0000001c12007986 */ /* 0x0003e4000c101506 */
[----:B------:R2:W-:Y:S01]  /*733c0*/  STG.E.U16 [R6.64], R4 ;  /* 0x0000000406007986 */ /* 0x0005e2000c101506 */
[----:B0-----:R-:W3:Y:S01]  /*733d0*/  LDL.LU.64 R20, [R1+0x3e0] ;  /* 0x0003e00001147983 */ /* 0x001ee20000300a00 */
[----:B-1----:R-:W3:Y:S02]  /*733e0*/  LDL.LU.64 R18, [R1+0x1838] ;  /* 0x0018380001127983 */ /* 0x002ee40000300a00 */
[----:B------:R-:W4:Y:S02]  /*733f0*/  LDL.LU R28, [R1+0x1830] ;  /* 0x00183000011c7983 */ /* 0x000f240000300800 */
[----:B--2---:R-:W2:Y:S01]  /*73400*/  LDL.LU.64 R6, [R1+0x1828] ;  /* 0x0018280001067983 */ /* 0x004ea20000300a00 */
[----:B---3--:R-:W-:Y:S01]  /*73410*/  PRMT R0, R18, 0x7632, R0 ;  /* 0x0000763212007816 */ /* 0x008fe20000000000 */
[----:B--2---:R0:W-:Y:S04]  /*73420*/  STG.E.U16 [R6.64], R18 ;  /* 0x0000001206007986 */ /* 0x0041e8000c101506 */
[----:B----4-:R-:W-:Y:S01]  /*73430*/  STG.E.U16 [R22.64], R0 ;  /* 0x0000000016007986 */ /* 0x010fe2000c101506 */
[----:B0-----:R-:W2:Y:S01]  /*73440*/  LDL.LU R6, [R1+0x1820] ;  /* 0x0018200001067983 */ /* 0x001ea20000300800 */
[----:B------:R0:W-:Y:S03]  /*73450*/  STL [R1+0x17a8], R19 ;  /* 0x0017a81301007387 */ /* 0x0001e60000100800 */
[----:B0-----:R-:W3:Y:S01]  /*73460*/  LDL.LU.64 R18, [R1+0x428] ;  /* 0x0004280001127983 */ /* 0x001ee20000300a00 */
[----:B------:R-:W4:Y:S03]  /*73470*/  LDL.LU.64 R22, [R1+0x1818] ;  /* 0x0018180001167983 */ /* 0x000f260000300a00 */
[----:B----4-:R0:W-:Y:S04]  /*73480*/  STG.E.U16 [R2.64], R22 ;  /* 0x0000001602007986 */ /* 0x0101e8000c101506 */
[----:B0-----:R-:W4:Y:S01]  /*73490*/  LDL.LU.64 R2, [R1+0x1810] ;  /* 0x0018100001027983 */ /* 0x001f220000300a00 */
[----:B------:R-:W-:Y:S01]  /*734a0*/  PRMT R4, R22, 0x7632, R4 ;  /* 0x0000763216047816 */ /* 0x000fe20000000004 */
[----:B------:R-:W-:Y:S04]  /*734b0*/  STL [R1+0x17b0], R23 ;  /* 0x0017b01701007387 */ /* 0x000fe80000100800 */
[----:B---3--:R0:W-:Y:S01]  /*734c0*/  STG.E.U16 [R18.64], R4 ;  /* 0x0000000412007986 */ /* 0x0081e2000c101506 */
[----:B----4-:R-:W-:-:S03]  /*734d0*/  PRMT R0, R2, 0x7632, R0 ;  /* 0x0000763202007816 */ /* 0x010fc60000000000 */
[----:B------:R1:W-:Y:S01]  /*734e0*/  STG.E.U16 [R14.64], R2 ;  /* 0x000000020e007986 */ /* 0x0003e2000c101506 */
[----:B0-----:R-:W-:-:S03]  /*734f0*/  PRMT R4, R3, 0x7632, R4 ;  /* 0x0000763203047816 */ /* 0x001fc60000000004 */
[----:B------:R-:W-:Y:S01]  /*73500*/  STG.E.U16 [R10.64], R0 ;  /* 0x000000000a007986 */ /* 0x000fe2000c101506 */
[----:B------:R0:W-:Y:S03]  /*73510*/  STG.E.U16 [R24.64], R3 ;  /* 0x0000000318007986 */ /* 0x0001e6000c101506 */
[----:B-1----:R-:W3:Y:S04]  /*73520*/  LDL.LU R2, [R1+0x180c] ;  /* 0x00180c0001027983 */ /* 0x002ee80000300800 */
[----:B0-----:R-:W3:Y:S01]  /*73530*/  LDL.LU R3, [R1+0x1808] ;  /* 0x0018080001037983 */ /* 0x001ee20000300800 */
[----:B------:R-:W-:Y:S01]  /*73540*/  PRMT R0, R26, 0x7632, R0 ;  /* 0x000076321a007816 */ /* 0x000fe20000000000 */
[----:B------:R0:W-:Y:S02]  /*73550*/  STG.E.U16 [R16.64], R4 ;  /* 0x0000000410007986 */ /* 0x0001e4000c101506 */
[----:B------:R-:W-:Y:S02]  /*73560*/  STG.E.U16 [R12.64], R26 ;  /* 0x0000001a0c007986 */ /* 0x000fe4000c101506 */
[----:B------:R1:W-:Y:S04]  /*73570*/  STG.E.U16 [R8.64], R0 ;  /* 0x0000000008007986 */ /* 0x0003e8000c101506 */
[----:B0-----:R-:W4:Y:S04]  /*73580*/  LDL.LU.64 R16, [R1+0x3d8] ;  /* 0x0003d80001107983 */ /* 0x001f280000300a00 */
[----:B-1----:R-:W4:Y:S01]  /*73590*/  LDL.LU.64 R8, [R1+0x3d0] ;  /* 0x0003d00001087983 */ /* 0x002f220000300a00 */
[----:B------:R-:W4:Y:S02]  /*735a0*/  LDL.LU R26, [R1+0x4c] ;  /* 0x00004c00011a7983 */ /* 0x000f240000300800 */
[----:B------:R-:W4:Y:S01]  /*735b0*/  LDL.LU R13, [R1+0xc] ;  /* 0x00000c00010d7983 */ /* 0x000f220000300800 */
[----:B--2---:R-:W-:Y:S01]  /*735c0*/  PRMT R0, R6, 0x7632, R0 ;  /* 0x0000763206007816 */ /* 0x004fe20000000000 */
[----:B---3--:R0:W-:Y:S04]  /*735d0*/  STG.E.U16 [R2.64], R6 ;  /* 0x0000000602007986 */ /* 0x0081e8000c101506 */
[----:B0-----:R-:W2:Y:S01]  /*735e0*/  LDL.LU R6, [R1+0x1c] ;  /* 0x00001c0001067983 */ /* 0x001ea20000300800 */
[----:B------:R-:W3:Y:S02]  /*735f0*/  LDL.LU R3, [R1+0x8c] ;  /* 0x00008c0001037983 */ /* 0x000ee40000300800 */
[----:B------:R-:W2:Y:S02]  /*73600*/  LDL.LU.64 R10, [R1+0x390] ;  /* 0x00039000010a7983 */ /* 0x000ea40000300a00 */
        /* <DEDUP_REMOVED lines=17> */
[----:B------:R-:W-:Y:S01]  /*73720*/  PRMT R2, R27, 0x7632, R2 ;  /* 0x000076321b027816 */ /* 0x000fe20000000002 */
[----:B------:R-:W-:Y:S02]  /*73730*/  STG.E.U16 [R20.64], R0 ;  /* 0x0000000014007986 */ /* 0x000fe4000c101506 */
[----:B----4-:R-:W-:Y:S02]  /*73740*/  STG.E.U16 [R16.64], R27 ;  /* 0x0000001b10007986 */ /* 0x010fe4000c101506 */
[----:B------:R-:W-:Y:S01]  /*73750*/  STG.E.U16 [R8.64], R2 ;  /* 0x0000000208007986 */ /* 0x000fe2000c101506 */
[----:B------:R-:W-:Y:S03]  /*73760*/  STG.E.U16 [R10.64], R28 ;  /* 0x0000001c0a007986 */ /* 0x000fe6000c101506 */
[----:B--2---:R0:W-:Y:S04]  /*73770*/  STL.64 [R1+0x17e0], R22 ;  /* 0x0017e01601007387 */ /* 0x0041e80000100a00 */
[----:B0-----:R-:W2:Y:S01]  /*73780*/  LDL.LU.64 R22, [R1+0x3a8] ;  /* 0x0003a80001167983 */ /* 0x001ea20000300a00 */
[----:B------:R-:W4:Y:S02]  /*73790*/  LDL.LU.64 R14, [R1+0x3b0] ;  /* 0x0003b000010e7983 */ /* 0x000f240000300a00 */
[----:B------:R-:W2:Y:S02]  /*737a0*/  LDL.LU.64 R18, [R1+0x378] ;  /* 0x0003780001127983 */ /* 0x000ea40000300a00 */
[----:B------:R-:W2:Y:S01]  /*737b0*/  LDL.LU R7, [R1+0x7c] ;  /* 0x00007c0001077983 */ /* 0x000ea20000300800 */
[----:B------:R-:W2:Y:S01]  /*737c0*/  LDL.LU.64 R4, [R1+0x350] ;  /* 0x0003500001047983 */ /* 0x000ea20000300a00 */
[----:B------:R-:W2:Y:S02]  /*737d0*/  LDL.LU R27, [R1+0x3c] ;  /* 0x00003c00011b7983 */ /* 0x000ea40000300800 */
[----:B------:R-:W2:Y:S02]  /*737e0*/  LDL.LU.64 R24, [R1+0x360] ;  /* 0x0003600001187983 */ /* 0x000ea40000300a00 */
[----:B------:R-:W2:Y:S01]  /*737f0*/  LDL.LU.64 R20, [R1+0x358] ;  /* 0x0003580001147983 */ /* 0x000ea20000300a00 */
[----:B------:R-:W2:Y:S01]  /*73800*/  LDL.LU.64 R16, [R1+0x348] ;  /* 0x0003480001107983 */ /* 0x000ea20000300a00 */
[----:B------:R-:W2:Y:S02]  /*73810*/  LDL.LU.64 R8, [R1+0x318] ;  /* 0x0003180001087983 */ /* 0x000ea40000300a00 */
[----:B------:R-:W2:Y:S01]  /*73820*/  LDL.LU.64 R10, [R1+0x1800] ;  /* 0x00180000010a7983 */ /* 0x000ea20000300a00 */
[----:B------:R-:W-:Y:S01]  /*73830*/  PRMT R0, R28, 0x7632, R0 ;  /* 0x000076321c007816 */ /* 0x000fe20000000000 */
[----:B------:R-:W-:-:S02]  /*73840*/  IMAD.MOV.U32 R12, RZ, RZ, R29 ;  /* 0x000000ffff0c7224 */ /* 0x000fc400078e001d */
[----:B------:R-:W3:Y:S04]  /*73850*/  LDL.LU.64 R28, [R1+0x340] ;  /* 0x00034000011c7983 */ /* 0x000ee80000300a00 */
[----:B--2---:R0:W-:Y:S04]  /*73860*/  STG.E.U16 [R10.64], R0 ;  /* 0x000000000a007986 */ /* 0x0041e8000c101506 */
[----:B0-----:R-:W2:Y:S01]  /*73870*/  LDL.LU.64 R10, [R1+0x17f8] ;  /* 0x0017f800010a7983 */ /* 0x001ea20000300a00 */
[----:B------:R-:W-:-:S03]  /*73880*/  PRMT R2, R6, 0x7632, R2 ;  /* 0x0000763206027816 */ /* 0x000fc60000000002 */
[----:B--2---:R0:W-:Y:S04]  /*73890*/  STG.E.U16 [R10.64], R6 ;  /* 0x000000060a007986 */ /* 0x0041e8000c101506 */
[----:B0-----:R-:W2:Y:S04]  /*738a0*/  LDL.LU.64 R10, [R1+0x17f0] ;  /* 0x0017f000010a7983 */ /* 0x001ea80000300a00 */
[----:B--2---:R0:W-:Y:S04]  /*738b0*/  STG.E.U16 [R10.64], R2 ;  /* 0x000000020a007986 */ /* 0x0041e8000c101506 */
[----:B0-----:R-:W2:Y:S04]  /*738c0*/  LDL.LU R11, [R1+0x17e8] ;  /* 0x0017e800010b7983 */ /* 0x001ea80000300800 */
[----:B--2---:R0:W-:Y:S04]  /*738d0*/  STG.E.U16 [R22.64], R11 ;  /* 0x0000000b16007986 */ /* 0x0041e8000c101506 */
[----:B0-----:R-:W2:Y:S01]  /*738e0*/  LDL.LU.64 R22, [R1+0x17e0] ;  /* 0x0017e00001167983 */ /* 0x001ea20000300a00 */
[----:B------:R-:W-:-:S02]  /*738f0*/  PRMT R0, R11, 0x7632, R0 ;  /* 0x000076320b007816 */ /* 0x000fc40000000000 */
[----:B------:R-:W3:Y:S03]  /*73900*/  LDL.LU.64 R10, [R1+0x368] ;  /* 0x00036800010a7983 */ /* 0x000ee60000300a00 */
[----:B--2---:R0:W-:Y:S04]  /*73910*/  STG.E.U16 [R22.64], R0 ;  /* 0x0000000016007986 */ /* 0x0041e8000c101506 */
[----:B0-----:R-:W2:Y:S01]  /*73920*/  LDL.LU.64 R22, [R1+0x17d8] ;  /* 0x0017d80001167983 */ /* 0x001ea20000300a00 */
[----:B---3--:R-:W-:-:S03]  /*73930*/  PRMT R2, R3, 0x7632, R2 ;  /* 0x0000763203027816 */ /* 0x008fc60000000002 */
[----:B--2---:R0:W-:Y:S04]  /*73940*/  STG.E.U16 [R22.64], R3 ;  /* 0x0000000316007986 */ /* 0x0041e8000c101506 */
[----:B0-----:R-:W2:Y:S04]  /*73950*/  LDL.LU.64 R22, [R1+0x17d0] ;  /* 0x0017d00001167983 */ /* 0x001ea80000300a00 */
[----:B--2---:R0:W-:Y:S04]  /*73960*/  STG.E.U16 [R22.64], R2 ;  /* 0x0000000216007986 */ /* 0x0041e8000c101506 */
[----:B0-----:R-:W2:Y:S01]  /*73970*/  LDL.LU.64 R22, [R1+0x17c8] ;  /* 0x0017c80001167983 */ /* 0x001ea20000300a00 */
[----:B------:R-:W-:-:S03]  /*73980*/  PRMT R0, R26, 0x7632, R0 ;  /* 0x000076321a007816 */ /* 0x000fc60000000000 */
[----:B--2---:R0:W-:Y:S04]  /*73990*/  STG.E.U16 [R22.64], R26 ;  /* 0x0000001a16007986 */ /* 0x0041e8000c101506 */
[----:B0-----:R-:W2:Y:S01]  /*739a0*/  LDL.LU.64 R22, [R1+0x17c0] ;  /* 0x0017c00001167983 */ /* 0x001ea20000300a00 */
[----:B------:R-:W-:-:S03]  /*739b0*/  PRMT R2, R13, 0x7632, R2 ;  /* 0x000076320d027816 */ /* 0x000fc60000000002 */
[----:B--2---:R0:W-:Y:S04]  /*739c0*/  STG.E.U16 [R22.64], R0 ;  /* 0x0000000016007986 */ /* 0x0041e8000c101506 */
[----:B0-----:R-:W2:Y:S04]  /*739d0*/  LDL.LU.64 R22, [R1+0x17b8] ;  /* 0x0017b80001167983 */ /* 0x001ea80000300a00 */
[----:B--2---:R0:W-:Y:S01]  /*739e0*/  STG.E.U16 [R22.64], R13 ;  /* 0x0000000d16007986 */ /* 0x0041e2000c101506 */
[----:B----4-:R1:W-:Y:S03]  /*739f0*/  STG.E.U16 [R14.64], R2 ;  /* 0x000000020e007986 */ /* 0x0103e6000c101506 */
[----:B0-----:R-:W3:Y:S01]  /*73a00*/  LDL.LU R23, [R1+0x17b0] ;  /* 0x0017b00001177983 */ /* 0x001ee20000300800 */
[----:B-1----:R-:W3:Y:S01]  /*73a10*/  LDL.LU R15, [R1+0x17ac] ;  /* 0x0017ac00010f7983 */ /* 0x002ee20000300800 */
[----:B------:R-:W-:-:S02]  /*73a20*/  PRMT R2, R7, 0x7632, R2 ;  /* 0x0000763207027816 */ /* 0x000fc40000000002 */
[----:B---3--:R0:W-:Y:S01]  /*73a30*/  STG.E.U16 [R18.64], R15 ;  /* 0x0000000f12007986 */ /* 0x0081e2000c101506 */
[----:B------:R-:W-:-:S03]  /*73a40*/  PRMT R0, R15, 0x7632, R0 ;  /* 0x000076320f007816 */ /* 0x000fc60000000000 */
[----:B0-----:R-:W3:Y:S01]  /*73a50*/  LDL.LU R19, [R1+0x17a8] ;  /* 0x0017a80001137983 */ /* 0x001ee20000300800 */
[----:B------:R-:W4:Y:S03]  /*73a60*/  LDL.LU.64 R14, [R1+0x370] ;  /* 0x00037000010e7983 */ /* 0x000f260000300a00 */
[----:B----4-:R0:W-:Y:S01]  /*73a70*/  STG.E.U16 [R14.64], R0 ;  /* 0x000000000e007986 */ /* 0x0101e2000c101506 */
[----:B------:R1:W-:Y:S02]  /*73a80*/  STG.E.U16 [R10.64], R7 ;  /* 0x000000070a007986 */ /* 0x0003e4000c101506 */
[----:B------:R3:W-:Y:S02]  /*73a90*/  STG.E.U16 [R4.64], R2 ;  /* 0x0000000204007986 */ /* 0x0007e4000c101506 */
[----:B------:R4:W-:Y:S01]  /*73aa0*/  STG.E.U16 [R24.64], R27 ;  /* 0x0000001b18007986 */ /* 0x0009e2000c101506 */
[----:B0-----:R-:W-:Y:S01]  /*73ab0*/  PRMT R0, R27, 0x7632, R0 ;  /* 0x000076321b007816 */ /* 0x001fe20000000000 */
[----:B-1----:R-:W2:Y:S01]  /*73ac0*/  LDL.LU R7, [R1+0x6c] ;  /* 0x00006c0001077983 */ /* 0x002ea20000300800 */
[----:B---3--:R-:W-:Y:S01]  /*73ad0*/  PRMT R2, R19, 0x7632, R2 ;  /* 0x0000763213027816 */ /* 0x008fe20000000002 */
[----:B----4-:R-:W3:Y:S02]  /*73ae0*/  LDL.LU R27, [R1+0x2c] ;  /* 0x00002c00011b7983 */ /* 0x010ee40000300800 */
[----:B------:R-:W4:Y:S01]  /*73af0*/  LDL.LU R15, [R1+0x14b8] ;  /* 0x0014b800010f7983 */ /* 0x000f220000300800 */
[----:B------:R-:W-:Y:S01]  /*73b00*/  STG.E.U16 [R20.64], R0 ;  /* 0x0000000014007986 */ /* 0x000fe2000c101506 */
[----:B------:R-:W-:Y:S02]  /*73b10*/  STG.E.U16 [R16.64], R19 ;  /* 0x0000001310007986 */ /* 0x000fe4000c101506 */
[----:B------:R-:W-:Y:S02]  /*73b20*/  STG.E.U16 [R8.64], R2 ;  /* 0x0000000208007986 */ /* 0x000fe4000c101506 */
[----:B------:R0:W-:Y:S02]  /*73b30*/  STG.E.U16 [R28.64], R23 ;  /* 0x000000171c007986 */ /* 0x0001e4000c101506 */
        /* <DEDUP_REMOVED lines=15> */
[----:B0-----:R-:W2:Y:S01]  /*73c30*/  LDL.LU.64 R28, [R1+0x338] ;  /* 0x00033800011c7983 */ /* 0x001ea20000300a00 */
        /* <DEDUP_REMOVED lines=21> */
[----:B--2---:R0:W-:Y:S04]  /*73d90*/  STG.E.U16 [R28.64], R0 ;  /* 0x000000001c007986 */ /* 0x0041e8000c101506 */
[----:B0-----:R-:W2:Y:S01]  /*73da0*/  LDL.LU.64 R28, [R1+0x17a0] ;  /* 0x0017a000011c7983 */ /* 0x001ea20000300a00 */
[----:B------:R-:W-:-:S03]  /*73db0*/  PRMT R2, R7, 0x7632, R2 ;  /* 0x0000763207027816 */ /* 0x000fc60000000002 */
[----:B--2---:R0:W-:Y:S04]  /*73dc0*/  STG.E.U16 [R28.64], R7 ;  /* 0x000000071c007986 */ /* 0x0041e8000c101506 */
[----:B0-----:R-:W2:Y:S01]  /*73dd0*/  LDL.LU.64 R28, [R1+0x1798] ;  /* 0x00179800011c7983 */ /* 0x001ea20000300a00 */
[----:B------:R-:W3:Y:S03]  /*73de0*/  LDL.LU R7, [R1+0x1790] ;  /* 0x0017900001077983 */ /* 0x000ee60000300800 */
        /* <DEDUP_REMOVED lines=8> */
[----:B---3--:R-:W-:-:S03]  /*73e70*/  PRMT R2, R27, 0x7632, R2 ;  /* 0x000076321b027816 */ /* 0x008fc60000000002 */
[----:B--2---:R0:W-:Y:S04]  /*73e80*/  STG.E.U16 [R28.64], R27 ;  /* 0x0000001b1c007986 */ /* 0x0041e8000c101506 */
[----:B0-----:R-:W2:Y:S04]  /*73e90*/  LDL.LU.64 R28, [R1+0x1768] ;  /* 0x00176800011c7983 */ /* 0x001ea80000300a00 */
[----:B--2---:R0:W-:Y:S04]  /*73ea0*/  STG.E.U16 [R28.64], R2 ;  /* 0x000000021c007986 */ /* 0x0041e8000c101506 */
[----:B0-----:R-:W2:Y:S01]  /*73eb0*/  LDL.LU.64 R28, [R1+0x1760] ;  /* 0x00176000011c7983 */ /* 0x001ea20000300a00 */
[----:B------:R-:W-:Y:S01]  /*73ec0*/  FFMA R13, R13, 0.69314718246459960938, R3 ;  /* 0x3f3172180d0d7823 */ /* 0x000fe20000000003 */
[----:B------:R-:W-:Y:S01]  /*73ed0*/  FSEL R3, R4, -INF , P1 ;  /* 0xff80000004037808 */ /* 0x000fe20000800000 */
[----:B------:R-:W-:Y:S01]  /*73ee0*/  FSEL R4, R9, -INF , P2 ;  /* 0xff80000009047808 */ /* 0x000fe20001000000 */
[----:B----4-:R-:W-:Y:S01]  /*73ef0*/  FSEL R2, R15, -INF , P0 ;  /* 0xff8000000f027808 */ /* 0x010fe20000000000 */
[----:B--2---:R0:W-:Y:S04]  /*73f00*/  STG.E.U16 [R28.64], R7 ;  /* 0x000000071c007986 */ /* 0x0041e8000c101506 */
[----:B0-----:R-:W2:Y:S01]  /*73f10*/  LDL.LU.64 R28, [R1+0x1758] ;  /* 0x00175800011c7983 */ /* 0x001ea20000300a00 */
[----:B------:R-:W3:Y:S02]  /*73f20*/  LDL.LU R9, [R1+0x1754] ;  /* 0x0017540001097983 */ /* 0x000ee40000300800 */
[----:B------:R-:W-:Y:S01]  /*73f30*/  FFMA R14, R2, 0.69314718246459960938, R14 ;  /* 0x3f317218020e7823 */ /* 0x000fe2000000000e */
[----:B------:R-:W-:-:S02]  /*73f40*/  PRMT R0, R7, 0x7632, R0 ;  /* 0x0000763207007816 */ /* 0x000fc40000000000 */
[----:B------:R-:W-:Y:S02]  /*73f50*/  FSEL R2, R8, -INF , P6 ;  /* 0xff80000008027808 */ /* 0x000fe40003000000 */
[----:B------:R-:W0:Y:S01]  /*73f60*/  S2R R8, SR_TID.X ;  /* 0x0000000000087919 */ /* 0x000e220000002100 */
[----:B------:R-:W-:Y:S02]  /*73f70*/  FSEL R5, R5, -INF , P3 ;  /* 0xff80000005057808 */ /* 0x000fe40001800000 */
[----:B------:R-:W-:Y:S01]  /*73f80*/  FSEL R6, R6, -INF , P4 ;  /* 0xff80000006067808 */ /* 0x000fe20002000000 */
[----:B------:R-:W-:Y:S02]  /*73f90*/  FFMA R15, R3, 0.69314718246459960938, R11 ;  /* 0x3f317218030f7823 */ /* 0x000fe4000000000b */
[----:B------:R-:W-:Y:S02]  /*73fa0*/  FFMA R4, R4, 0.69314718246459960938, R26 ;  /* 0x3f31721804047823 */ /* 0x000fe4000000001a */
[----:B------:R-:W-:-:S02]  /*73fb0*/  FFMA R7, R2, 0.69314718246459960938, R24 ;  /* 0x3f31721802077823 */ /* 0x000fc40000000018 */
[----:B------:R-:W-:Y:S02]  /*73fc0*/  FFMA R5, R5, 0.69314718246459960938, R10 ;  /* 0x3f31721805057823 */ /* 0x000fe4000000000a */
[----:B------:R-:W-:Y:S01]  /*73fd0*/  FFMA R6, R6, 0.69314718246459960938, R25 ;  /* 0x3f31721806067823 */ /* 0x000fe20000000019 */
[----:B0-----:R-:W-:Y:S01]  /*73fe0*/  LOP3.LUT R8, R8, 0x1c, RZ, 0xc0, !PT ;  /* 0x0000001c08087812 */ /* 0x001fe200078ec0ff */
[----:B--2---:R0:W-:Y:S01]  /*73ff0*/  STG.E.U16 [R28.64], R0 ;  /* 0x000000001c007986 */ /* 0x0041e2000c101506 */
[----:B------:R-:W-:Y:S06]  /*74000*/  BAR.SYNC.DEFER_BLOCKING 0x0 ;  /* 0x0000000000007b1d */ /* 0x000fec0000010000 */
[----:B------:R-:W-:Y:S01]  /*74010*/  STS.128 [R8.X4], R20 ;  /* 0x0000001408007388 */ /* 0x000fe20000004c00 */
[----:B------:R-:W-:Y:S02]  /*74020*/  STS.128 [R8.X4+0x80], R16 ;  /* 0x0000801008007388 */ /* 0x000fe40000004c00 */
[----:B------:R1:W-:Y:S02]  /*74030*/  STS.128 [R8.X4+0x100], R12 ;  /* 0x0001000c08007388 */ /* 0x0003e40000004c00 */
[----:B------:R2:W-:Y:S01]  /*74040*/  STS.128 [R8.X4+0x180], R4 ;  /* 0x0001800408007388 */ /* 0x0005e20000004c00 */
[----:B------:R-:W-:Y:S06]  /*74050*/  BAR.SYNC.DEFER_BLOCKING 0x0 ;  /* 0x0000000000007b1d */ /* 0x000fec0000010000 */
[----:B0-----:R-:W0:Y:S04]  /*74060*/  S2R R0, SR_CTAID.Y ;  /* 0x0000000000007919 */ /* 0x001e280000002600 */
[----:B-1----:R-:W1:Y:S04]  /*74070*/  S2R R12, SR_CTAID.X ;  /* 0x00000000000c7919 */ /* 0x002e680000002500 */
[----:B------:R-:W2:Y:S04]  /*74080*/  S2R R16, SR_TID.X ;  /* 0x0000000000107919 */ /* 0x000ea80000002100 */
[----:B---3--:R3:W4:Y:S01]  /*74090*/  LDS R11, [R9] ;  /* 0x00000000090b7984 */ /* 0x0087220000000800 */
[----:B0-----:R-:W-:-:S05]  /*740a0*/  IMAD R0, R0, c[0x0][0x1cc], RZ ;  /* 0x0000730000007a24 */ /* 0x001fca00078e02ff */
[----:B------:R-:W-:Y:S02]  /*740b0*/  SHF.L.U32 R2, R0, 0x2, RZ ;  /* 0x0000000200027819 */ /* 0x000fe400000006ff */
[----:B-1----:R-:W-:-:S04]  /*740c0*/  SHF.L.U32 R12, R12, 0x7, RZ ;  /* 0x000000070c0c7819 */ /* 0x002fc800000006ff */
[----:B--2---:R-:W-:Y:S01]  /*740d0*/  LOP3.LUT R8, R12, 0x7f, R16, 0xf8, !PT ;  /* 0x0000007f0c087812 */ /* 0x004fe200078ef810 */
[----:B------:R-:W-:-:S03]  /*740e0*/  IMAD.HI R0, R0, 0x4, RZ ;  /* 0x0000000400007827 */ /* 0x000fc600078e02ff */
[C---:B------:R-:W-:Y:S01]  /*740f0*/  SHF.L.U32 R3, R8.reuse, 0x2, RZ ;  /* 0x0000000208037819 */ /* 0x040fe200000006ff */
[----:B---3--:R-:W-:-:S03]  /*74100*/  IMAD.HI R9, R8, 0x4, RZ ;  /* 0x0000000408097827 */ /* 0x008fc600078e02ff */
[----:B------:R-:W-:-:S04]  /*74110*/  IADD3 R2, P0, P1, R3, c[0x0][0x180], R2 ;  /* 0x0000600003027a10 */ /* 0x000fc8000791e002 */
[----:B------:R-:W-:-:S05]  /*74120*/  IADD3.X R3, R9, c[0x0][0x184], R0, P0, P1 ;  /* 0x0000610009037a10 */ /* 0x000fca00007e2400 */
[----:B----4-:R-:W-:Y:S01]  /*74130*/  STG.E [R2.64], R11 ;  /* 0x0000000b02007986 */ /* 0x010fe2000c101906 */
[----:B------:R-:W-:Y:S05]  /*74140*/  EXIT ;  /* 0x000000000000794d */ /* 0x000fea0003800000 */
.L_x_2:
[----:B------:R-:W-:-:S00]  /*74150*/  BRA `(.L_x_2) ;  /* 0xfffffff000007947 */ /* 0x000fc0000383ffff */
[----:B------:R-:W-:-:S00]  /*74160*/  NOP ;  /* 0x0000000000007918 */ /* 0x000fc00000000000 */
        /* <DEDUP_REMOVED lines=9> */
.L_x_3:


//--------------------- .nv.global.init           --------------------------
	.section	.nv.global.init,"aw",@progbits
.nv.global.init:
	.type		_$_str,@object
	.size		_$_str,(.L_0 - _$_str)
_$_str:
        /*0000*/ 	.byte	0x5f, 0x5f, 0x43, 0x55, 0x44, 0x41, 0x5f, 0x46, 0x54, 0x5a, 0x00
.L_0:


//--------------------- .nv.shared.attn_fwd       --------------------------
	.section	.nv.shared.attn_fwd,"aw",@nobits
	.sectionflags	@""
	.align	16
